def matmul_kernel(
    a_ptr,
    b_ptr,
    c_ptr,
    M,
    N,
    K,
    stride_am,
    stride_ak,
    stride_bk,
    stride_bn,
    stride_cm,
    stride_cn,
    BLOCK_M: tl.constexpr,
    BLOCK_N: tl.constexpr,
    BLOCK_K: tl.constexpr,
    GROUP_M: tl.constexpr,
):
    pid = tl.program_id(axis=0)
    num_pid_m = tl.cdiv(M, BLOCK_M)
    num_pid_n = tl.cdiv(N, BLOCK_N)
    num_pid_in_group = GROUP_M * num_pid_n
    group_id = pid // num_pid_in_group
    first_pid_m = group_id * GROUP_M
    group_size_m = min(num_pid_m - first_pid_m, GROUP_M)
    pid_m = first_pid_m + ((pid % num_pid_in_group) % group_size_m)
    pid_n = (pid % num_pid_in_group) // group_size_m

    offs_am = (pid_m * BLOCK_M + tl.arange(0, BLOCK_M)) % M
    offs_bn = (pid_n * BLOCK_N + tl.arange(0, BLOCK_N)) % N
    offs_k = tl.arange(0, BLOCK_K)
    a_ptrs = a_ptr + offs_am[:, None] * stride_am + offs_k[None, :] * stride_ak
    b_ptrs = b_ptr + offs_k[:, None] * stride_bk + offs_bn[None, :] * stride_bn

    acc = tl.zeros((BLOCK_M, BLOCK_N), dtype=tl.float32)
    for kk in range(0, tl.cdiv(K, BLOCK_K)):
        a = tl.load(a_ptrs, mask=offs_k[None, :] < K - kk * BLOCK_K, other=0.0)
        b = tl.load(b_ptrs, mask=offs_k[:, None] < K - kk * BLOCK_K, other=0.0)
        acc = tl.dot(a, b, acc)
        a_ptrs += BLOCK_K * stride_ak
        b_ptrs += BLOCK_K * stride_bk

    c = acc.to(c_ptr.dtype.element_ty)
    offs_cm = pid_m * BLOCK_M + tl.arange(0, BLOCK_M)
    offs_cn = pid_n * BLOCK_N + tl.arange(0, BLOCK_N)
    c_ptrs = c_ptr + offs_cm[:, None] * stride_cm + offs_cn[None, :] * stride_cn
    mask = (offs_cm[:, None] < M) & (offs_cn[None, :] < N)
    tl.store(c_ptrs, c, mask=mask)

# config = {"BLOCK_K": 64, "BLOCK_M": 512, "BLOCK_N": 64, "GROUP_M": 4, "arch": "sm_80", "dtype": "fp16", "num_ctas": 1, "num_stages": 3, "num_warps": 4}
# arch = sm_80


// ===== COMPILED SASS (sm_80) =====

	.target	sm_80

	.elftype	@"ET_EXEC"


//--------------------- .note.nv.tkinfo           --------------------------
	.section	.note.nv.tkinfo,"",@"SHT_NOTE"
	.sectionflags	@"SHF_NOTE_NV_TKINFO"
	.tkinfo
        /*0018*/ 	.word	0x00000002
        /*0030*/ 	.string	""
        /*0030*/ 	.string	"ptxas"
        /*0030*/ 	.string	"Cuda compilation tools, release 13.0, V13.0.88"
        /*0030*/ 	.string	"Build cuda_13.0.r13.0/compiler.36424714_0"
        /*0030*/ 	.string	"-v  -suppress-debug-info  -lineinfo  -arch sm_80 "



//--------------------- .note.nv.cuinfo           --------------------------
	.section	.note.nv.cuinfo,"",@"SHT_NOTE"
	.sectionflags	@"SHF_NOTE_NV_CUINFO"
        /*0018*/ 	.short	0x0002
        /*001a*/ 	.short	0x0050
        /*001c*/ 	.short	0x0082
	.zero		2


//--------------------- .nv.info                  --------------------------
	.section	.nv.info,"",@"SHT_CUDA_INFO"
	.align	4


	//----- nvinfo : EIATTR_REGCOUNT
	.align		4
        /*0000*/ 	.byte	0x04, 0x2f
        /*0002*/ 	.short	(.L_1 - .L_0)
	.align		4
.L_0:
        /*0004*/ 	.word	index@(matmul_kernel)
        /*0008*/ 	.word	0x00000020


	//----- nvinfo : EIATTR_FRAME_SIZE
	.align		4
.L_1:
        /*000c*/ 	.byte	0x04, 0x11
        /*000e*/ 	.short	(.L_3 - .L_2)
	.align		4
.L_2:
        /*0010*/ 	.word	index@(matmul_kernel)
        /*0014*/ 	.word	0x000025d8


	//----- nvinfo : EIATTR_MIN_STACK_SIZE
	.align		4
.L_3:
        /*0018*/ 	.byte	0x04, 0x12
        /*001a*/ 	.short	(.L_5 - .L_4)
	.align		4
.L_4:
        /*001c*/ 	.word	index@(matmul_kernel)
        /*0020*/ 	.word	0x000025d8
.L_5:


//--------------------- .nv.info.matmul_kernel    --------------------------
	.section	.nv.info.matmul_kernel,"",@"SHT_CUDA_INFO"
	.sectionflags	@""
	.align	4


	//----- nvinfo : EIATTR_CUDA_API_VERSION
	.align		4
        /*0000*/ 	.byte	0x04, 0x37
        /*0002*/ 	.short	(.L_7 - .L_6)
.L_6:
        /*0004*/ 	.word	0x00000082


	//----- nvinfo : EIATTR_SW2861232_WAR
	.align		4
.L_7:
        /*0008*/ 	.byte	0x01, 0x35
	.zero		2


	//----- nvinfo : EIATTR_PARAM_CBANK
	.align		4
        /*000c*/ 	.byte	0x04, 0x0a
        /*000e*/ 	.short	(.L_9 - .L_8)
	.align		4
.L_8:
        /*0010*/ 	.word	index@(.nv.constant0.matmul_kernel)
        /*0014*/ 	.short	0x0160
        /*0016*/ 	.short	0x0050


	//----- nvinfo : EIATTR_CBANK_PARAM_SIZE
	.align		4
.L_9:
        /*0018*/ 	.byte	0x03, 0x19
        /*001a*/ 	.short	0x0050


	//----- nvinfo : EIATTR_KPARAM_INFO
	.align		4
        /*001c*/ 	.byte	0x04, 0x17
        /*001e*/ 	.short	(.L_11 - .L_10)
.L_10:
        /*0020*/ 	.word	0x00000000
        /*0024*/ 	.short	0x000d
        /*0026*/ 	.short	0x0048
        /*0028*/ 	.byte	0x00, 0xf4, 0x21, 0x00


	//----- nvinfo : EIATTR_KPARAM_INFO
	.align		4
.L_11:
        /*002c*/ 	.byte	0x04, 0x17
        /*002e*/ 	.short	(.L_13 - .L_12)
.L_12:
        /*0030*/ 	.word	0x00000000
        /*0034*/ 	.short	0x000c
        /*0036*/ 	.short	0x0040
        /*0038*/ 	.byte	0x00, 0xf4, 0x21, 0x00


	//----- nvinfo : EIATTR_KPARAM_INFO
	.align		4
.L_13:
        /*003c*/ 	.byte	0x04, 0x17
        /*003e*/ 	.short	(.L_15 - .L_14)
.L_14:
        /*0040*/ 	.word	0x00000000
        /*0044*/ 	.short	0x000b
        /*0046*/ 	.short	0x0038
        /*0048*/ 	.byte	0x00, 0xf0, 0x11, 0x00


	//----- nvinfo : EIATTR_KPARAM_INFO
	.align		4
.L_15:
        /*004c*/ 	.byte	0x04, 0x17
        /*004e*/ 	.short	(.L_17 - .L_16)
.L_16:
        /*0050*/ 	.word	0x00000000
        /*0054*/ 	.short	0x000a
        /*0056*/ 	.short	0x0034
        /*0058*/ 	.byte	0x00, 0xf0, 0x11, 0x00


	//----- nvinfo : EIATTR_KPARAM_INFO
	.align		4
.L_17:
        /*005c*/ 	.byte	0x04, 0x17
        /*005e*/ 	.short	(.L_19 - .L_18)
.L_18:
        /*0060*/ 	.word	0x00000000
        /*0064*/ 	.short	0x0009
        /*0066*/ 	.short	0x0030
        /*0068*/ 	.byte	0x00, 0xf0, 0x11, 0x00


	//----- nvinfo : EIATTR_KPARAM_INFO
	.align		4
.L_19:
        /*006c*/ 	.byte	0x04, 0x17
        /*006e*/ 	.short	(.L_21 - .L_20)
.L_20:
        /*0070*/ 	.word	0x00000000
        /*0074*/ 	.short	0x0008
        /*0076*/ 	.short	0x002c
        /*0078*/ 	.byte	0x00, 0xf0, 0x11, 0x00


	//----- nvinfo : EIATTR_KPARAM_INFO
	.align		4
.L_21:
        /*007c*/ 	.byte	0x04, 0x17
        /*007e*/ 	.short	(.L_23 - .L_22)
.L_22:
        /*0080*/ 	.word	0x00000000
        /*0084*/ 	.short	0x0007
        /*0086*/ 	.short	0x0028
        /*0088*/ 	.byte	0x00, 0xf0, 0x11, 0x00


	//----- nvinfo : EIATTR_KPARAM_INFO
	.align		4
.L_23:
        /*008c*/ 	.byte	0x04, 0x17
        /*008e*/ 	.short	(.L_25 - .L_24)
.L_24:
        /*0090*/ 	.word	0x00000000
        /*0094*/ 	.short	0x0006
        /*0096*/ 	.short	0x0024
        /*0098*/ 	.byte	0x00, 0xf0, 0x11, 0x00


	//----- nvinfo : EIATTR_KPARAM_INFO
	.align		4
.L_25:
        /*009c*/ 	.byte	0x04, 0x17
        /*009e*/ 	.short	(.L_27 - .L_26)
.L_26:
        /*00a0*/ 	.word	0x00000000
        /*00a4*/ 	.short	0x0005
        /*00a6*/ 	.short	0x0020
        /*00a8*/ 	.byte	0x00, 0xf0, 0x11, 0x00


	//----- nvinfo : EIATTR_KPARAM_INFO
	.align		4
.L_27:
        /*00ac*/ 	.byte	0x04, 0x17
        /*00ae*/ 	.short	(.L_29 - .L_28)
.L_28:
        /*00b0*/ 	.word	0x00000000
        /*00b4*/ 	.short	0x0004
        /*00b6*/ 	.short	0x001c
        /*00b8*/ 	.byte	0x00, 0xf0, 0x11, 0x00


	//----- nvinfo : EIATTR_KPARAM_INFO
	.align		4
.L_29:
        /*00bc*/ 	.byte	0x04, 0x17
        /*00be*/ 	.short	(.L_31 - .L_30)
.L_30:
        /*00c0*/ 	.word	0x00000000
        /*00c4*/ 	.short	0x0003
        /*00c6*/ 	.short	0x0018
        /*00c8*/ 	.byte	0x00, 0xf0, 0x11, 0x00


	//----- nvinfo : EIATTR_KPARAM_INFO
	.align		4
.L_31:
        /*00cc*/ 	.byte	0x04, 0x17
        /*00ce*/ 	.short	(.L_33 - .L_32)
.L_32:
        /*00d0*/ 	.word	0x00000000
        /*00d4*/ 	.short	0x0002
        /*00d6*/ 	.short	0x0010
        /*00d8*/ 	.byte	0x00, 0xf4, 0x21, 0x00


	//----- nvinfo : EIATTR_KPARAM_INFO
	.align		4
.L_33:
        /*00dc*/ 	.byte	0x04, 0x17
        /*00de*/ 	.short	(.L_35 - .L_34)
.L_34:
        /*00e0*/ 	.word	0x00000000
        /*00e4*/ 	.short	0x0001
        /*00e6*/ 	.short	0x0008
        /*00e8*/ 	.byte	0x00, 0xf4, 0x21, 0x00


	//----- nvinfo : EIATTR_KPARAM_INFO
	.align		4
.L_35:
        /*00ec*/ 	.byte	0x04, 0x17
        /*00ee*/ 	.short	(.L_37 - .L_36)
.L_36:
        /*00f0*/ 	.word	0x00000000
        /*00f4*/ 	.short	0x0000
        /*00f6*/ 	.short	0x0000
        /*00f8*/ 	.byte	0x00, 0xf4, 0x21, 0x00


	//----- nvinfo : EIATTR_MAXREG_COUNT
	.align		4
.L_37:
        /*00fc*/ 	.byte	0x03, 0x1b
        /*00fe*/ 	.short	0x00ff


	//----- nvinfo : EIATTR_NUM_BARRIERS
	.align		4
        /*0100*/ 	.byte	0x02, 0x4c
        /*0102*/ 	.byte	0x01
	.zero		1


	//----- nvinfo : EIATTR_ANNOTATIONS
	.align		4
        /*0104*/ 	.byte	0x04, 0x55
        /*0106*/ 	.short	(.L_39 - .L_38)


	//   ....[0]....
.L_38:
        /*0108*/ 	.word	0x00000001
        /*010c*/ 	.byte	0x70, 0x00, 0x00, 0x00, 0x01, 0x00, 0x00, 0x00, 0xb0, 0x00, 0x00, 0x00, 0x01, 0x00, 0x00, 0x00
        /* <DEDUP_REMOVED lines=3746> */
        /*eb3c*/ 	.byte	0x00, 0x3e, 0x03, 0x00


	//----- nvinfo : EIATTR_MERCURY_ISA_VERSION
	.align		4
.L_39:
        /*eb40*/ 	.byte	0x03, 0x5f
        /*eb42*/ 	.short	0x0000


	//----- nvinfo : EIATTR_EXIT_INSTR_OFFSETS
	.align		4
        /*eb44*/ 	.byte	0x04, 0x1c
        /*eb46*/ 	.short	(.L_41 - .L_40)


	//   ....[0]....
.L_40:
        /*eb48*/ 	.word	0x00033f20


	//   ....[1]....
        /*eb4c*/ 	.word	0x00033f50


	//----- nvinfo : EIATTR_REQNTID
	.align		4
.L_41:
        /*eb50*/ 	.byte	0x04, 0x10
        /*eb52*/ 	.short	(.L_43 - .L_42)
.L_42:
        /*eb54*/ 	.word	0x00000080
        /*eb58*/ 	.word	0x00000001
        /*eb5c*/ 	.word	0x00000001
.L_43:


//--------------------- .nv.callgraph             --------------------------
	.section	.nv.callgraph,"",@"SHT_CUDA_CALLGRAPH"
	.align	4
	.sectionentsize	8
	.align		4
        /*0000*/ 	.word	0x00000000
	.align		4
        /*0004*/ 	.word	0xffffffff
	.align		4
        /*0008*/ 	.word	0x00000000
	.align		4
        /*000c*/ 	.word	0xfffffffe
	.align		4
        /*0010*/ 	.word	0x00000000
	.align		4
        /*0014*/ 	.word	0xfffffffd
	.align		4
        /*0018*/ 	.word	0x00000000
	.align		4
        /*001c*/ 	.word	0xfffffffc


//--------------------- .nv.rel.action            --------------------------
	.section	.nv.rel.action,"",@"SHT_CUDA_RELOCINFO"
	.align	8
	.sectionentsize	8
        /*0000*/ 	.byte	0x73, 0x00, 0x00, 0x00, 0x00, 0x00, 0x00, 0x00, 0x00, 0x00, 0x00, 0x11, 0x25, 0x00, 0x05, 0x36


//--------------------- .nv.constant0.matmul_kernel --------------------------
	.section	.nv.constant0.matmul_kernel,"a",@progbits
	.sectionflags	@""
	.align	4
.nv.constant0.matmul_kernel:
	.zero		432


//--------------------- .text.matmul_kernel       --------------------------
	.section	.text.matmul_kernel,"ax",@progbits
	.sectioninfo	@"SHI_REGISTERS=32"
	.align	128
        .global         matmul_kernel
        .type           matmul_kernel,@function
        .size           matmul_kernel,(.L_x_4 - matmul_kernel)
        .other          matmul_kernel,@"STO_CUDA_ENTRY STV_DEFAULT"
matmul_kernel:
.text.matmul_kernel:
[----:B------:R-:W-:-:S04]  /*0000*/  IMAD.MOV.U32 R1, RZ, RZ, c[0x0][0x28] ;  /* 0x00000a00ff017624 */ /* 0x000fc800078e00ff */
[----:B------:R-:W-:Y:S01]  /*0010*/  IMAD.MOV.U32 R0, RZ, RZ, c[0x0][0x17c] ;  /* 0x00005f00ff007624 */ /* 0x000fe200078e00ff */
[----:B------:R-:W-:Y:S01]  /*0020*/  IADD3 R1, R1, -0x25d8, RZ ;  /* 0xffffda2801017810 */ /* 0x000fe20007ffe0ff */
[----:B------:R-:W0:Y:S01]  /*0030*/  S2R R29, SR_TID.X ;  /* 0x00000000001d7919 */ /* 0x000e220000002100 */
[----:B------:R-:W-:Y:S01]  /*0040*/  ULDC.64 UR6, c[0x0][0x118] ;  /* 0x0000460000067ab9 */ /* 0x000fe20000000a00 */
[----:B------:R-:W-:Y:S01]  /*0050*/  CS2R R12, SRZ ;  /* 0x00000000000c7805 */ /* 0x000fe2000001ff00 */
[----:B------:R-:W-:Y:S01]  /*0060*/  IADD3 R0, R0, 0x3f, RZ ;  /* 0x0000003f00007810 */ /* 0x000fe20007ffe0ff */
[----:B------:R-:W-:Y:S01]  /*0070*/  STL [R1+0x90], RZ ;  /* 0x000090ff01007387 */ /* 0x000fe20000100800 */
[----:B------:R-:W-:Y:S01]  /*0080*/  CS2R R14, SRZ ;  /* 0x00000000000e7805 */ /* 0x000fe2000001ff00 */
[----:B------:R-:W-:Y:S01]  /*0090*/  CS2R R16, SRZ ;  /* 0x0000000000107805 */ /* 0x000fe2000001ff00 */
[----:B------:R-:W-:Y:S01]  /*00a0*/  SHF.R.S32.HI R3, RZ, 0x1f, R0 ;  /* 0x0000001fff037819 */ /* 0x000fe20000011400 */
[----:B------:R-:W-:Y:S01]  /*00b0*/  STL [R1+0x94], RZ ;  /* 0x000094ff01007387 */ /* 0x000fe20000100800 */
[----:B------:R-:W-:Y:S01]  /*00c0*/  CS2R R18, SRZ ;  /* 0x0000000000127805 */ /* 0x000fe2000001ff00 */
[----:B------:R-:W-:Y:S01]  /*00d0*/  CS2R R20, SRZ ;  /* 0x0000000000147805 */ /* 0x000fe2000001ff00 */
[----:B------:R-:W-:Y:S01]  /*00e0*/  LEA.HI R3, R3, R0, RZ, 0x6 ;  /* 0x0000000003037211 */ /* 0x000fe200078f30ff */
[----:B------:R-:W-:Y:S01]  /*00f0*/  STL [R1+0x98], RZ ;  /* 0x000098ff01007387 */ /* 0x000fe20000100800 */
[----:B------:R-:W-:Y:S01]  /*0100*/  CS2R R22, SRZ ;  /* 0x0000000000167805 */ /* 0x000fe2000001ff00 */
[----:B------:R-:W-:Y:S01]  /*0110*/  CS2R R24, SRZ ;  /* 0x0000000000187805 */ /* 0x000fe2000001ff00 */
[----:B------:R-:W-:Y:S01]  /*0120*/  SHF.R.S32.HI R0, RZ, 0x6, R3 ;  /* 0x00000006ff007819 */ /* 0x000fe20000011403 */
[----:B------:R-:W-:Y:S01]  /*0130*/  STL [R1+0x9c], RZ ;  /* 0x00009cff01007387 */ /* 0x000fe20000100800 */
[----:B------:R-:W-:-:S03]  /*0140*/  CS2R R26, SRZ ;  /* 0x00000000001a7805 */ /* 0x000fc6000001ff00 */
[----:B------:R-:W-:Y:S01]  /*0150*/  IMAD.SHL.U32 R0, R0, 0x4, RZ ;  /* 0x0000000400007824 */ /* 0x000fe200078e00ff */
[----:B------:R-:W1:Y:S01]  /*0160*/  S2R R3, SR_CTAID.X ;  /* 0x0000000000037919 */ /* 0x000e620000002500 */
[----:B0-----:R-:W-:-:S03]  /*0170*/  LOP3.LUT R28, R29, 0x7f, RZ, 0xc0, !PT ;  /* 0x0000007f1d1c7812 */ /* 0x001fc600078ec0ff */
[----:B------:R-:W-:Y:S01]  /*0180*/  STL [R1+0x80], RZ ;  /* 0x000080ff01007387 */ /* 0x000fe20000100800 */
[-C--:B------:R-:W-:Y:S02]  /*0190*/  IABS R7, R0.reuse ;  /* 0x0000000000077213 */ /* 0x080fe40000000000 */
[----:B------:R-:W-:Y:S01]  /*01a0*/  IABS R10, R0 ;  /* 0x00000000000a7213 */ /* 0x000fe20000000000 */
[----:B------:R-:W-:Y:S01]  /*01b0*/  STL [R1+0x84], RZ ;  /* 0x000084ff01007387 */ /* 0x000fe20000100800 */
[----:B------:R-:W0:Y:S03]  /*01c0*/  I2F.RP R2, R7 ;  /* 0x0000000700027306 */ /* 0x000e260000209400 */
[----:B------:R-:W-:Y:S04]  /*01d0*/  STL [R1+0x88], RZ ;  /* 0x000088ff01007387 */ /* 0x000fe80000100800 */
[----:B------:R-:W-:Y:S04]  /*01e0*/  STL [R1+0x8c], RZ ;  /* 0x00008cff01007387 */ /* 0x000fe80000100800 */
[----:B------:R-:W-:Y:S01]  /*01f0*/  STL [R1+0x70], RZ ;  /* 0x000070ff01007387 */ /* 0x000fe20000100800 */
[----:B-1----:R-:W-:Y:S01]  /*0200*/  IABS R8, R3 ;  /* 0x0000000300087213 */ /* 0x002fe20000000000 */
[----:B0-----:R-:W0:Y:S02]  /*0210*/  MUFU.RCP R2, R2 ;  /* 0x0000000200027308 */ /* 0x001e240000001000 */
[----:B------:R-:W-:Y:S04]  /*0220*/  STL [R1+0x74], RZ ;  /* 0x000074ff01007387 */ /* 0x000fe80000100800 */
[----:B------:R-:W-:Y:S04]  /*0230*/  STL [R1+0x78], RZ ;  /* 0x000078ff01007387 */ /* 0x000fe80000100800 */
[----:B------:R-:W-:Y:S04]  /*0240*/  STL [R1+0x7c], RZ ;  /* 0x00007cff01007387 */ /* 0x000fe80000100800 */
[----:B------:R-:W-:Y:S01]  /*0250*/  STL [R1+0x60], RZ ;  /* 0x000060ff01007387 */ /* 0x000fe20000100800 */
[----:B0-----:R-:W-:Y:S01]  /*0260*/  IADD3 R4, R2, 0xffffffe, RZ ;  /* 0x0ffffffe02047810 */ /* 0x001fe20007ffe0ff */
[----:B------:R-:W-:-:S02]  /*0270*/  IMAD.MOV R2, RZ, RZ, -R10 ;  /* 0x000000ffff027224 */ /* 0x000fc400078e0a0a */
[----:B------:R-:W-:Y:S01]  /*0280*/  STL [R1+0x64], RZ ;  /* 0x000064ff01007387 */ /* 0x000fe20000100800 */
[----:B------:R0:W1:Y:S03]  /*0290*/  F2I.FTZ.U32.TRUNC.NTZ R5, R4 ;  /* 0x0000000400057305 */ /* 0x000066000021f000 */
[----:B------:R-:W-:Y:S04]  /*02a0*/  STL [R1+0x68], RZ ;  /* 0x000068ff01007387 */ /* 0x000fe80000100800 */
[----:B------:R-:W-:Y:S01]  /*02b0*/  STL [R1+0x6c], RZ ;  /* 0x00006cff01007387 */ /* 0x000fe20000100800 */
[----:B0-----:R-:W-:-:S03]  /*02c0*/  IMAD.MOV.U32 R4, RZ, RZ, RZ ;  /* 0x000000ffff047224 */ /* 0x001fc600078e00ff */
[----:B------:R-:W-:Y:S04]  /*02d0*/  STL [R1+0x50], RZ ;  /* 0x000050ff01007387 */ /* 0x000fe80000100800 */
[----:B------:R-:W-:Y:S01]  /*02e0*/  STL [R1+0x54], RZ ;  /* 0x000054ff01007387 */ /* 0x000fe20000100800 */
[----:B-1----:R-:W-:-:S03]  /*02f0*/  IMAD.MOV R6, RZ, RZ, -R5 ;  /* 0x000000ffff067224 */ /* 0x002fc600078e0a05 */
[----:B------:R-:W-:Y:S01]  /*0300*/  STL [R1+0x58], RZ ;  /* 0x000058ff01007387 */ /* 0x000fe20000100800 */
[----:B------:R-:W-:Y:S02]  /*0310*/  IMAD R9, R6, R7, RZ ;  /* 0x0000000706097224 */ /* 0x000fe400078e02ff */
[----:B------:R-:W-:Y:S01]  /*0320*/  IMAD.MOV.U32 R6, RZ, RZ, R8 ;  /* 0x000000ffff067224 */ /* 0x000fe200078e0008 */
[----:B------:R-:W-:Y:S01]  /*0330*/  STL [R1+0x5c], RZ ;  /* 0x00005cff01007387 */ /* 0x000fe20000100800 */
[----:B------:R-:W-:-:S03]  /*0340*/  IMAD.HI.U32 R5, R5, R9, R4 ;  /* 0x0000000905057227 */ /* 0x000fc600078e0004 */
[----:B------:R-:W-:Y:S03]  /*0350*/  STL [R1+0x40], RZ ;  /* 0x000040ff01007387 */ /* 0x000fe60000100800 */
[----:B------:R-:W-:Y:S01]  /*0360*/  IMAD.HI.U32 R5, R5, R6, RZ ;  /* 0x0000000605057227 */ /* 0x000fe200078e00ff */
[----:B------:R-:W-:Y:S03]  /*0370*/  STL [R1+0x44], RZ ;  /* 0x000044ff01007387 */ /* 0x000fe60000100800 */
[----:B------:R-:W-:Y:S01]  /*0380*/  IMAD R2, R5, R2, R6 ;  /* 0x0000000205027224 */ /* 0x000fe200078e0206 */
[----:B------:R-:W-:Y:S04]  /*0390*/  STL [R1+0x48], RZ ;  /* 0x000048ff01007387 */ /* 0x000fe80000100800 */
[----:B------:R-:W-:Y:S01]  /*03a0*/  ISETP.GT.U32.AND P1, PT, R7, R2, PT ;  /* 0x000000020700720c */ /* 0x000fe20003f24070 */
[----:B------:R-:W-:Y:S04]  /*03b0*/  STL [R1+0x4c], RZ ;  /* 0x00004cff01007387 */ /* 0x000fe80000100800 */
[----:B------:R-:W-:Y:S04]  /*03c0*/  STL [R1+0x30], RZ ;  /* 0x000030ff01007387 */ /* 0x000fe80000100800 */
[----:B------:R-:W-:Y:S04]  /*03d0*/  STL [R1+0x34], RZ ;  /* 0x000034ff01007387 */ /* 0x000fe80000100800 */
[----:B------:R-:W-:Y:S01]  /*03e0*/  @!P1 IMAD.IADD R2, R2, 0x1, -R7 ;  /* 0x0000000102029824 */ /* 0x000fe200078e0a07 */
[----:B------:R-:W-:Y:S01]  /*03f0*/  @!P1 IADD3 R5, R5, 0x1, RZ ;  /* 0x0000000105059810 */ /* 0x000fe20007ffe0ff */
[----:B------:R-:W-:Y:S01]  /*0400*/  STL [R1+0x38], RZ ;  /* 0x000038ff01007387 */ /* 0x000fe20000100800 */
[----:B------:R-:W-:-:S02]  /*0410*/  ISETP.NE.AND P1, PT, R0, RZ, PT ;  /* 0x000000ff0000720c */ /* 0x000fc40003f25270 */
[----:B------:R-:W-:Y:S01]  /*0420*/  ISETP.GE.U32.AND P0, PT, R2, R7, PT ;  /* 0x000000070200720c */ /* 0x000fe20003f06070 */
[----:B------:R-:W-:Y:S01]  /*0430*/  STL [R1+0x3c], RZ ;  /* 0x00003cff01007387 */ /* 0x000fe20000100800 */
[----:B------:R-:W-:-:S03]  /*0440*/  LOP3.LUT R2, R3, R0, RZ, 0x3c, !PT ;  /* 0x0000000003027212 */ /* 0x000fc600078e3cff */
[----:B------:R-:W-:Y:S01]  /*0450*/  STL [R1+0x20], RZ ;  /* 0x000020ff01007387 */ /* 0x000fe20000100800 */
[----:B------:R-:W-:Y:S01]  /*0460*/  ISETP.GE.AND P2, PT, R2, RZ, PT ;  /* 0x000000ff0200720c */ /* 0x000fe20003f46270 */
[----:B------:R-:W-:Y:S02]  /*0470*/  IMAD.MOV.U32 R2, RZ, RZ, c[0x0][0x178] ;  /* 0x00005e00ff027624 */ /* 0x000fe400078e00ff */
[----:B------:R-:W-:Y:S03]  /*0480*/  STL [R1+0x24], RZ ;  /* 0x000024ff01007387 */ /* 0x000fe60000100800 */
[----:B------:R-:W-:Y:S01]  /*0490*/  IADD3 R2, R2, 0x1ff, RZ ;  /* 0x000001ff02027810 */ /* 0x000fe20007ffe0ff */
[----:B------:R-:W-:Y:S01]  /*04a0*/  STL [R1+0x28], RZ ;  /* 0x000028ff01007387 */ /* 0x000fe20000100800 */
[----:B------:R-:W-:-:S03]  /*04b0*/  @P0 IADD3 R5, R5, 0x1, RZ ;  /* 0x0000000105050810 */ /* 0x000fc60007ffe0ff */
[----:B------:R-:W-:Y:S02]  /*04c0*/  STL [R1+0x2c], RZ ;  /* 0x00002cff01007387 */ /* 0x000fe40000100800 */
[----:B------:R-:W-:Y:S01]  /*04d0*/  IMAD.MOV.U32 R4, RZ, RZ, R5 ;  /* 0x000000ffff047224 */ /* 0x000fe200078e0005 */
[----:B------:R-:W-:Y:S01]  /*04e0*/  SHF.R.S32.HI R5, RZ, 0x1f, R2 ;  /* 0x0000001fff057819 */ /* 0x000fe20000011402 */
[----:B------:R-:W-:Y:S02]  /*04f0*/  STL [R1+0x10], RZ ;  /* 0x000010ff01007387 */ /* 0x000fe40000100800 */
[----:B------:R-:W-:Y:S01]  /*0500*/  @!P2 IMAD.MOV R4, RZ, RZ, -R4 ;  /* 0x000000ffff04a224 */ /* 0x000fe200078e0a04 */
[----:B------:R-:W-:Y:S01]  /*0510*/  @!P1 LOP3.LUT R4, RZ, R0, RZ, 0x33, !PT ;  /* 0x00000000ff049212 */ /* 0x000fe200078e33ff */
[----:B------:R-:W-:Y:S01]  /*0520*/  STL [R1+0x14], RZ ;  /* 0x000014ff01007387 */ /* 0x000fe20000100800 */
[----:B------:R-:W-:-:S03]  /*0530*/  LEA.HI R5, R5, R2, RZ, 0x9 ;  /* 0x0000000205057211 */ /* 0x000fc600078f48ff */
[----:B------:R-:W-:Y:S01]  /*0540*/  IMAD.SHL.U32 R2, R4, 0x4, RZ ;  /* 0x0000000404027824 */ /* 0x000fe200078e00ff */
[----:B------:R-:W-:Y:S01]  /*0550*/  STL [R1+0x18], RZ ;  /* 0x000018ff01007387 */ /* 0x000fe20000100800 */
[----:B------:R-:W-:-:S03]  /*0560*/  IMAD.MOV R4, RZ, RZ, -R4 ;  /* 0x000000ffff047224 */ /* 0x000fc600078e0a04 */
[----:B------:R-:W-:Y:S01]  /*0570*/  LEA.HI.SX32 R5, R5, -R2, 0x17 ;  /* 0x8000000205057211 */ /* 0x000fe200078fbaff */
[----:B------:R-:W-:Y:S01]  /*0580*/  IMAD R9, R0, R4, R3 ;  /* 0x0000000400097224 */ /* 0x000fe200078e0203 */
[----:B------:R-:W-:Y:S01]  /*0590*/  STL [R1+0x1c], RZ ;  /* 0x00001cff01007387 */ /* 0x000fe20000100800 */
[----:B------:R-:W-:Y:S01]  /*05a0*/  IMAD.MOV.U32 R4, RZ, RZ, RZ ;  /* 0x000000ffff047224 */ /* 0x000fe200078e00ff */
[----:B------:R-:W-:Y:S02]  /*05b0*/  IMNMX R10, R5, 0x4, PT ;  /* 0x00000004050a7817 */ /* 0x000fe40003800200 */
[----:B------:R-:W-:Y:S02]  /*05c0*/  STL [R1], RZ ;  /* 0x000000ff01007387 */ /* 0x000fe40000100800 */
[-C--:B------:R-:W-:Y:S02]  /*05d0*/  IABS R8, R10.reuse ;  /* 0x0000000a00087213 */ /* 0x080fe40000000000 */
[----:B------:R-:W-:Y:S01]  /*05e0*/  IABS R0, R10 ;  /* 0x0000000a00007213 */ /* 0x000fe20000000000 */
[----:B------:R-:W-:Y:S01]  /*05f0*/  STL [R1+0x4], RZ ;  /* 0x000004ff01007387 */ /* 0x000fe20000100800 */
[----:B------:R-:W0:Y:S03]  /*0600*/  I2F.RP R6, R8 ;  /* 0x0000000800067306 */ /* 0x000e260000209400 */
[----:B------:R-:W-:Y:S04]  /*0610*/  STL [R1+0x8], RZ ;  /* 0x000008ff01007387 */ /* 0x000fe80000100800 */
[----:B------:R-:W-:Y:S04]  /*0620*/  STL [R1+0xc], RZ ;  /* 0x00000cff01007387 */ /* 0x000fe80000100800 */
[----:B------:R-:W-:Y:S04]  /*0630*/  STL [R1+0xc0], RZ ;  /* 0x0000c0ff01007387 */ /* 0x000fe80000100800 */
[----:B------:R-:W-:Y:S01]  /*0640*/  STL [R1+0xc4], RZ ;  /* 0x0000c4ff01007387 */ /* 0x000fe20000100800 */
[----:B0-----:R-:W0:Y:S03]  /*0650*/  MUFU.RCP R6, R6 ;  /* 0x0000000600067308 */ /* 0x001e260000001000 */
[----:B------:R-:W-:Y:S04]  /*0660*/  STL [R1+0xc8], RZ ;  /* 0x0000c8ff01007387 */ /* 0x000fe80000100800 */
[----:B------:R-:W-:Y:S04]  /*0670*/  STL [R1+0xcc], RZ ;  /* 0x0000ccff01007387 */ /* 0x000fe80000100800 */
[----:B------:R-:W-:Y:S04]  /*0680*/  STL [R1+0xb0], RZ ;  /* 0x0000b0ff01007387 */ /* 0x000fe80000100800 */
[----:B------:R-:W-:Y:S01]  /*0690*/  STL [R1+0xb4], RZ ;  /* 0x0000b4ff01007387 */ /* 0x000fe20000100800 */
[----:B0-----:R-:W-:-:S03]  /*06a0*/  IADD3 R5, R6, 0xffffffe, RZ ;  /* 0x0ffffffe06057810 */ /* 0x001fc60007ffe0ff */
[----:B------:R-:W-:Y:S03]  /*06b0*/  STL [R1+0xb8], RZ ;  /* 0x0000b8ff01007387 */ /* 0x000fe60000100800 */
[----:B------:R-:W0:Y:S01]  /*06c0*/  F2I.FTZ.U32.TRUNC.NTZ R5, R5 ;  /* 0x0000000500057305 */ /* 0x000e22000021f000 */
[----:B------:R-:W-:Y:S04]  /*06d0*/  STL [R1+0xbc], RZ ;  /* 0x0000bcff01007387 */ /* 0x000fe80000100800 */
[----:B------:R-:W-:Y:S04]  /*06e0*/  STL [R1+0xa0], RZ ;  /* 0x0000a0ff01007387 */ /* 0x000fe80000100800 */
[----:B------:R-:W-:Y:S04]  /*06f0*/  STL [R1+0xa4], RZ ;  /* 0x0000a4ff01007387 */ /* 0x000fe80000100800 */
[----:B------:R-:W-:Y:S01]  /*0700*/  STL [R1+0xa8], RZ ;  /* 0x0000a8ff01007387 */ /* 0x000fe20000100800 */
[----:B0-----:R-:W-:-:S03]  /*0710*/  IMAD.MOV R7, RZ, RZ, -R5 ;  /* 0x000000ffff077224 */ /* 0x001fc600078e0a05 */
[----:B------:R-:W-:Y:S01]  /*0720*/  STL [R1+0xac], RZ ;  /* 0x0000acff01007387 */ /* 0x000fe20000100800 */
[----:B------:R-:W-:Y:S01]  /*0730*/  IMAD.MOV.U32 R3, RZ, RZ, R7 ;  /* 0x000000ffff037224 */ /* 0x000fe200078e0007 */
[----:B------:R-:W-:Y:S02]  /*0740*/  IABS R7, R9 ;  /* 0x0000000900077213 */ /* 0x000fe40000000000 */
[----:B------:R-:W-:Y:S01]  /*0750*/  STL [R1+0xd0], RZ ;  /* 0x0000d0ff01007387 */ /* 0x000fe20000100800 */
[----:B------:R-:W-:-:S03]  /*0760*/  IMAD R3, R3, R8, RZ ;  /* 0x0000000803037224 */ /* 0x000fc600078e02ff */
[----:B------:R-:W-:Y:S01]  /*0770*/  STL [R1+0xd4], RZ ;  /* 0x0000d4ff01007387 */ /* 0x000fe20000100800 */
[----:B------:R-:W-:-:S03]  /*0780*/  IMAD.HI.U32 R4, R5, R3, R4 ;  /* 0x0000000305047227 */ /* 0x000fc600078e0004 */
[----:B------:R-:W-:Y:S01]  /*0790*/  STL [R1+0xd8], RZ ;  /* 0x0000d8ff01007387 */ /* 0x000fe20000100800 */
[----:B------:R-:W-:Y:S02]  /*07a0*/  IMAD.MOV R3, RZ, RZ, -R0 ;  /* 0x000000ffff037224 */ /* 0x000fe400078e0a00 */
[----:B------:R-:W-:Y:S01]  /*07b0*/  IMAD.HI.U32 R0, R4, R7, RZ ;  /* 0x0000000704007227 */ /* 0x000fe200078e00ff */
[----:B------:R-:W-:Y:S03]  /*07c0*/  STL [R1+0xdc], RZ ;  /* 0x0000dcff01007387 */ /* 0x000fe60000100800 */
[----:B------:R-:W-:Y:S01]  /*07d0*/  IMAD R3, R0, R3, R7 ;  /* 0x0000000300037224 */ /* 0x000fe200078e0207 */
[----:B------:R-:W-:Y:S01]  /*07e0*/  STL [R1+0xe0], RZ ;  /* 0x0000e0ff01007387 */ /* 0x000fe20000100800 */
[----:B------:R-:W-:-:S03]  /*07f0*/  CS2R R6, SRZ ;  /* 0x0000000000067805 */ /* 0x000fc6000001ff00 */
[----:B------:R-:W-:Y:S01]  /*0800*/  ISETP.GT.U32.AND P1, PT, R8, R3, PT ;  /* 0x000000030800720c */ /* 0x000fe20003f24070 */
[----:B------:R-:W-:Y:S04]  /*0810*/  STL [R1+0xe4], RZ ;  /* 0x0000e4ff01007387 */ /* 0x000fe80000100800 */
[----:B------:R-:W-:Y:S04]  /*0820*/  STL [R1+0xe8], RZ ;  /* 0x0000e8ff01007387 */ /* 0x000fe80000100800 */
[----:B------:R-:W-:Y:S04]  /*0830*/  STL [R1+0xec], RZ ;  /* 0x0000ecff01007387 */ /* 0x000fe80000100800 */
[----:B------:R-:W-:Y:S01]  /*0840*/  @!P1 IMAD.IADD R3, R3, 0x1, -R8 ;  /* 0x0000000103039824 */ /* 0x000fe200078e0a08 */
[----:B------:R-:W-:Y:S01]  /*0850*/  STL [R1+0xf0], RZ ;  /* 0x0000f0ff01007387 */ /* 0x000fe20000100800 */
[----:B------:R-:W-:-:S02]  /*0860*/  @!P1 IADD3 R0, R0, 0x1, RZ ;  /* 0x0000000100009810 */ /* 0x000fc40007ffe0ff */
[----:B------:R-:W-:Y:S01]  /*0870*/  ISETP.NE.AND P1, PT, R10, RZ, PT ;  /* 0x000000ff0a00720c */ /* 0x000fe20003f25270 */
[----:B------:R-:W-:Y:S01]  /*0880*/  STL [R1+0xf4], RZ ;  /* 0x0000f4ff01007387 */ /* 0x000fe20000100800 */
[----:B------:R-:W-:Y:S02]  /*0890*/  ISETP.GE.U32.AND P0, PT, R3, R8, PT ;  /* 0x000000080300720c */ /* 0x000fe40003f06070 */
[----:B------:R-:W-:Y:S01]  /*08a0*/  LOP3.LUT R3, R9, R10, RZ, 0x3c, !PT ;  /* 0x0000000a09037212 */ /* 0x000fe200078e3cff */
[----:B------:R-:W-:Y:S03]  /*08b0*/  STL [R1+0xf8], RZ ;  /* 0x0000f8ff01007387 */ /* 0x000fe60000100800 */
[----:B------:R-:W-:Y:S01]  /*08c0*/  ISETP.GE.AND P2, PT, R3, RZ, PT ;  /* 0x000000ff0300720c */ /* 0x000fe20003f46270 */
[----:B------:R-:W-:Y:S01]  /*08d0*/  STL [R1+0xfc], RZ ;  /* 0x0000fcff01007387 */ /* 0x000fe20000100800 */
[----:B------:R-:W-:-:S03]  /*08e0*/  IMAD.MOV.U32 R3, RZ, RZ, c[0x0][0x180] ;  /* 0x00006000ff037624 */ /* 0x000fc600078e00ff */
[----:B------:R-:W-:Y:S02]  /*08f0*/  STL [R1+0x100], RZ ;  /* 0x000100ff01007387 */ /* 0x000fe40000100800 */
[----:B------:R-:W-:Y:S02]  /*0900*/  @P0 IADD3 R0, R0, 0x1, RZ ;  /* 0x0000000100000810 */ /* 0x000fe40007ffe0ff */
[----:B------:R-:W-:Y:S01]  /*0910*/  STL [R1+0x104], RZ ;  /* 0x000104ff01007387 */ /* 0x000fe20000100800 */
[----:B------:R-:W-:-:S03]  /*0920*/  IADD3 R3, R3, 0x3f, RZ ;  /* 0x0000003f03037810 */ /* 0x000fc60007ffe0ff */
[----:B------:R-:W-:Y:S01]  /*0930*/  STL [R1+0x108], RZ ;  /* 0x000108ff01007387 */ /* 0x000fe20000100800 */
[----:B------:R-:W-:Y:S01]  /*0940*/  @!P2 IMAD.MOV R0, RZ, RZ, -R0 ;  /* 0x000000ffff00a224 */ /* 0x000fe200078e0a00 */
[----:B------:R-:W-:Y:S02]  /*0950*/  @!P1 LOP3.LUT R0, RZ, R10, RZ, 0x33, !PT ;  /* 0x0000000aff009212 */ /* 0x000fe400078e33ff */
[----:B------:R-:W-:Y:S01]  /*0960*/  STL [R1+0x10c], RZ ;  /* 0x00010cff01007387 */ /* 0x000fe20000100800 */
[----:B------:R-:W-:Y:S02]  /*0970*/  ISETP.GE.AND P0, PT, R3, 0x40, PT ;  /* 0x000000400300780c */ /* 0x000fe40003f06270 */
[----:B------:R-:W-:Y:S01]  /*0980*/  IMAD.MOV R5, RZ, RZ, -R0 ;  /* 0x000000ffff057224 */ /* 0x000fe200078e0a00 */
[----:B------:R-:W-:Y:S03]  /*0990*/  STL [R1+0x110], RZ ;  /* 0x000110ff01007387 */ /* 0x000fe60000100800 */
[----:B------:R-:W-:Y:S01]  /*09a0*/  IMAD R5, R10, R5, R9 ;  /* 0x000000050a057224 */ /* 0x000fe200078e0209 */
[----:B------:R-:W-:Y:S01]  /*09b0*/  STL [R1+0x114], RZ ;  /* 0x000114ff01007387 */ /* 0x000fe20000100800 */
[----:B------:R-:W-:Y:S01]  /*09c0*/  CS2R R8, SRZ ;  /* 0x0000000000087805 */ /* 0x000fe2000001ff00 */
[----:B------:R-:W-:Y:S01]  /*09d0*/  CS2R R10, SRZ ;  /* 0x00000000000a7805 */ /* 0x000fe2000001ff00 */
[----:B------:R-:W-:Y:S01]  /*09e0*/  IMAD.IADD R2, R2, 0x1, R5 ;  /* 0x0000000102027824 */ /* 0x000fe200078e0205 */
[----:B------:R-:W-:Y:S01]  /*09f0*/  STL [R1+0x118], RZ ;  /* 0x000118ff01007387 */ /* 0x000fe20000100800 */
[----:B------:R-:W-:-:S02]  /*0a00*/  CS2R R4, SRZ ;  /* 0x0000000000047805 */ /* 0x000fc4000001ff00 */
[----:B------:R-:W-:Y:S01]  /*0a10*/  IMAD R2, R2, 0x200, R28 ;  /* 0x0000020002027824 */ /* 0x000fe200078e021c */
[----:B------:R-:W-:Y:S01]  /*0a20*/  STL [R1+0x11c], RZ ;  /* 0x00011cff01007387 */ /* 0x000fe20000100800 */
[----:B------:R-:W-:-:S03]  /*0a30*/  IMAD.SHL.U32 R28, R0, 0x40, RZ ;  /* 0x00000040001c7824 */ /* 0x000fc600078e00ff */
[----:B------:R-:W-:Y:S01]  /*0a40*/  STL [R1+0x120], RZ ;  /* 0x000120ff01007387 */ /* 0x000fe20000100800 */
[C---:B------:R-:W-:Y:S02]  /*0a50*/  IADD3 R3, R2.reuse, 0x100, RZ ;  /* 0x0000010002037810 */ /* 0x040fe40007ffe0ff */
[C---:B------:R-:W-:Y:S01]  /*0a60*/  IADD3 R0, R2.reuse, 0x80, RZ ;  /* 0x0000008002007810 */ /* 0x040fe20007ffe0ff */
[----:B------:R-:W-:Y:S04]  /*0a70*/  STL [R1+0x124], RZ ;  /* 0x000124ff01007387 */ /* 0x000fe80000100800 */
        /* <DEDUP_REMOVED lines=30> */
[----:B------:R-:W-:Y:S04]  /*0c60*/  STL [R1+0x7d4], R2 ;  /* 0x0007d40201007387 */ /* 0x000fe80000100800 */
[----:B------:R0:W-:Y:S02]  /*0c70*/  STL [R1+0x10c4], R3 ;  /* 0x0010c40301007387 */ /* 0x0001e40000100800 */
[----:B0-----:R-:W-:-:S05]  /*0c80*/  IADD3 R3, R2, 0x180, RZ ;  /* 0x0000018002037810 */ /* 0x001fca0007ffe0ff */
[----:B------:R0:W-:Y:S04]  /*0c90*/  STL [R1+0x10c0], R3 ;  /* 0x0010c00301007387 */ /* 0x0001e80000100800 */
[----:B------:R1:W-:Y:S04]  /*0ca0*/  STL [R1+0x7d8], R28 ;  /* 0x0007d81c01007387 */ /* 0x0003e80000100800 */
[----:B------:R1:W-:Y:S01]  /*0cb0*/  STL [R1+0x1058], R0 ;  /* 0x0010580001007387 */ /* 0x0003e20000100800 */
[----:B0-----:R-:W-:-:S05]  /*0cc0*/  IMAD.MOV.U32 R3, RZ, RZ, c[0x0][0x180] ;  /* 0x00006000ff037624 */ /* 0x001fca00078e00ff */
[----:B------:R-:W-:Y:S01]  /*0cd0*/  IADD3 R3, R3, 0x3f, RZ ;  /* 0x0000003f03037810 */ /* 0x000fe20007ffe0ff */
[----:B------:R-:W-:Y:S05]  /*0ce0*/  @!P0 BRA `(.L_x_0) ;  /* 0x0002ca5000008947 */ /* 0x000fea0003800000 */
[----:B------:R-:W2:Y:S04]  /*0cf0*/  LDL R26, [R1+0x10c4] ;  /* 0x0010c400011a7983 */ /* 0x000ea80000100800 */
[----:B------:R-:W3:Y:S01]  /*0d00*/  LDL R27, [R1+0x10c0] ;  /* 0x0010c000011b7983 */ /* 0x000ee20000100800 */
[----:B------:R-:W-:Y:S01]  /*0d10*/  IMAD.MOV.U32 R25, RZ, RZ, R0 ;  /* 0x000000ffff197224 */ /* 0x000fe200078e0000 */
[----:B-1----:R-:W-:Y:S02]  /*0d20*/  IABS R0, c[0x0][0x17c] ;  /* 0x00005f0000007a13 */ /* 0x002fe40000000000 */
[----:B------:R-:W-:Y:S01]  /*0d30*/  IABS R8, c[0x0][0x178] ;  /* 0x00005e0000087a13 */ /* 0x000fe20000000000 */
[----:B------:R-:W-:Y:S01]  /*0d40*/  IMAD.MOV.U32 R24, RZ, RZ, R2 ;  /* 0x000000ffff187224 */ /* 0x000fe200078e0002 */
[----:B------:R-:W0:Y:S08]  /*0d50*/  I2F.RP R9, R0 ;  /* 0x0000000000097306 */ /* 0x000e300000209400 */
[----:B------:R-:W1:Y:S08]  /*0d60*/  I2F.RP R2, R8 ;  /* 0x0000000800027306 */ /* 0x000e700000209400 */
[----:B0-----:R-:W0:Y:S08]  /*0d70*/  MUFU.RCP R9, R9 ;  /* 0x0000000900097308 */ /* 0x001e300000001000 */
[----:B-1----:R-:W1:Y:S01]  /*0d80*/  MUFU.RCP R2, R2 ;  /* 0x0000000200027308 */ /* 0x002e620000001000 */
[----:B0-----:R-:W-:-:S02]  /*0d90*/  IADD3 R5, R9, 0xffffffe, RZ ;  /* 0x0ffffffe09057810 */ /* 0x001fc40007ffe0ff */
[----:B-1----:R-:W-:-:S05]  /*0da0*/  IADD3 R6, R2, 0xffffffe, RZ ;  /* 0x0ffffffe02067810 */ /* 0x002fca0007ffe0ff */
[----:B------:R-:W0:Y:S08]  /*0db0*/  F2I.FTZ.U32.TRUNC.NTZ R5, R5 ;  /* 0x0000000500057305 */ /* 0x000e30000021f000 */
[----:B------:R-:W1:Y:S01]  /*0dc0*/  F2I.FTZ.U32.TRUNC.NTZ R7, R6 ;  /* 0x0000000600077305 */ /* 0x000e62000021f000 */
[----:B------:R-:W-:Y:S02]  /*0dd0*/  LOP3.LUT R11, R29, 0x3f, RZ, 0xc0, !PT ;  /* 0x0000003f1d0b7812 */ /* 0x000fe400078ec0ff */
[----:B------:R-:W-:-:S02]  /*0de0*/  SHF.R.S32.HI R10, RZ, 0x1f, R3 ;  /* 0x0000001fff0a7819 */ /* 0x000fc40000011403 */
[--C-:B------:R-:W-:Y:S01]  /*0df0*/  SHF.R.S32.HI R4, RZ, 0x6, R29.reuse ;  /* 0x00000006ff047819 */ /* 0x100fe2000001141d */
[----:B------:R-:W-:Y:S01]  /*0e00*/  IMAD.SHL.U32 R11, R11, 0x2, RZ ;  /* 0x000000020b0b7824 */ /* 0x000fe200078e00ff */
[----:B------:R-:W-:Y:S02]  /*0e10*/  LEA.HI R3, R10, R3, RZ, 0x6 ;  /* 0x000000030a037211 */ /* 0x000fe400078f30ff */
[----:B------:R-:W-:Y:S01]  /*0e20*/  SHF.R.U32.HI R2, RZ, 0x6, R29 ;  /* 0x00000006ff027819 */ /* 0x000fe2000001161d */
[----:B0-----:R-:W-:Y:S01]  /*0e30*/  IMAD.MOV R13, RZ, RZ, -R5 ;  /* 0x000000ffff0d7224 */ /* 0x001fe200078e0a05 */
[----:B------:R-:W-:Y:S01]  /*0e40*/  SGXT R4, R4, 0x1 ;  /* 0x000000010404781a */ /* 0x000fe20000000200 */
[----:B------:R0:W-:Y:S01]  /*0e50*/  STL [R1+0x50], R3 ;  /* 0x0000500301007387 */ /* 0x0001e20000100800 */
[----:B------:R-:W-:Y:S01]  /*0e60*/  SGXT.U32 R2, R2, 0x1 ;  /* 0x000000010202781a */ /* 0x000fe20000000000 */
[----:B-1----:R-:W-:Y:S01]  /*0e70*/  IMAD.MOV R9, RZ, RZ, -R7 ;  /* 0x000000ffff097224 */ /* 0x002fe200078e0a07 */
[----:B------:R-:W-:Y:S01]  /*0e80*/  LOP3.LUT R10, R11, 0x90, R4, 0x78, !PT ;  /* 0x000000900b0a7812 */ /* 0x000fe200078e7804 */
[----:B------:R-:W-:Y:S01]  /*0e90*/  IMAD.MOV.U32 R6, RZ, RZ, RZ ;  /* 0x000000ffff067224 */ /* 0x000fe200078e00ff */
[----:B------:R-:W-:Y:S01]  /*0ea0*/  LOP3.LUT R2, R28, R2, RZ, 0xfc, !PT ;  /* 0x000000021c027212 */ /* 0x000fe200078efcff */
[----:B------:R-:W-:-:S02]  /*0eb0*/  IMAD.MOV.U32 R4, RZ, RZ, RZ ;  /* 0x000000ffff047224 */ /* 0x000fc400078e00ff */
[----:B0-----:R-:W-:Y:S02]  /*0ec0*/  IMAD R3, R9, R8, RZ ;  /* 0x0000000809037224 */ /* 0x001fe400078e02ff */
[----:B------:R-:W-:Y:S02]  /*0ed0*/  IMAD R9, R13, R0, RZ ;  /* 0x000000000d097224 */ /* 0x000fe400078e02ff */
[----:B------:R-:W-:Y:S01]  /*0ee0*/  IMAD.HI.U32 R6, R7, R3, R6 ;  /* 0x0000000307067227 */ /* 0x000fe200078e0006 */
[----:B------:R-:W-:Y:S02]  /*0ef0*/  IABS R19, R24 ;  /* 0x0000001800137213 */ /* 0x000fe40000000000 */
[----:B------:R-:W-:Y:S01]  /*0f00*/  IABS R17, R25 ;  /* 0x0000001900117213 */ /* 0x000fe20000000000 */
[----:B------:R-:W-:Y:S01]  /*0f10*/  IMAD.HI.U32 R3, R5, R9, R4 ;  /* 0x0000000905037227 */ /* 0x000fe200078e0004 */
[----:B------:R-:W-:Y:S01]  /*0f20*/  LOP3.LUT R4, R2, 0x3e, RZ, 0xfc, !PT ;  /* 0x0000003e02047812 */ /* 0x000fe200078efcff */
[----:B------:R0:W-:Y:S02]  /*0f30*/  STL [R1+0x49c], R10 ;  /* 0x00049c0a01007387 */ /* 0x0001e40000100800 */
[----:B------:R-:W-:Y:S01]  /*0f40*/  IMAD.HI.U32 R5, R6, R17, RZ ;  /* 0x0000001106057227 */ /* 0x000fe200078e00ff */
[----:B------:R-:W-:-:S02]  /*0f50*/  ISETP.GE.AND P2, PT, R4, RZ, PT ;  /* 0x000000ff0400720c */ /* 0x000fc40003f46270 */
[----:B0-----:R-:W-:Y:S01]  /*0f60*/  IABS R10, R4 ;  /* 0x00000004000a7213 */ /* 0x001fe20000000000 */
[----:B------:R-:W-:-:S04]  /*0f70*/  IMAD.HI.U32 R4, R6, R19, RZ ;  /* 0x0000001306047227 */ /* 0x000fc800078e00ff */
[----:B------:R-:W-:Y:S02]  /*0f80*/  IMAD.MOV R4, RZ, RZ, -R4 ;  /* 0x000000ffff047224 */ /* 0x000fe400078e0a04 */
[----:B------:R-:W-:Y:S02]  /*0f90*/  IMAD.MOV R5, RZ, RZ, -R5 ;  /* 0x000000ffff057224 */ /* 0x000fe400078e0a05 */
[C---:B------:R-:W-:Y:S02]  /*0fa0*/  IMAD R19, R8.reuse, R4, R19 ;  /* 0x0000000408137224 */ /* 0x040fe400078e0213 */
[----:B------:R-:W-:-:S03]  /*0fb0*/  IMAD R17, R8, R5, R17 ;  /* 0x0000000508117224 */ /* 0x000fc600078e0211 */
[C---:B------:R-:W-:Y:S02]  /*0fc0*/  ISETP.GT.U32.AND P6, PT, R8.reuse, R19, PT ;  /* 0x000000130800720c */ /* 0x040fe40003fc4070 */
[----:B------:R-:W-:-:S11]  /*0fd0*/  ISETP.GT.U32.AND P0, PT, R8, R17, PT ;  /* 0x000000110800720c */ /* 0x000fd60003f04070 */
[--C-:B------:R-:W-:Y:S02]  /*0fe0*/  @!P6 IMAD.IADD R19, R19, 0x1, -R8.reuse ;  /* 0x000000011313e824 */ /* 0x100fe400078e0a08 */
[----:B------:R-:W-:-:S03]  /*0ff0*/  @!P0 IMAD.IADD R17, R17, 0x1, -R8 ;  /* 0x0000000111118824 */ /* 0x000fc600078e0a08 */
[C---:B------:R-:W-:Y:S02]  /*1000*/  ISETP.GT.U32.AND P6, PT, R8.reuse, R19, PT ;  /* 0x000000130800720c */ /* 0x040fe40003fc4070 */
[----:B------:R-:W-:Y:S01]  /*1010*/  ISETP.GT.U32.AND P0, PT, R8, R17, PT ;  /* 0x000000110800720c */ /* 0x000fe20003f04070 */
[----:B------:R-:W-:Y:S01]  /*1020*/  IMAD.HI.U32 R12, R3, R10, RZ ;  /* 0x0000000a030c7227 */ /* 0x000fe200078e00ff */
[----:B------:R-:W-:-:S03]  /*1030*/  LOP3.LUT R4, R2, 0x38, RZ, 0xfc, !PT ;  /* 0x0000003802047812 */ /* 0x000fc600078efcff */
[----:B------:R-:W-:Y:S01]  /*1040*/  IMAD.MOV R13, RZ, RZ, -R12 ;  /* 0x000000ffff0d7224 */ /* 0x000fe200078e0a0c */
[----:B------:R-:W-:Y:S02]  /*1050*/  LOP3.LUT R5, R2, 0x3c, RZ, 0xfc, !PT ;  /* 0x0000003c02057812 */ /* 0x000fe400078efcff */
[----:B------:R-:W-:Y:S01]  /*1060*/  IABS R29, R4 ;  /* 0x00000004001d7213 */ /* 0x000fe20000000000 */
[----:B------:R-:W-:Y:S02]  /*1070*/  IMAD R10, R0, R13, R10 ;  /* 0x0000000d000a7224 */ /* 0x000fe400078e020a */
[--C-:B------:R-:W-:Y:S01]  /*1080*/  @!P6 IMAD.IADD R19, R19, 0x1, -R8.reuse ;  /* 0x000000011313e824 */ /* 0x100fe200078e0a08 */
[----:B------:R-:W-:Y:S01]  /*1090*/  ISETP.GE.AND P6, PT, R24, RZ, PT ;  /* 0x000000ff1800720c */ /* 0x000fe20003fc6270 */
[----:B------:R-:W-:Y:S01]  /*10a0*/  @!P0 IMAD.IADD R17, R17, 0x1, -R8 ;  /* 0x0000000111118824 */ /* 0x000fe200078e0a08 */
[----:B------:R-:W-:Y:S02]  /*10b0*/  ISETP.GE.AND P0, PT, R25, RZ, PT ;  /* 0x000000ff1900720c */ /* 0x000fe40003f06270 */
[----:B------:R-:W-:-:S02]  /*10c0*/  LOP3.LUT R13, R2, 0x36, RZ, 0xfc, !PT ;  /* 0x00000036020d7812 */ /* 0x000fc400078efcff */
[----:B------:R-:W-:Y:S02]  /*10d0*/  IABS R15, R5 ;  /* 0x00000005000f7213 */ /* 0x000fe40000000000 */
[----:B------:R-:W-:Y:S02]  /*10e0*/  IABS R28, R13 ;  /* 0x0000000d001c7213 */ /* 0x000fe40000000000 */
[----:B------:R-:W-:Y:S01]  /*10f0*/  ISETP.GE.AND P1, PT, R5, RZ, PT ;  /* 0x000000ff0500720c */ /* 0x000fe20003f26270 */
[----:B------:R-:W-:-:S04]  /*1100*/  IMAD.HI.U32 R12, R3, R15, RZ ;  /* 0x0000000f030c7227 */ /* 0x000fc800078e00ff */
[----:B------:R-:W-:-:S04]  /*1110*/  IMAD.HI.U32 R5, R3, R28, RZ ;  /* 0x0000001c03057227 */ /* 0x000fc800078e00ff */
[----:B------:R-:W-:Y:S02]  /*1120*/  IMAD.MOV R12, RZ, RZ, -R12 ;  /* 0x000000ffff0c7224 */ /* 0x000fe400078e0a0c */
[----:B------:R-:W-:Y:S01]  /*1130*/  @!P6 IMAD.MOV R19, RZ, RZ, -R19 ;  /* 0x000000ffff13e224 */ /* 0x000fe200078e0a13 */
[----:B------:R-:W-:Y:S01]  /*1140*/  ISETP.NE.AND P6, PT, RZ, c[0x0][0x178], PT ;  /* 0x00005e00ff007a0c */ /* 0x000fe20003fc5270 */
[----:B------:R-:W-:Y:S02]  /*1150*/  @!P0 IMAD.MOV R17, RZ, RZ, -R17 ;  /* 0x000000ffff118224 */ /* 0x000fe400078e0a11 */
[----:B------:R-:W-:Y:S02]  /*1160*/  IMAD.MOV R5, RZ, RZ, -R5 ;  /* 0x000000ffff057224 */ /* 0x000fe400078e0a05 */
[C---:B------:R-:W-:Y:S01]  /*1170*/  IMAD R15, R0.reuse, R12, R15 ;  /* 0x0000000c000f7224 */ /* 0x040fe200078e020f */
[C---:B------:R-:W-:Y:S01]  /*1180*/  ISETP.GT.U32.AND P0, PT, R0.reuse, R10, PT ;  /* 0x0000000a0000720c */ /* 0x040fe20003f04070 */
[----:B------:R-:W-:-:S12]  /*1190*/  IMAD R28, R0, R5, R28 ;  /* 0x00000005001c7224 */ /* 0x000fd800078e021c */
[----:B------:R-:W-:-:S05]  /*11a0*/  @!P0 IMAD.IADD R10, R10, 0x1, -R0 ;  /* 0x000000010a0a8824 */ /* 0x000fca00078e0a00 */
[----:B------:R-:W-:Y:S02]  /*11b0*/  ISETP.GT.U32.AND P0, PT, R0, R10, PT ;  /* 0x0000000a0000720c */ /* 0x000fe40003f04070 */
[----:B--2---:R-:W-:Y:S02]  /*11c0*/  IABS R11, R26 ;  /* 0x0000001a000b7213 */ /* 0x004fe40000000000 */
[----:B---3--:R-:W-:-:S03]  /*11d0*/  IABS R9, R27 ;  /* 0x0000001b00097213 */ /* 0x008fc60000000000 */
[----:B------:R-:W-:-:S04]  /*11e0*/  IMAD.HI.U32 R7, R6, R11, RZ ;  /* 0x0000000b06077227 */ /* 0x000fc800078e00ff */
        /* <DEDUP_REMOVED lines=10> */
[----:B------:R-:W-:Y:S02]  /*1290*/  ISETP.GT.U32.AND P3, PT, R8, R9, PT ;  /* 0x000000090800720c */ /* 0x000fe40003f64070 */
[----:B------:R-:W-:-:S04]  /*12a0*/  LOP3.LUT R6, R2, 0x3a, RZ, 0xfc, !PT ;  /* 0x0000003a02067812 */ /* 0x000fc800078efcff */
[----:B------:R-:W-:-:S05]  /*12b0*/  IABS R14, R6 ;  /* 0x00000006000e7213 */ /* 0x000fca0000000000 */
[--C-:B------:R-:W-:Y:S01]  /*12c0*/  @!P5 IMAD.IADD R11, R11, 0x1, -R8.reuse ;  /* 0x000000010b0bd824 */ /* 0x100fe200078e0a08 */
[----:B------:R-:W-:Y:S01]  /*12d0*/  ISETP.GE.AND P5, PT, R26, RZ, PT ;  /* 0x000000ff1a00720c */ /* 0x000fe20003fa6270 */
[----:B------:R-:W-:Y:S01]  /*12e0*/  @!P3 IMAD.IADD R9, R9, 0x1, -R8 ;  /* 0x000000010909b824 */ /* 0x000fe200078e0a08 */
[----:B------:R-:W-:Y:S01]  /*12f0*/  ISETP.GE.AND P3, PT, R27, RZ, PT ;  /* 0x000000ff1b00720c */ /* 0x000fe20003f66270 */
[----:B------:R-:W-:Y:S01]  /*1300*/  IMAD.HI.U32 R7, R3, R14, RZ ;  /* 0x0000000e03077227 */ /* 0x000fe200078e00ff */
[----:B------:R-:W-:-:S03]  /*1310*/  ISETP.GE.AND P4, PT, R6, RZ, PT ;  /* 0x000000ff0600720c */ /* 0x000fc60003f86270 */
[----:B------:R-:W-:Y:S01]  /*1320*/  IMAD.HI.U32 R6, R3, R29, RZ ;  /* 0x0000001d03067227 */ /* 0x000fe200078e00ff */
[----:B------:R-:W-:-:S03]  /*1330*/  LOP3.LUT R8, RZ, c[0x0][0x178], RZ, 0x33, !PT ;  /* 0x00005e00ff087a12 */ /* 0x000fc600078e33ff */
[----:B------:R-:W-:Y:S02]  /*1340*/  IMAD.MOV R7, RZ, RZ, -R7 ;  /* 0x000000ffff077224 */ /* 0x000fe400078e0a07 */
[----:B------:R-:W-:Y:S02]  /*1350*/  IMAD.MOV R6, RZ, RZ, -R6 ;  /* 0x000000ffff067224 */ /* 0x000fe400078e0a06 */
[----:B------:R-:W-:Y:S02]  /*1360*/  @!P5 IMAD.MOV R11, RZ, RZ, -R11 ;  /* 0x000000ffff0bd224 */ /* 0x000fe400078e0a0b */
[----:B------:R-:W-:Y:S02]  /*1370*/  @!P3 IMAD.MOV R9, RZ, RZ, -R9 ;  /* 0x000000ffff09b224 */ /* 0x000fe400078e0a09 */
[----:B------:R-:W-:Y:S01]  /*1380*/  IMAD R14, R0, R7, R14 ;  /* 0x00000007000e7224 */ /* 0x000fe200078e020e */
[----:B------:R-:W-:Y:S01]  /*1390*/  LOP3.LUT R7, R2, 0x34, RZ, 0xfc, !PT ;  /* 0x0000003402077812 */ /* 0x000fe200078efcff */
[----:B------:R-:W-:Y:S01]  /*13a0*/  IMAD R29, R0, R6, R29 ;  /* 0x00000006001d7224 */ /* 0x000fe200078e021d */
[----:B------:R-:W-:-:S02]  /*13b0*/  SEL R16, R8, R19, !P6 ;  /* 0x0000001308107207 */ /* 0x000fc40007000000 */
[C---:B------:R-:W-:Y:S02]  /*13c0*/  SEL R12, R8.reuse, R17, !P6 ;  /* 0x00000011080c7207 */ /* 0x040fe40007000000 */
[C---:B------:R-:W-:Y:S02]  /*13d0*/  SEL R11, R8.reuse, R11, !P6 ;  /* 0x0000000b080b7207 */ /* 0x040fe40007000000 */
[----:B------:R-:W-:Y:S02]  /*13e0*/  SEL R8, R8, R9, !P6 ;  /* 0x0000000908087207 */ /* 0x000fe40007000000 */
[----:B------:R-:W-:Y:S02]  /*13f0*/  IABS R5, R7 ;  /* 0x0000000700057213 */ /* 0x000fe40000000000 */
[C---:B------:R-:W-:Y:S02]  /*1400*/  ISETP.GT.U32.AND P6, PT, R0.reuse, R29, PT ;  /* 0x0000001d0000720c */ /* 0x040fe40003fc4070 */
[C---:B------:R-:W-:Y:S01]  /*1410*/  ISETP.GT.U32.AND P5, PT, R0.reuse, R15, PT ;  /* 0x0000000f0000720c */ /* 0x040fe20003fa4070 */
[----:B------:R-:W-:Y:S01]  /*1420*/  IMAD.HI.U32 R6, R3, R5, RZ ;  /* 0x0000000503067227 */ /* 0x000fe200078e00ff */
[----:B------:R-:W-:-:S02]  /*1430*/  ISETP.GT.U32.AND P3, PT, R0, R14, PT ;  /* 0x0000000e0000720c */ /* 0x000fc40003f64070 */
[----:B------:R-:W-:Y:S01]  /*1440*/  LOP3.LUT R9, R2, 0x32, RZ, 0xfc, !PT ;  /* 0x0000003202097812 */ /* 0x000fe200078efcff */
[----:B------:R-:W-:-:S04]  /*1450*/  IMAD.MOV R6, RZ, RZ, -R6 ;  /* 0x000000ffff067224 */ /* 0x000fc800078e0a06 */
[C---:B------:R-:W-:Y:S01]  /*1460*/  IMAD R5, R0.reuse, R6, R5 ;  /* 0x0000000600057224 */ /* 0x040fe200078e0205 */
[----:B------:R-:W-:Y:S01]  /*1470*/  IABS R6, R9 ;  /* 0x0000000900067213 */ /* 0x000fe20000000000 */
[--C-:B------:R-:W-:Y:S02]  /*1480*/  @!P6 IMAD.IADD R29, R29, 0x1, -R0.reuse ;  /* 0x000000011d1de824 */ /* 0x100fe400078e0a00 */
[----:B------:R-:W-:Y:S02]  /*1490*/  @!P5 IMAD.IADD R15, R15, 0x1, -R0 ;  /* 0x000000010f0fd824 */ /* 0x000fe400078e0a00 */
[----:B------:R-:W-:Y:S01]  /*14a0*/  IMAD.HI.U32 R18, R3, R6, RZ ;  /* 0x0000000603127227 */ /* 0x000fe200078e00ff */
[----:B------:R-:W-:-:S03]  /*14b0*/  ISETP.GT.U32.AND P6, PT, R0, R29, PT ;  /* 0x0000001d0000720c */ /* 0x000fc60003fc4070 */
[----:B------:R-:W-:Y:S01]  /*14c0*/  @!P3 IMAD.IADD R14, R14, 0x1, -R0 ;  /* 0x000000010e0eb824 */ /* 0x000fe200078e0a00 */
[----:B------:R-:W-:Y:S01]  /*14d0*/  ISETP.GT.U32.AND P5, PT, R0, R15, PT ;  /* 0x0000000f0000720c */ /* 0x000fe20003fa4070 */
[----:B------:R-:W-:-:S03]  /*14e0*/  IMAD.MOV R18, RZ, RZ, -R18 ;  /* 0x000000ffff127224 */ /* 0x000fc600078e0a12 */
[C---:B------:R-:W-:Y:S01]  /*14f0*/  ISETP.GT.U32.AND P3, PT, R0.reuse, R14, PT ;  /* 0x0000000e0000720c */ /* 0x040fe20003f64070 */
[----:B------:R-:W-:Y:S01]  /*1500*/  IMAD R6, R0, R18, R6 ;  /* 0x0000001200067224 */ /* 0x000fe200078e0206 */
[----:B------:R-:W-:Y:S01]  /*1510*/  STL [R1+0x40], R16 ;  /* 0x0000401001007387 */ /* 0x000fe20000100800 */
[--C-:B------:R-:W-:Y:S01]  /*1520*/  @!P0 IMAD.IADD R10, R10, 0x1, -R0.reuse ;  /* 0x000000010a0a8824 */ /* 0x100fe200078e0a00 */
[C---:B------:R-:W-:Y:S01]  /*1530*/  ISETP.GT.U32.AND P0, PT, R0.reuse, R28, PT ;  /* 0x0000001c0000720c */ /* 0x040fe20003f04070 */
[----:B------:R-:W-:Y:S01]  /*1540*/  @!P6 IMAD.IADD R29, R29, 0x1, -R0 ;  /* 0x000000011d1de824 */ /* 0x000fe200078e0a00 */
[----:B------:R0:W-:Y:S01]  /*1550*/  STL [R1+0x44], R12 ;  /* 0x0000440c01007387 */ /* 0x0001e20000100800 */
[----:B------:R-:W-:-:S03]  /*1560*/  ISETP.GT.U32.AND P6, PT, R0, R6, PT ;  /* 0x000000060000720c */ /* 0x000fc60003fc4070 */
[----:B------:R1:W-:Y:S01]  /*1570*/  STL [R1+0x48], R11 ;  /* 0x0000480b01007387 */ /* 0x0003e20000100800 */
[--C-:B------:R-:W-:Y:S01]  /*1580*/  @!P5 IMAD.IADD R15, R15, 0x1, -R0.reuse ;  /* 0x000000010f0fd824 */ /* 0x100fe200078e0a00 */
[----:B0-----:R-:W-:Y:S02]  /*1590*/  LOP3.LUT R12, R2, 0x2e, RZ, 0xfc, !PT ;  /* 0x0000002e020c7812 */ /* 0x001fe400078efcff */
[----:B------:R0:W-:Y:S01]  /*15a0*/  STL [R1+0x4c], R8 ;  /* 0x00004c0801007387 */ /* 0x0001e20000100800 */
[----:B------:R-:W-:Y:S02]  /*15b0*/  ISETP.GT.U32.AND P5, PT, R0, R5, PT ;  /* 0x000000050000720c */ /* 0x000fe40003fa4070 */
[----:B-1----:R-:W-:Y:S01]  /*15c0*/  LOP3.LUT R11, R2, 0x30, RZ, 0xfc, !PT ;  /* 0x00000030020b7812 */ /* 0x002fe200078efcff */
[----:B------:R-:W-:Y:S01]  /*15d0*/  @!P3 IMAD.IADD R14, R14, 0x1, -R0 ;  /* 0x000000010e0eb824 */ /* 0x000fe200078e0a00 */
[----:B------:R-:W-:Y:S02]  /*15e0*/  ISETP.GE.AND P3, PT, R4, RZ, PT ;  /* 0x000000ff0400720c */ /* 0x000fe40003f66270 */
[----:B------:R-:W-:-:S02]  /*15f0*/  IABS R16, R11 ;  /* 0x0000000b00107213 */ /* 0x000fc40000000000 */
[----:B0-----:R-:W-:Y:S01]  /*1600*/  IABS R8, R12 ;  /* 0x0000000c00087213 */ /* 0x001fe20000000000 */
[----:B------:R-:W-:-:S04]  /*1610*/  @!P0 IMAD.IADD R28, R28, 0x1, -R0 ;  /* 0x000000011c1c8824 */ /* 0x000fc800078e0a00 */
[----:B------:R-:W-:Y:S01]  /*1620*/  IMAD.HI.U32 R4, R3, R8, RZ ;  /* 0x0000000803047227 */ /* 0x000fe200078e00ff */
[----:B------:R-:W-:-:S03]  /*1630*/  ISETP.GE.AND P0, PT, R13, RZ, PT ;  /* 0x000000ff0d00720c */ /* 0x000fc60003f06270 */
[----:B------:R-:W-:Y:S01]  /*1640*/  IMAD.HI.U32 R17, R3, R16, RZ ;  /* 0x0000001003117227 */ /* 0x000fe200078e00ff */
[----:B------:R-:W-:-:S03]  /*1650*/  LOP3.LUT R13, R2, 0x2c, RZ, 0xfc, !PT ;  /* 0x0000002c020d7812 */ /* 0x000fc600078efcff */
[----:B------:R-:W-:Y:S02]  /*1660*/  IMAD.MOV.U32 R20, RZ, RZ, R10 ;  /* 0x000000ffff147224 */ /* 0x000fe400078e000a */
[----:B------:R-:W-:Y:S02]  /*1670*/  @!P6 IMAD.IADD R6, R6, 0x1, -R0 ;  /* 0x000000010606e824 */ /* 0x000fe400078e0a00 */
[----:B------:R-:W-:Y:S01]  /*1680*/  IMAD.MOV R4, RZ, RZ, -R4 ;  /* 0x000000ffff047224 */ /* 0x000fe200078e0a04 */
[C---:B------:R-:W-:Y:S01]  /*1690*/  ISETP.GT.U32.AND P6, PT, R0.reuse, R28, PT ;  /* 0x0000001c0000720c */ /* 0x040fe20003fc4070 */
[----:B------:R-:W-:Y:S02]  /*16a0*/  IMAD.MOV R17, RZ, RZ, -R17 ;  /* 0x000000ffff117224 */ /* 0x000fe400078e0a11 */
[----:B------:R-:W-:Y:S01]  /*16b0*/  @!P2 IMAD.MOV R20, RZ, RZ, -R20 ;  /* 0x000000ffff14a224 */ /* 0x000fe200078e0a14 */
[C---:B------:R-:W-:Y:S01]  /*16c0*/  ISETP.GT.U32.AND P2, PT, R0.reuse, R6, PT ;  /* 0x000000060000720c */ /* 0x040fe20003f44070 */
[----:B------:R-:W-:Y:S01]  /*16d0*/  IMAD R8, R0, R4, R8 ;  /* 0x0000000400087224 */ /* 0x000fe200078e0208 */
[----:B------:R-:W-:Y:S01]  /*16e0*/  LOP3.LUT R4, R2, 0x2a, RZ, 0xfc, !PT ;  /* 0x0000002a02047812 */ /* 0x000fe200078efcff */
[----:B------:R-:W-:Y:S01]  /*16f0*/  @!P5 IMAD.IADD R5, R5, 0x1, -R0 ;  /* 0x000000010505d824 */ /* 0x000fe200078e0a00 */
[----:B------:R-:W-:Y:S01]  /*1700*/  ISETP.GE.AND P5, PT, R7, RZ, PT ;  /* 0x000000ff0700720c */ /* 0x000fe20003fa6270 */
[----:B------:R-:W-:Y:S01]  /*1710*/  IMAD.MOV.U32 R19, RZ, RZ, R15 ;  /* 0x000000ffff137224 */ /* 0x000fe200078e000f */
[----:B------:R-:W-:Y:S01]  /*1720*/  IABS R10, R13 ;  /* 0x0000000d000a7213 */ /* 0x000fe20000000000 */
[----:B------:R-:W-:-:S02]  /*1730*/  IMAD R7, R0, R17, R16 ;  /* 0x0000001100077224 */ /* 0x000fc400078e0210 */
[----:B------:R-:W-:Y:S01]  /*1740*/  IMAD.MOV.U32 R15, RZ, RZ, R14 ;  /* 0x000000ffff0f7224 */ /* 0x000fe200078e000e */
[----:B------:R-:W-:Y:S01]  /*1750*/  IABS R14, R4 ;  /* 0x00000004000e7213 */ /* 0x000fe20000000000 */
[----:B------:R-:W-:Y:S01]  /*1760*/  @!P3 IMAD.MOV R29, RZ, RZ, -R29 ;  /* 0x000000ffff1db224 */ /* 0x000fe200078e0a1d */
[----:B------:R-:W-:Y:S01]  /*1770*/  ISETP.GE.AND P3, PT, R9, RZ, PT ;  /* 0x000000ff0900720c */ /* 0x000fe20003f66270 */
[----:B------:R-:W-:Y:S01]  /*1780*/  @!P4 IMAD.MOV R15, RZ, RZ, -R15 ;  /* 0x000000ffff0fc224 */ /* 0x000fe200078e0a0f */
[C---:B------:R-:W-:Y:S01]  /*1790*/  ISETP.GT.U32.AND P4, PT, R0.reuse, R7, PT ;  /* 0x000000070000720c */ /* 0x040fe20003f84070 */
[----:B------:R-:W-:Y:S02]  /*17a0*/  IMAD.MOV.U32 R9, RZ, RZ, R10 ;  /* 0x000000ffff097224 */ /* 0x000fe400078e000a */
[----:B------:R-:W-:Y:S01]  /*17b0*/  @!P1 IMAD.MOV R19, RZ, RZ, -R19 ;  /* 0x000000ffff139224 */ /* 0x000fe200078e0a13 */
[----:B------:R-:W-:Y:S01]  /*17c0*/  ISETP.GT.U32.AND P1, PT, R0, R5, PT ;  /* 0x000000050000720c */ /* 0x000fe20003f24070 */
[----:B------:R-:W-:-:S02]  /*17d0*/  IMAD.MOV.U32 R10, RZ, RZ, R14 ;  /* 0x000000ffff0a7224 */ /* 0x000fc400078e000e */
[----:B------:R-:W-:-:S04]  /*17e0*/  IMAD.HI.U32 R14, R3, R9, RZ ;  /* 0x00000009030e7227 */ /* 0x000fc800078e00ff */
[--C-:B------:R-:W-:Y:S01]  /*17f0*/  @!P6 IMAD.IADD R28, R28, 0x1, -R0.reuse ;  /* 0x000000011c1ce824 */ /* 0x100fe200078e0a00 */
[----:B------:R-:W-:Y:S01]  /*1800*/  ISETP.GT.U32.AND P6, PT, R0, R8, PT ;  /* 0x000000080000720c */ /* 0x000fe20003fc4070 */
[----:B------:R-:W-:Y:S01]  /*1810*/  @!P2 IMAD.IADD R6, R6, 0x1, -R0 ;  /* 0x000000010606a824 */ /* 0x000fe200078e0a00 */
[----:B------:R-:W-:Y:S01]  /*1820*/  ISETP.GE.AND P2, PT, R12, RZ, PT ;  /* 0x000000ff0c00720c */ /* 0x000fe20003f46270 */
[----:B------:R-:W-:Y:S02]  /*1830*/  IMAD.MOV R12, RZ, RZ, -R14 ;  /* 0x000000ffff0c7224 */ /* 0x000fe400078e0a0e */
[--C-:B------:R-:W-:Y:S02]  /*1840*/  @!P4 IMAD.IADD R7, R7, 0x1, -R0.reuse ;  /* 0x000000010707c824 */ /* 0x100fe400078e0a00 */
[C---:B------:R-:W-:Y:S02]  /*1850*/  IMAD R9, R0.reuse, R12, R9 ;  /* 0x0000000c00097224 */ /* 0x040fe400078e0209 */
[----:B------:R-:W-:Y:S01]  /*1860*/  @!P1 IMAD.IADD R5, R5, 0x1, -R0 ;  /* 0x0000000105059824 */ /* 0x000fe200078e0a00 */
[----:B------:R-:W-:Y:S01]  /*1870*/  ISETP.GE.AND P1, PT, R11, RZ, PT ;  /* 0x000000ff0b00720c */ /* 0x000fe20003f26270 */
[----:B------:R-:W-:Y:S01]  /*1880*/  @!P3 IMAD.MOV R6, RZ, RZ, -R6 ;  /* 0x000000ffff06b224 */ /* 0x000fe200078e0a06 */
[----:B------:R-:W-:Y:S01]  /*1890*/  ISETP.GT.U32.AND P3, PT, R0, R9, PT ;  /* 0x000000090000720c */ /* 0x000fe20003f64070 */
[----:B------:R-:W-:-:S04]  /*18a0*/  IMAD.HI.U32 R11, R3, R10, RZ ;  /* 0x0000000a030b7227 */ /* 0x000fc800078e00ff */
[----:B------:R-:W-:Y:S01]  /*18b0*/  @!P0 IMAD.MOV R28, RZ, RZ, -R28 ;  /* 0x000000ffff1c8224 */ /* 0x000fe200078e0a1c */
[----:B------:R-:W-:Y:S01]  /*18c0*/  ISETP.GT.U32.AND P0, PT, R0, R7, PT ;  /* 0x000000070000720c */ /* 0x000fe20003f04070 */
[----:B------:R-:W-:Y:S02]  /*18d0*/  @!P6 IMAD.IADD R8, R8, 0x1, -R0 ;  /* 0x000000010808e824 */ /* 0x000fe400078e0a00 */
[----:B------:R-:W-:Y:S02]  /*18e0*/  IMAD.MOV R11, RZ, RZ, -R11 ;  /* 0x000000ffff0b7224 */ /* 0x000fe400078e0a0b */
[----:B------:R-:W-:Y:S01]  /*18f0*/  @!P5 IMAD.MOV R5, RZ, RZ, -R5 ;  /* 0x000000ffff05d224 */ /* 0x000fe200078e0a05 */
[C---:B------:R-:W-:Y:S01]  /*1900*/  ISETP.GT.U32.AND P5, PT, R0.reuse, R8, PT ;  /* 0x000000080000720c */ /* 0x040fe20003fa4070 */
[----:B------:R-:W-:Y:S01]  /*1910*/  STL [R1+0x8], R20 ;  /* 0x0000081401007387 */ /* 0x000fe20000100800 */
[----:B------:R-:W-:-:S03]  /*1920*/  IMAD R10, R0, R11, R10 ;  /* 0x0000000b000a7224 */ /* 0x000fc600078e020a */
[----:B------:R-:W-:Y:S01]  /*1930*/  STL [R1+0x4], R19 ;  /* 0x0000041301007387 */ /* 0x000fe20000100800 */
[----:B------:R-:W-:-:S03]  /*1940*/  @!P3 IMAD.IADD R9, R9, 0x1, -R0 ;  /* 0x000000010909b824 */ /* 0x000fc600078e0a00 */
[----:B------:R-:W-:Y:S01]  /*1950*/  STL [R1+0x1134], R29 ;  /* 0x0011341d01007387 */ /* 0x000fe20000100800 */
[----:B------:R-:W-:-:S03]  /*1960*/  ISETP.GT.U32.AND P3, PT, R0, R10, PT ;  /* 0x0000000a0000720c */ /* 0x000fc60003f64070 */
[----:B------:R0:W-:Y:S01]  /*1970*/  STL [R1], R15 ;  /* 0x0000000f01007387 */ /* 0x0001e20000100800 */
[----:B------:R-:W-:Y:S01]  /*1980*/  @!P0 IMAD.IADD R7, R7, 0x1, -R0 ;  /* 0x0000000107078824 */ /* 0x000fe200078e0a00 */
[C---:B------:R-:W-:Y:S02]  /*1990*/  LOP3.LUT R12, R2.reuse, 0x26, RZ, 0xfc, !PT ;  /* 0x00000026020c7812 */ /* 0x040fe400078efcff */
[----:B0-----:R-:W-:-:S04]  /*19a0*/  LOP3.LUT R15, R2, 0x28, RZ, 0xfc, !PT ;  /* 0x00000028020f7812 */ /* 0x001fc800078efcff */
[----:B------:R-:W-:Y:S02]  /*19b0*/  ISETP.GE.AND P0, PT, R15, RZ, PT ;  /* 0x000000ff0f00720c */ /* 0x000fe40003f06270 */
[----:B------:R-:W-:Y:S01]  /*19c0*/  IABS R15, R15 ;  /* 0x0000000f000f7213 */ /* 0x000fe20000000000 */
[--C-:B------:R-:W-:Y:S01]  /*19d0*/  @!P5 IMAD.IADD R8, R8, 0x1, -R0.reuse ;  /* 0x000000010808d824 */ /* 0x100fe200078e0a00 */
[----:B------:R-:W-:Y:S01]  /*19e0*/  ISETP.GE.AND P5, PT, R12, RZ, PT ;  /* 0x000000ff0c00720c */ /* 0x000fe20003fa6270 */
[----:B------:R-:W-:Y:S01]  /*19f0*/  @!P1 IMAD.MOV R7, RZ, RZ, -R7 ;  /* 0x000000ffff079224 */ /* 0x000fe200078e0a07 */
[----:B------:R-:W-:Y:S01]  /*1a00*/  IABS R12, R12 ;  /* 0x0000000c000c7213 */ /* 0x000fe20000000000 */
[----:B------:R-:W-:Y:S01]  /*1a10*/  IMAD.HI.U32 R17, R3, R15, RZ ;  /* 0x0000000f03117227 */ /* 0x000fe200078e00ff */
[----:B------:R-:W-:Y:S02]  /*1a20*/  ISETP.GT.U32.AND P1, PT, R0, R9, PT ;  /* 0x000000090000720c */ /* 0x000fe40003f24070 */
[----:B------:R-:W-:Y:S01]  /*1a30*/  LOP3.LUT R11, R2, 0x24, RZ, 0xfc, !PT ;  /* 0x00000024020b7812 */ /* 0x000fe200078efcff */
[----:B------:R-:W-:Y:S01]  /*1a40*/  IMAD.MOV R17, RZ, RZ, -R17 ;  /* 0x000000ffff117224 */ /* 0x000fe200078e0a11 */
[----:B------:R-:W-:Y:S01]  /*1a50*/  ISETP.GE.AND P4, PT, R13, RZ, PT ;  /* 0x000000ff0d00720c */ /* 0x000fe20003f86270 */
[----:B------:R-:W-:Y:S01]  /*1a60*/  @!P3 IMAD.IADD R10, R10, 0x1, -R0 ;  /* 0x000000010a0ab824 */ /* 0x000fe200078e0a00 */
[----:B------:R-:W-:Y:S01]  /*1a70*/  ISETP.GE.AND P6, PT, R4, RZ, PT ;  /* 0x000000ff0400720c */ /* 0x000fe20003fc6270 */
[----:B------:R-:W-:Y:S01]  /*1a80*/  IMAD.HI.U32 R4, R3, R12, RZ ;  /* 0x0000000c03047227 */ /* 0x000fe200078e00ff */
[----:B------:R-:W-:-:S02]  /*1a90*/  LOP3.LUT R16, R2, 0x22, RZ, 0xfc, !PT ;  /* 0x0000002202107812 */ /* 0x000fc400078efcff */
[----:B------:R-:W-:Y:S01]  /*1aa0*/  IABS R13, R11 ;  /* 0x0000000b000d7213 */ /* 0x000fe20000000000 */
[----:B------:R-:W-:Y:S01]  /*1ab0*/  @!P2 IMAD.MOV R8, RZ, RZ, -R8 ;  /* 0x000000ffff08a224 */ /* 0x000fe200078e0a08 */
[----:B------:R-:W-:Y:S01]  /*1ac0*/  ISETP.GE.AND P2, PT, R11, RZ, PT ;  /* 0x000000ff0b00720c */ /* 0x000fe20003f46270 */
[C---:B------:R-:W-:Y:S01]  /*1ad0*/  IMAD R11, R0.reuse, R17, R15 ;  /* 0x00000011000b7224 */ /* 0x040fe200078e020f */
[----:B------:R-:W-:Y:S01]  /*1ae0*/  IABS R14, R16 ;  /* 0x00000010000e7213 */ /* 0x000fe20000000000 */
[----:B------:R-:W-:Y:S01]  /*1af0*/  IMAD.MOV R17, RZ, RZ, -R4 ;  /* 0x000000ffff117224 */ /* 0x000fe200078e0a04 */
[C---:B------:R-:W-:Y:S01]  /*1b00*/  ISETP.GT.U32.AND P3, PT, R0.reuse, R10, PT ;  /* 0x0000000a0000720c */ /* 0x040fe20003f64070 */
[----:B------:R-:W-:Y:S02]  /*1b10*/  @!P1 IMAD.IADD R9, R9, 0x1, -R0 ;  /* 0x0000000109099824 */ /* 0x000fe400078e0a00 */
[----:B------:R-:W-:Y:S02]  /*1b20*/  IMAD R12, R0, R17, R12 ;  /* 0x00000011000c7224 */ /* 0x000fe400078e020c */
[----:B------:R-:W-:-:S04]  /*1b30*/  IMAD.HI.U32 R4, R3, R14, RZ ;  /* 0x0000000e03047227 */ /* 0x000fc800078e00ff */
[----:B------:R-:W-:Y:S01]  /*1b40*/  @!P4 IMAD.MOV R9, RZ, RZ, -R9 ;  /* 0x000000ffff09c224 */ /* 0x000fe200078e0a09 */
[----:B------:R-:W-:Y:S01]  /*1b50*/  ISETP.GT.U32.AND P4, PT, R0, R12, PT ;  /* 0x0000000c0000720c */ /* 0x000fe20003f84070 */
[----:B------:R-:W-:Y:S02]  /*1b60*/  IMAD.MOV R4, RZ, RZ, -R4 ;  /* 0x000000ffff047224 */ /* 0x000fe400078e0a04 */
[----:B------:R-:W-:Y:S02]  /*1b70*/  @!P3 IMAD.IADD R10, R10, 0x1, -R0 ;  /* 0x000000010a0ab824 */ /* 0x000fe400078e0a00 */
[----:B------:R-:W-:Y:S02]  /*1b80*/  IMAD R14, R0, R4, R14 ;  /* 0x00000004000e7224 */ /* 0x000fe400078e020e */
[----:B------:R-:W-:Y:S01]  /*1b90*/  IMAD.HI.U32 R15, R3, R13, RZ ;  /* 0x0000000d030f7227 */ /* 0x000fe200078e00ff */
[----:B------:R-:W-:-:S03]  /*1ba0*/  LOP3.LUT R21, R2, 0x20, RZ, 0xfc, !PT ;  /* 0x0000002002157812 */ /* 0x000fc600078efcff */
[----:B------:R-:W-:Y:S01]  /*1bb0*/  @!P6 IMAD.MOV R10, RZ, RZ, -R10 ;  /* 0x000000ffff0ae224 */ /* 0x000fe200078e0a0a */
[----:B------:R-:W-:Y:S01]  /*1bc0*/  ISETP.GT.U32.AND P6, PT, R0, R14, PT ;  /* 0x0000000e0000720c */ /* 0x000fe20003fc4070 */
[----:B------:R-:W-:Y:S02]  /*1bd0*/  IMAD.MOV R15, RZ, RZ, -R15 ;  /* 0x000000ffff0f7224 */ /* 0x000fe400078e0a0f */
[----:B------:R-:W-:Y:S01]  /*1be0*/  @!P4 IMAD.IADD R12, R12, 0x1, -R0 ;  /* 0x000000010c0cc824 */ /* 0x000fe200078e0a00 */
[----:B------:R-:W-:Y:S01]  /*1bf0*/  IABS R4, R21 ;  /* 0x0000001500047213 */ /* 0x000fe20000000000 */
[----:B------:R-:W-:Y:S01]  /*1c00*/  IMAD R13, R0, R15, R13 ;  /* 0x0000000f000d7224 */ /* 0x000fe200078e020d */
[----:B------:R-:W-:Y:S02]  /*1c10*/  LOP3.LUT R15, R2, 0x1e, RZ, 0xfc, !PT ;  /* 0x0000001e020f7812 */ /* 0x000fe400078efcff */
[C---:B------:R-:W-:Y:S01]  /*1c20*/  ISETP.GT.U32.AND P4, PT, R0.reuse, R12, PT ;  /* 0x0000000c0000720c */ /* 0x040fe20003f84070 */
[----:B------:R-:W-:Y:S01]  /*1c30*/  IMAD.HI.U32 R19, R3, R4, RZ ;  /* 0x0000000403137227 */ /* 0x000fe200078e00ff */
[----:B------:R-:W-:-:S02]  /*1c40*/  ISETP.GT.U32.AND P3, PT, R0, R13, PT ;  /* 0x0000000d0000720c */ /* 0x000fc40003f64070 */
[----:B------:R-:W-:Y:S01]  /*1c50*/  IABS R18, R15 ;  /* 0x0000000f00127213 */ /* 0x000fe20000000000 */
[----:B------:R-:W-:Y:S02]  /*1c60*/  @!P6 IMAD.IADD R14, R14, 0x1, -R0 ;  /* 0x000000010e0ee824 */ /* 0x000fe400078e0a00 */
[----:B------:R-:W-:Y:S01]  /*1c70*/  IMAD.MOV R19, RZ, RZ, -R19 ;  /* 0x000000ffff137224 */ /* 0x000fe200078e0a13 */
[C---:B------:R-:W-:Y:S02]  /*1c80*/  ISETP.GT.U32.AND P1, PT, R0.reuse, R11, PT ;  /* 0x0000000b0000720c */ /* 0x040fe40003f24070 */
[C---:B------:R-:W-:Y:S01]  /*1c90*/  ISETP.GT.U32.AND P6, PT, R0.reuse, R14, PT ;  /* 0x0000000e0000720c */ /* 0x040fe20003fc4070 */
[----:B------:R-:W-:Y:S02]  /*1ca0*/  IMAD R4, R0, R19, R4 ;  /* 0x0000001300047224 */ /* 0x000fe400078e0204 */
[----:B------:R-:W-:-:S04]  /*1cb0*/  IMAD.HI.U32 R19, R3, R18, RZ ;  /* 0x0000001203137227 */ /* 0x000fc800078e00ff */
[--C-:B------:R-:W-:Y:S02]  /*1cc0*/  @!P4 IMAD.IADD R12, R12, 0x1, -R0.reuse ;  /* 0x000000010c0cc824 */ /* 0x100fe400078e0a00 */
[----:B------:R-:W-:Y:S02]  /*1cd0*/  IMAD.MOV R19, RZ, RZ, -R19 ;  /* 0x000000ffff137224 */ /* 0x000fe400078e0a13 */
[----:B------:R-:W-:Y:S02]  /*1ce0*/  @!P3 IMAD.IADD R13, R13, 0x1, -R0 ;  /* 0x000000010d0db824 */ /* 0x000fe400078e0a00 */
[----:B------:R-:W-:Y:S01]  /*1cf0*/  @!P5 IMAD.MOV R12, RZ, RZ, -R12 ;  /* 0x000000ffff0cd224 */ /* 0x000fe200078e0a0c */
[----:B------:R-:W-:Y:S01]  /*1d00*/  ISETP.GE.AND P5, PT, R15, RZ, PT ;  /* 0x000000ff0f00720c */ /* 0x000fe20003fa6270 */
[C---:B------:R-:W-:Y:S01]  /*1d10*/  IMAD R15, R0.reuse, R19, R18 ;  /* 0x00000013000f7224 */ /* 0x040fe200078e0212 */
[----:B------:R-:W-:Y:S01]  /*1d20*/  ISETP.GT.U32.AND P3, PT, R0, R13, PT ;  /* 0x0000000d0000720c */ /* 0x000fe20003f64070 */
[----:B------:R-:W-:-:S02]  /*1d30*/  @!P1 IMAD.IADD R11, R11, 0x1, -R0 ;  /* 0x000000010b0b9824 */ /* 0x000fc400078e0a00 */
[----:B------:R-:W-:Y:S01]  /*1d40*/  @!P6 IMAD.IADD R14, R14, 0x1, -R0 ;  /* 0x000000010e0ee824 */ /* 0x000fe200078e0a00 */
[C---:B------:R-:W-:Y:S02]  /*1d50*/  ISETP.GT.U32.AND P6, PT, R0.reuse, R15, PT ;  /* 0x0000000f0000720c */ /* 0x040fe40003fc4070 */
[----:B------:R-:W-:Y:S02]  /*1d60*/  ISETP.GT.U32.AND P1, PT, R0, R11, PT ;  /* 0x0000000b0000720c */ /* 0x000fe40003f24070 */
[----:B------:R-:W-:-:S04]  /*1d70*/  LOP3.LUT R17, R2, 0x1c, RZ, 0xfc, !PT ;  /* 0x0000001c02117812 */ /* 0x000fc800078efcff */
[----:B------:R-:W-:Y:S01]  /*1d80*/  IABS R20, R17 ;  /* 0x0000001100147213 */ /* 0x000fe20000000000 */
[--C-:B------:R-:W-:Y:S01]  /*1d90*/  @!P3 IMAD.IADD R13, R13, 0x1, -R0.reuse ;  /* 0x000000010d0db824 */ /* 0x100fe200078e0a00 */
[----:B------:R-:W-:Y:S02]  /*1da0*/  ISETP.GE.AND P3, PT, R17, RZ, PT ;  /* 0x000000ff1100720c */ /* 0x000fe40003f66270 */
[----:B------:R-:W-:Y:S01]  /*1db0*/  LOP3.LUT R17, R2, 0x1a, RZ, 0xfc, !PT ;  /* 0x0000001a02117812 */ /* 0x000fe200078efcff */
[--C-:B------:R-:W-:Y:S01]  /*1dc0*/  @!P6 IMAD.IADD R15, R15, 0x1, -R0.reuse ;  /* 0x000000010f0fe824 */ /* 0x100fe200078e0a00 */
[----:B------:R-:W-:Y:S01]  /*1dd0*/  ISETP.GT.U32.AND P4, PT, R0, R4, PT ;  /* 0x000000040000720c */ /* 0x000fe20003f84070 */
[----:B------:R-:W-:Y:S01]  /*1de0*/  @!P1 IMAD.IADD R11, R11, 0x1, -R0 ;  /* 0x000000010b0b9824 */ /* 0x000fe200078e0a00 */
[----:B------:R-:W-:Y:S01]  /*1df0*/  ISETP.GE.AND P1, PT, R16, RZ, PT ;  /* 0x000000ff1000720c */ /* 0x000fe20003f26270 */
[----:B------:R-:W-:Y:S01]  /*1e00*/  @!P2 IMAD.MOV R13, RZ, RZ, -R13 ;  /* 0x000000ffff0da224 */ /* 0x000fe200078e0a0d */
[----:B------:R-:W-:Y:S01]  /*1e10*/  ISETP.GE.AND P2, PT, R17, RZ, PT ;  /* 0x000000ff1100720c */ /* 0x000fe20003f46270 */
[----:B------:R-:W-:Y:S01]  /*1e20*/  IMAD.MOV.U32 R16, RZ, RZ, R20 ;  /* 0x000000ffff107224 */ /* 0x000fe200078e0014 */
[----:B------:R-:W-:-:S02]  /*1e30*/  IABS R17, R17 ;  /* 0x0000001100117213 */ /* 0x000fc40000000000 */
[----:B------:R-:W-:Y:S01]  /*1e40*/  ISETP.GT.U32.AND P6, PT, R0, R15, PT ;  /* 0x0000000f0000720c */ /* 0x000fe20003fc4070 */
[----:B------:R-:W-:-:S04]  /*1e50*/  IMAD.HI.U32 R20, R3, R16, RZ ;  /* 0x0000001003147227 */ /* 0x000fc800078e00ff */
[----:B------:R-:W-:-:S04]  /*1e60*/  IMAD.HI.U32 R22, R3, R17, RZ ;  /* 0x0000001103167227 */ /* 0x000fc800078e00ff */
[----:B------:R-:W-:Y:S02]  /*1e70*/  IMAD.MOV R20, RZ, RZ, -R20 ;  /* 0x000000ffff147224 */ /* 0x000fe400078e0a14 */
[----:B------:R-:W-:Y:S02]  /*1e80*/  IMAD.MOV R22, RZ, RZ, -R22 ;  /* 0x000000ffff167224 */ /* 0x000fe400078e0a16 */
[----:B------:R-:W-:Y:S02]  /*1e90*/  IMAD R16, R0, R20, R16 ;  /* 0x0000001400107224 */ /* 0x000fe400078e0210 */
[--C-:B------:R-:W-:Y:S02]  /*1ea0*/  @!P4 IMAD.IADD R4, R4, 0x1, -R0.reuse ;  /* 0x000000010404c824 */ /* 0x100fe400078e0a00 */
[C---:B------:R-:W-:Y:S02]  /*1eb0*/  IMAD R17, R0.reuse, R22, R17 ;  /* 0x0000001600117224 */ /* 0x040fe400078e0211 */
[----:B------:R-:W-:Y:S01]  /*1ec0*/  @!P6 IMAD.IADD R15, R15, 0x1, -R0 ;  /* 0x000000010f0fe824 */ /* 0x000fe200078e0a00 */
[----:B------:R-:W-:-:S02]  /*1ed0*/  ISETP.GT.U32.AND P4, PT, R0, R4, PT ;  /* 0x000000040000720c */ /* 0x000fc40003f84070 */
[C---:B------:R-:W-:Y:S01]  /*1ee0*/  ISETP.GT.U32.AND P6, PT, R0.reuse, R16, PT ;  /* 0x000000100000720c */ /* 0x040fe20003fc4070 */
[----:B------:R-:W-:Y:S01]  /*1ef0*/  @!P5 IMAD.MOV R15, RZ, RZ, -R15 ;  /* 0x000000ffff0fd224 */ /* 0x000fe200078e0a0f */
[----:B------:R-:W-:Y:S02]  /*1f00*/  ISETP.GT.U32.AND P5, PT, R0, R17, PT ;  /* 0x000000110000720c */ /* 0x000fe40003fa4070 */
[C---:B------:R-:W-:Y:S02]  /*1f10*/  LOP3.LUT R18, R2.reuse, 0x18, RZ, 0xfc, !PT ;  /* 0x0000001802127812 */ /* 0x040fe400078efcff */
[----:B------:R-:W-:Y:S01]  /*1f20*/  LOP3.LUT R19, R2, 0x16, RZ, 0xfc, !PT ;  /* 0x0000001602137812 */ /* 0x000fe200078efcff */
[----:B------:R-:W-:Y:S01]  /*1f30*/  STL [R1+0x1138], R28 ;  /* 0x0011381c01007387 */ /* 0x000fe20000100800 */
[----:B------:R-:W-:Y:S01]  /*1f40*/  @!P0 IMAD.MOV R11, RZ, RZ, -R11 ;  /* 0x000000ffff0b8224 */ /* 0x000fe200078e0a0b */
[----:B------:R-:W-:Y:S01]  /*1f50*/  ISETP.GE.AND P0, PT, R21, RZ, PT ;  /* 0x000000ff1500720c */ /* 0x000fe20003f06270 */
[----:B------:R-:W-:Y:S01]  /*1f60*/  @!P1 IMAD.MOV R14, RZ, RZ, -R14 ;  /* 0x000000ffff0e9224 */ /* 0x000fe200078e0a0e */
[----:B------:R-:W-:Y:S01]  /*1f70*/  STL [R1+0x113c], R5 ;  /* 0x00113c0501007387 */ /* 0x000fe20000100800 */
[----:B------:R-:W-:Y:S01]  /*1f80*/  ISETP.GE.AND P1, PT, R18, RZ, PT ;  /* 0x000000ff1200720c */ /* 0x000fe20003f26270 */
[--C-:B------:R-:W-:Y:S01]  /*1f90*/  @!P4 IMAD.IADD R4, R4, 0x1, -R0.reuse ;  /* 0x000000010404c824 */ /* 0x100fe200078e0a00 */
[----:B------:R-:W-:Y:S01]  /*1fa0*/  LOP3.LUT R23, R2, 0x12, RZ, 0xfc, !PT ;  /* 0x0000001202177812 */ /* 0x000fe200078efcff */
[--C-:B------:R-:W-:Y:S01]  /*1fb0*/  @!P6 IMAD.IADD R16, R16, 0x1, -R0.reuse ;  /* 0x000000011010e824 */ /* 0x100fe200078e0a00 */
[----:B------:R-:W-:Y:S01]  /*1fc0*/  STL [R1+0x1140], R6 ;  /* 0x0011400601007387 */ /* 0x000fe20000100800 */
[----:B------:R-:W-:Y:S01]  /*1fd0*/  IABS R18, R18 ;  /* 0x0000001200127213 */ /* 0x000fe20000000000 */
[----:B------:R-:W-:Y:S01]  /*1fe0*/  @!P5 IMAD.IADD R17, R17, 0x1, -R0 ;  /* 0x000000011111d824 */ /* 0x000fe200078e0a00 */
[----:B------:R-:W-:Y:S01]  /*1ff0*/  ISETP.GE.AND P4, PT, R19, RZ, PT ;  /* 0x000000ff1300720c */ /* 0x000fe20003f86270 */
[----:B------:R-:W-:Y:S01]  /*2000*/  STL [R1+0x1144], R7 ;  /* 0x0011440701007387 */ /* 0x000fe20000100800 */
[----:B------:R-:W-:Y:S01]  /*2010*/  IABS R19, R19 ;  /* 0x0000001300137213 */ /* 0x000fe20000000000 */
[----:B------:R-:W-:-:S02]  /*2020*/  IMAD.MOV.U32 R24, RZ, RZ, R4 ;  /* 0x000000ffff187224 */ /* 0x000fc400078e0004 */
[----:B------:R-:W-:Y:S01]  /*2030*/  STL [R1+0x1148], R8 ;  /* 0x0011480801007387 */ /* 0x000fe20000100800 */
[C---:B------:R-:W-:Y:S01]  /*2040*/  ISETP.GT.U32.AND P6, PT, R0.reuse, R16, PT ;  /* 0x000000100000720c */ /* 0x040fe20003fc4070 */
[----:B------:R-:W-:Y:S02]  /*2050*/  IMAD.HI.U32 R4, R3, R18, RZ ;  /* 0x0000001203047227 */ /* 0x000fe400078e00ff */
[----:B------:R-:W-:Y:S01]  /*2060*/  STL [R1+0x114c], R9 ;  /* 0x00114c0901007387 */ /* 0x000fe20000100800 */
[----:B------:R-:W-:Y:S02]  /*2070*/  IABS R21, R23 ;  /* 0x0000001700157213 */ /* 0x000fe40000000000 */
[----:B------:R-:W-:Y:S01]  /*2080*/  ISETP.GT.U32.AND P5, PT, R0, R17, PT ;  /* 0x000000110000720c */ /* 0x000fe20003fa4070 */
[----:B------:R-:W-:Y:S04]  /*2090*/  STL [R1+0x1150], R10 ;  /* 0x0011500a01007387 */ /* 0x000fe80000100800 */
[----:B------:R0:W-:Y:S01]  /*20a0*/  STL [R1+0x3c], R23 ;  /* 0x00003c1701007387 */ /* 0x0001e20000100800 */
[----:B------:R-:W-:Y:S01]  /*20b0*/  LOP3.LUT R20, R2, 0x14, RZ, 0xfc, !PT ;  /* 0x0000001402147812 */ /* 0x000fe200078efcff */
[----:B------:R-:W-:-:S02]  /*20c0*/  IMAD.MOV R4, RZ, RZ, -R4 ;  /* 0x000000ffff047224 */ /* 0x000fc400078e0a04 */
[----:B------:R-:W-:Y:S02]  /*20d0*/  @!P0 IMAD.MOV R24, RZ, RZ, -R24 ;  /* 0x000000ffff188224 */ /* 0x000fe400078e0a18 */
[----:B0-----:R-:W-:Y:S01]  /*20e0*/  IMAD.HI.U32 R23, R3, R19, RZ ;  /* 0x0000001303177227 */ /* 0x001fe200078e00ff */
[----:B------:R-:W-:-:S03]  /*20f0*/  ISETP.GE.AND P0, PT, R20, RZ, PT ;  /* 0x000000ff1400720c */ /* 0x000fc60003f06270 */
[----:B------:R-:W-:Y:S01]  /*2100*/  IMAD.MOV R23, RZ, RZ, -R23 ;  /* 0x000000ffff177224 */ /* 0x000fe200078e0a17 */
[----:B------:R-:W-:Y:S01]  /*2110*/  IABS R20, R20 ;  /* 0x0000001400147213 */ /* 0x000fe20000000000 */
[C---:B------:R-:W-:Y:S02]  /*2120*/  IMAD R18, R0.reuse, R4, R18 ;  /* 0x0000000400127224 */ /* 0x040fe400078e0212 */
[----:B------:R-:W-:Y:S02]  /*2130*/  IMAD R19, R0, R23, R19 ;  /* 0x0000001700137224 */ /* 0x000fe400078e0213 */
[--C-:B------:R-:W-:Y:S01]  /*2140*/  @!P6 IMAD.IADD R16, R16, 0x1, -R0.reuse ;  /* 0x000000011010e824 */ /* 0x100fe200078e0a00 */
[C---:B------:R-:W-:Y:S01]  /*2150*/  ISETP.GT.U32.AND P6, PT, R0.reuse, R18, PT ;  /* 0x000000120000720c */ /* 0x040fe20003fc4070 */
[----:B------:R-:W-:Y:S01]  /*2160*/  @!P5 IMAD.IADD R17, R17, 0x1, -R0 ;  /* 0x000000011111d824 */ /* 0x000fe200078e0a00 */
[----:B------:R-:W-:Y:S01]  /*2170*/  ISETP.GT.U32.AND P5, PT, R0, R19, PT ;  /* 0x000000130000720c */ /* 0x000fe20003fa4070 */
[----:B------:R-:W-:-:S04]  /*2180*/  IMAD.HI.U32 R22, R3, R20, RZ ;  /* 0x0000001403167227 */ /* 0x000fc800078e00ff */
[----:B------:R-:W-:Y:S01]  /*2190*/  IMAD.MOV R22, RZ, RZ, -R22 ;  /* 0x000000ffff167224 */ /* 0x000fe200078e0a16 */
[----:B------:R-:W-:Y:S01]  /*21a0*/  LOP3.LUT R6, R2, 0x10, RZ, 0xfc, !PT ;  /* 0x0000001002067812 */ /* 0x000fe200078efcff */
[----:B------:R-:W-:-:S04]  /*21b0*/  IMAD.HI.U32 R4, R3, R21, RZ ;  /* 0x0000001503047227 */ /* 0x000fc800078e00ff */
[----:B------:R-:W-:Y:S02]  /*21c0*/  IMAD R20, R0, R22, R20 ;  /* 0x0000001600147224 */ /* 0x000fe400078e0214 */
[--C-:B------:R-:W-:Y:S01]  /*21d0*/  @!P6 IMAD.IADD R18, R18, 0x1, -R0.reuse ;  /* 0x000000011212e824 */ /* 0x100fe200078e0a00 */
[----:B------:R-:W-:Y:S01]  /*21e0*/  IABS R22, R6 ;  /* 0x0000000600167213 */ /* 0x000fe20000000000 */
[----:B------:R-:W-:Y:S01]  /*21f0*/  @!P5 IMAD.IADD R19, R19, 0x1, -R0 ;  /* 0x000000011313d824 */ /* 0x000fe200078e0a00 */
[----:B------:R-:W-:Y:S01]  /*2200*/  ISETP.GT.U32.AND P6, PT, R0, R20, PT ;  /* 0x000000140000720c */ /* 0x000fe20003fc4070 */
[----:B------:R-:W-:Y:S01]  /*2210*/  IMAD.MOV R4, RZ, RZ, -R4 ;  /* 0x000000ffff047224 */ /* 0x000fe200078e0a04 */
[----:B------:R-:W-:Y:S02]  /*2220*/  LOP3.LUT R9, R2, 0xe, RZ, 0xfc, !PT ;  /* 0x0000000e02097812 */ /* 0x000fe400078efcff */
[C---:B------:R-:W-:Y:S01]  /*2230*/  ISETP.GT.U32.AND P5, PT, R0.reuse, R19, PT ;  /* 0x000000130000720c */ /* 0x040fe20003fa4070 */
[----:B------:R-:W-:-:S02]  /*2240*/  IMAD R21, R0, R4, R21 ;  /* 0x0000000400157224 */ /* 0x000fc400078e0215 */
[C---:B------:R-:W-:Y:S01]  /*2250*/  IMAD.HI.U32 R4, R3.reuse, R22, RZ ;  /* 0x0000001603047227 */ /* 0x040fe200078e00ff */
[C---:B------:R-:W-:Y:S02]  /*2260*/  LOP3.LUT R5, R2.reuse, 0x8, RZ, 0xfc, !PT ;  /* 0x0000000802057812 */ /* 0x040fe400078efcff */
[----:B------:R-:W-:Y:S01]  /*2270*/  IABS R23, R9 ;  /* 0x0000000900177213 */ /* 0x000fe20000000000 */
[----:B------:R-:W-:Y:S01]  /*2280*/  IMAD.MOV R4, RZ, RZ, -R4 ;  /* 0x000000ffff047224 */ /* 0x000fe200078e0a04 */
[C---:B------:R-:W-:Y:S02]  /*2290*/  LOP3.LUT R8, R2.reuse, 0xc, RZ, 0xfc, !PT ;  /* 0x0000000c02087812 */ /* 0x040fe400078efcff */
[----:B------:R-:W-:Y:S01]  /*22a0*/  LOP3.LUT R28, R2, 0xa, RZ, 0xfc, !PT ;  /* 0x0000000a021c7812 */ /* 0x000fe200078efcff */
[----:B------:R0:W-:Y:S01]  /*22b0*/  STL [R1+0x18], R24 ;  /* 0x0000181801007387 */ /* 0x0001e20000100800 */
[----:B------:R-:W-:Y:S01]  /*22c0*/  IABS R27, R5 ;  /* 0x00000005001b7213 */ /* 0x000fe20000000000 */
[----:B------:R-:W-:Y:S01]  /*22d0*/  @!P6 IMAD.IADD R20, R20, 0x1, -R0 ;  /* 0x000000011414e824 */ /* 0x000fe200078e0a00 */
[----:B------:R-:W-:Y:S01]  /*22e0*/  IABS R26, R28 ;  /* 0x0000001c001a7213 */ /* 0x000fe20000000000 */
[----:B------:R-:W-:-:S04]  /*22f0*/  IMAD.HI.U32 R25, R3, R23, RZ ;  /* 0x0000001703197227 */ /* 0x000fc800078e00ff */
[C---:B------:R-:W-:Y:S01]  /*2300*/  IMAD R22, R0.reuse, R4, R22 ;  /* 0x0000000400167224 */ /* 0x040fe200078e0216 */
[----:B0-----:R-:W-:Y:S01]  /*2310*/  IABS R24, R8 ;  /* 0x0000000800187213 */ /* 0x001fe20000000000 */
[----:B------:R-:W-:Y:S01]  /*2320*/  @!P2 IMAD.MOV R17, RZ, RZ, -R17 ;  /* 0x000000ffff11a224 */ /* 0x000fe200078e0a11 */
[----:B------:R0:W-:Y:S01]  /*2330*/  STL [R1+0x2c], R6 ;  /* 0x00002c0601007387 */ /* 0x0001e20000100800 */
[----:B------:R-:W-:Y:S01]  /*2340*/  IMAD.MOV.U32 R7, RZ, RZ, R27 ;  /* 0x000000ffff077224 */ /* 0x000fe200078e001b */
[C---:B------:R-:W-:Y:S01]  /*2350*/  ISETP.GT.U32.AND P6, PT, R0.reuse, R20, PT ;  /* 0x000000140000720c */ /* 0x040fe20003fc4070 */
[----:B------:R-:W-:Y:S01]  /*2360*/  IMAD.MOV R25, RZ, RZ, -R25 ;  /* 0x000000ffff197224 */ /* 0x000fe200078e0a19 */
[C---:B------:R-:W-:Y:S01]  /*2370*/  ISETP.GT.U32.AND P2, PT, R0.reuse, R21, PT ;  /* 0x000000150000720c */ /* 0x040fe20003f44070 */
[----:B------:R-:W-:Y:S01]  /*2380*/  @!P5 IMAD.IADD R19, R19, 0x1, -R0 ;  /* 0x000000011313d824 */ /* 0x000fe200078e0a00 */
[----:B------:R-:W-:Y:S01]  /*2390*/  ISETP.GT.U32.AND P5, PT, R0, R22, PT ;  /* 0x000000160000720c */ /* 0x000fe20003fa4070 */
[----:B------:R-:W-:-:S04]  /*23a0*/  IMAD.HI.U32 R27, R3, R24, RZ ;  /* 0x00000018031b7227 */ /* 0x000fc800078e00ff */
[----:B0-----:R-:W-:-:S04]  /*23b0*/  IMAD.HI.U32 R6, R3, R26, RZ ;  /* 0x0000001a03067227 */ /* 0x001fc800078e00ff */
[C---:B------:R-:W-:Y:S02]  /*23c0*/  IMAD R23, R0.reuse, R25, R23 ;  /* 0x0000001900177224 */ /* 0x040fe400078e0217 */
[----:B------:R-:W-:Y:S01]  /*23d0*/  @!P3 IMAD.MOV R16, RZ, RZ, -R16 ;  /* 0x000000ffff10b224 */ /* 0x000fe200078e0a10 */
[----:B------:R-:W-:Y:S01]  /*23e0*/  ISETP.GT.U32.AND P3, PT, R0, R18, PT ;  /* 0x000000120000720c */ /* 0x000fe20003f64070 */
[----:B------:R-:W-:Y:S02]  /*23f0*/  IMAD.MOV R4, RZ, RZ, -R27 ;  /* 0x000000ffff047224 */ /* 0x000fe400078e0a1b */
[----:B------:R-:W-:Y:S01]  /*2400*/  IMAD.MOV R25, RZ, RZ, -R6 ;  /* 0x000000ffff197224 */ /* 0x000fe200078e0a06 */
[----:B------:R-:W-:Y:S01]  /*2410*/  LOP3.LUT R6, R2, 0x6, RZ, 0xfc, !PT ;  /* 0x0000000602067812 */ /* 0x000fe200078efcff */
[----:B------:R-:W-:-:S04]  /*2420*/  IMAD.HI.U32 R27, R3, R7, RZ ;  /* 0x00000007031b7227 */ /* 0x000fc800078e00ff */
[----:B------:R-:W-:Y:S01]  /*2430*/  IMAD R24, R0, R4, R24 ;  /* 0x0000000400187224 */ /* 0x000fe200078e0218 */
[----:B------:R-:W-:Y:S01]  /*2440*/  LOP3.LUT R4, R2, 0x4, RZ, 0xfc, !PT ;  /* 0x0000000402047812 */ /* 0x000fe200078efcff */
[----:B------:R-:W-:Y:S02]  /*2450*/  IMAD R25, R0, R25, R26 ;  /* 0x0000001900197224 */ /* 0x000fe400078e021a */
[----:B------:R-:W-:Y:S01]  /*2460*/  IMAD.MOV R26, RZ, RZ, -R27 ;  /* 0x000000ffff1a7224 */ /* 0x000fe200078e0a1b */
[----:B------:R-:W-:Y:S01]  /*2470*/  IABS R27, R6 ;  /* 0x00000006001b7213 */ /* 0x000fe20000000000 */
[--C-:B------:R-:W-:Y:S01]  /*2480*/  @!P6 IMAD.IADD R20, R20, 0x1, -R0.reuse ;  /* 0x000000011414e824 */ /* 0x100fe200078e0a00 */
[----:B------:R0:W-:Y:S01]  /*2490*/  STL [R1+0x24], R6 ;  /* 0x0000240601007387 */ /* 0x0001e20000100800 */
[--C-:B------:R-:W-:Y:S01]  /*24a0*/  @!P2 IMAD.IADD R21, R21, 0x1, -R0.reuse ;  /* 0x000000011515a824 */ /* 0x100fe200078e0a00 */
[----:B------:R-:W-:Y:S01]  /*24b0*/  ISETP.GT.U32.AND P6, PT, R0, R23, PT ;  /* 0x000000170000720c */ /* 0x000fe20003fc4070 */
[----:B------:R-:W-:Y:S01]  /*24c0*/  @!P5 IMAD.IADD R22, R22, 0x1, -R0 ;  /* 0x000000011616d824 */ /* 0x000fe200078e0a00 */
[C---:B------:R-:W-:Y:S01]  /*24d0*/  ISETP.GT.U32.AND P2, PT, R0.reuse, R24, PT ;  /* 0x000000180000720c */ /* 0x040fe20003f44070 */
[----:B------:R1:W-:Y:S01]  /*24e0*/  STL [R1+0x20], R4 ;  /* 0x0000200401007387 */ /* 0x0003e20000100800 */
[----:B------:R-:W-:Y:S01]  /*24f0*/  ISETP.GT.U32.AND P5, PT, R0, R25, PT ;  /* 0x000000190000720c */ /* 0x000fe20003fa4070 */
[----:B------:R-:W-:Y:S01]  /*2500*/  IMAD.HI.U32 R29, R3, R27, RZ ;  /* 0x0000001b031d7227 */ /* 0x000fe200078e00ff */
[----:B0-----:R-:W-:-:S03]  /*2510*/  IABS R6, R2 ;  /* 0x0000000200067213 */ /* 0x001fc60000000000 */
[----:B------:R-:W-:Y:S01]  /*2520*/  IMAD R26, R0, R26, R7 ;  /* 0x0000001a001a7224 */ /* 0x000fe200078e0207 */
[----:B------:R-:W-:Y:S01]  /*2530*/  LOP3.LUT R7, R2, 0x2, RZ, 0xfc, !PT ;  /* 0x0000000202077812 */ /* 0x000fe200078efcff */
[----:B------:R-:W-:Y:S01]  /*2540*/  @!P3 IMAD.IADD R18, R18, 0x1, -R0 ;  /* 0x000000011212b824 */ /* 0x000fe200078e0a00 */
[----:B-1----:R-:W-:Y:S02]  /*2550*/  IABS R4, R4 ;  /* 0x0000000400047213 */ /* 0x002fe40000000000 */
[----:B------:R-:W-:Y:S01]  /*2560*/  ISETP.GE.AND P3, PT, R2, RZ, PT ;  /* 0x000000ff0200720c */ /* 0x000fe20003f66270 */
[----:B------:R-:W-:Y:S02]  /*2570*/  IMAD.MOV R2, RZ, RZ, -R29 ;  /* 0x000000ffff027224 */ /* 0x000fe400078e0a1d */
[----:B------:R-:W-:-:S04]  /*2580*/  IMAD.HI.U32 R10, R3, R4, RZ ;  /* 0x00000004030a7227 */ /* 0x000fc800078e00ff */
[----:B------:R-:W-:Y:S02]  /*2590*/  IMAD R27, R0, R2, R27 ;  /* 0x00000002001b7224 */ /* 0x000fe400078e021b */
[----:B------:R-:W-:Y:S02]  /*25a0*/  IMAD.MOV R2, RZ, RZ, -R10 ;  /* 0x000000ffff027224 */ /* 0x000fe400078e0a0a */
[----:B------:R-:W-:Y:S01]  /*25b0*/  IMAD.MOV.U32 R10, RZ, RZ, R6 ;  /* 0x000000ffff0a7224 */ /* 0x000fe200078e0006 */
[----:B------:R-:W-:Y:S01]  /*25c0*/  IABS R6, R7 ;  /* 0x0000000700067213 */ /* 0x000fe20000000000 */
[--C-:B------:R-:W-:Y:S02]  /*25d0*/  @!P6 IMAD.IADD R23, R23, 0x1, -R0.reuse ;  /* 0x000000011717e824 */ /* 0x100fe400078e0a00 */
[--C-:B------:R-:W-:Y:S02]  /*25e0*/  @!P2 IMAD.IADD R24, R24, 0x1, -R0.reuse ;  /* 0x000000011818a824 */ /* 0x100fe400078e0a00 */
[----:B------:R-:W-:Y:S01]  /*25f0*/  @!P5 IMAD.IADD R25, R25, 0x1, -R0 ;  /* 0x000000011919d824 */ /* 0x000fe200078e0a00 */
[C---:B------:R-:W-:Y:S01]  /*2600*/  ISETP.GT.U32.AND P6, PT, R0.reuse, R21, PT ;  /* 0x000000150000720c */ /* 0x040fe20003fc4070 */
[C---:B------:R-:W-:Y:S01]  /*2610*/  IMAD R2, R0.reuse, R2, R4 ;  /* 0x0000000200027224 */ /* 0x040fe200078e0204 */
[C---:B------:R-:W-:Y:S01]  /*2620*/  ISETP.GT.U32.AND P2, PT, R0.reuse, R23, PT ;  /* 0x000000170000720c */ /* 0x040fe20003f44070 */
[----:B------:R-:W-:Y:S01]  /*2630*/  @!P1 IMAD.MOV R18, RZ, RZ, -R18 ;  /* 0x000000ffff129224 */ /* 0x000fe200078e0a12 */
[C---:B------:R-:W-:Y:S01]  /*2640*/  ISETP.GT.U32.AND P1, PT, R0.reuse, R22, PT ;  /* 0x000000160000720c */ /* 0x040fe20003f24070 */
[----:B------:R-:W-:Y:S01]  /*2650*/  @!P4 IMAD.MOV R19, RZ, RZ, -R19 ;  /* 0x000000ffff13c224 */ /* 0x000fe200078e0a13 */
[C---:B------:R-:W-:Y:S01]  /*2660*/  ISETP.GT.U32.AND P4, PT, R0.reuse, R24, PT ;  /* 0x000000180000720c */ /* 0x040fe20003f84070 */
[----:B------:R-:W-:Y:S01]  /*2670*/  IMAD.MOV.U32 R4, RZ, RZ, R6 ;  /* 0x000000ffff047224 */ /* 0x000fe200078e0006 */
[----:B------:R-:W-:Y:S01]  /*2680*/  ISETP.GT.U32.AND P5, PT, R0, R25, PT ;  /* 0x000000190000720c */ /* 0x000fe20003fa4070 */
[----:B------:R-:W-:-:S04]  /*2690*/  IMAD.HI.U32 R6, R3, R10, RZ ;  /* 0x0000000a03067227 */ /* 0x000fc800078e00ff */
[----:B------:R-:W-:Y:S02]  /*26a0*/  IMAD.MOV R29, RZ, RZ, -R6 ;  /* 0x000000ffff1d7224 */ /* 0x000fe400078e0a06 */
[----:B------:R-:W-:-:S04]  /*26b0*/  IMAD.HI.U32 R6, R3, R4, RZ ;  /* 0x0000000403067227 */ /* 0x000fc800078e00ff */
[C---:B------:R-:W-:Y:S02]  /*26c0*/  IMAD R3, R0.reuse, R29, R10 ;  /* 0x0000001d00037224 */ /* 0x040fe400078e020a */
[----:B------:R-:W-:Y:S01]  /*26d0*/  IMAD.MOV R6, RZ, RZ, -R6 ;  /* 0x000000ffff067224 */ /* 0x000fe200078e0a06 */
[----:B------:R-:W2:Y:S01]  /*26e0*/  LDL.LU R10, [R1+0x1150] ;  /* 0x00115000010a7983 */ /* 0x000ea20000300800 */
[--C-:B------:R-:W-:Y:S01]  /*26f0*/  @!P6 IMAD.IADD R21, R21, 0x1, -R0.reuse ;  /* 0x000000011515e824 */ /* 0x100fe200078e0a00 */
[----:B------:R-:W-:Y:S01]  /*2700*/  ISETP.GT.U32.AND P6, PT, R0, R26, PT ;  /* 0x0000001a0000720c */ /* 0x000fe20003fc4070 */
[--C-:B------:R-:W-:Y:S01]  /*2710*/  @!P1 IMAD.IADD R22, R22, 0x1, -R0.reuse ;  /* 0x0000000116169824 */ /* 0x100fe200078e0a00 */
[C---:B------:R-:W-:Y:S01]  /*2720*/  ISETP.GT.U32.AND P1, PT, R0.reuse, R27, PT ;  /* 0x0000001b0000720c */ /* 0x040fe20003f24070 */
[--C-:B------:R-:W-:Y:S01]  /*2730*/  @!P2 IMAD.IADD R23, R23, 0x1, -R0.reuse ;  /* 0x000000011717a824 */ /* 0x100fe200078e0a00 */
[----:B------:R-:W-:Y:S01]  /*2740*/  ISETP.GT.U32.AND P2, PT, R0, R3, PT ;  /* 0x000000030000720c */ /* 0x000fe20003f44070 */
[----:B------:R-:W-:Y:S01]  /*2750*/  @!P4 IMAD.IADD R24, R24, 0x1, -R0 ;  /* 0x000000011818c824 */ /* 0x000fe200078e0a00 */
[C---:B------:R-:W-:Y:S01]  /*2760*/  ISETP.GT.U32.AND P4, PT, R0.reuse, R2, PT ;  /* 0x000000020000720c */ /* 0x040fe20003f84070 */
[----:B------:R-:W-:-:S02]  /*2770*/  IMAD R4, R0, R6, R4 ;  /* 0x0000000600047224 */ /* 0x000fc400078e0204 */
[----:B------:R-:W-:Y:S02]  /*2780*/  @!P5 IMAD.IADD R25, R25, 0x1, -R0 ;  /* 0x000000011919d824 */ /* 0x000fe400078e0a00 */
[----:B------:R-:W3:Y:S04]  /*2790*/  LDL.LU R0, [R1+0x3c] ;  /* 0x00003c0001007983 */ /* 0x000ee80000300800 */
[----:B------:R-:W0:Y:S01]  /*27a0*/  S2R R29, SR_TID.X ;  /* 0x00000000001d7919 */ /* 0x000e220000002100 */
[----:B---3--:R-:W-:Y:S02]  /*27b0*/  ISETP.GE.AND P5, PT, R0, RZ, PT ;  /* 0x000000ff0000720c */ /* 0x008fe40003fa6270 */
[----:B------:R-:W-:-:S05]  /*27c0*/  IABS R0, c[0x0][0x17c] ;  /* 0x00005f0000007a13 */ /* 0x000fca0000000000 */
[--C-:B------:R-:W-:Y:S01]  /*27d0*/  @!P6 IMAD.IADD R26, R26, 0x1, -R0.reuse ;  /* 0x000000011a1ae824 */ /* 0x100fe200078e0a00 */
[----:B------:R-:W-:Y:S01]  /*27e0*/  ISETP.GT.U32.AND P6, PT, R0, R4, PT ;  /* 0x000000040000720c */ /* 0x000fe20003fc4070 */
[----:B------:R-:W-:Y:S02]  /*27f0*/  @!P1 IMAD.IADD R27, R27, 0x1, -R0 ;  /* 0x000000011b1b9824 */ /* 0x000fe400078e0a00 */
[----:B------:R-:W3:Y:S01]  /*2800*/  LDL.LU R0, [R1+0x2c] ;  /* 0x00002c0001007983 */ /* 0x000ee20000300800 */
[C---:B0-----:R-:W-:Y:S01]  /*2810*/  LOP3.LUT R6, R29.reuse, 0x7, RZ, 0xc0, !PT ;  /* 0x000000071d067812 */ /* 0x041fe200078ec0ff */
[----:B------:R-:W-:Y:S02]  /*2820*/  IMAD.SHL.U32 R29, R29, 0x2, RZ ;  /* 0x000000021d1d7824 */ /* 0x000fe400078e00ff */
[----:B------:R-:W-:Y:S02]  /*2830*/  @!P0 IMAD.MOV R20, RZ, RZ, -R20 ;  /* 0x000000ffff148224 */ /* 0x000fe400078e0a14 */
[----:B------:R-:W-:Y:S01]  /*2840*/  @!P5 IMAD.MOV R21, RZ, RZ, -R21 ;  /* 0x000000ffff15d224 */ /* 0x000fe200078e0a15 */
[----:B---3--:R-:W-:-:S02]  /*2850*/  ISETP.GE.AND P1, PT, R0, RZ, PT ;  /* 0x000000ff0000720c */ /* 0x008fc40003f26270 */
[----:B------:R-:W-:-:S05]  /*2860*/  IABS R0, c[0x0][0x17c] ;  /* 0x00005f0000007a13 */ /* 0x000fca0000000000 */
[----:B------:R-:W-:Y:S02]  /*2870*/  @!P2 IMAD.IADD R3, R3, 0x1, -R0 ;  /* 0x000000010303a824 */ /* 0x000fe400078e0a00 */
[----:B------:R-:W-:-:S05]  /*2880*/  IMAD R0, R6, 0x90, RZ ;  /* 0x0000009006007824 */ /* 0x000fca00078e02ff */
[----:B------:R-:W-:Y:S02]  /*2890*/  LOP3.LUT R0, R0, 0x30, R29, 0x78, !PT ;  /* 0x0000003000007812 */ /* 0x000fe400078e781d */
[----:B------:R-:W-:-:S05]  /*28a0*/  IABS R0, c[0x0][0x17c] ;  /* 0x00005f0000007a13 */ /* 0x000fca0000000000 */
[----:B------:R-:W-:Y:S02]  /*28b0*/  @!P4 IMAD.IADD R2, R2, 0x1, -R0 ;  /* 0x000000010202c824 */ /* 0x000fe400078e0a00 */
[----:B------:R-:W0:Y:S01]  /*28c0*/  S2R R0, SR_TID.X ;  /* 0x0000000000007919 */ /* 0x000e220000002100 */
[----:B------:R-:W-:Y:S02]  /*28d0*/  LOP3.LUT R29, R29, 0x10, RZ, 0xc0, !PT ;  /* 0x000000101d1d7812 */ /* 0x000fe400078ec0ff */
[----:B------:R-:W-:Y:S02]  /*28e0*/  ISETP.GE.AND P2, PT, R9, RZ, PT ;  /* 0x000000ff0900720c */ /* 0x000fe40003f46270 */
[----:B------:R-:W-:Y:S01]  /*28f0*/  ISETP.GE.AND P4, PT, R8, RZ, PT ;  /* 0x000000ff0800720c */ /* 0x000fe20003f86270 */
[----:B------:R-:W-:Y:S01]  /*2900*/  IMAD R6, R6, 0x410, RZ ;  /* 0x0000041006067824 */ /* 0x000fe200078e02ff */
[----:B------:R-:W3:Y:S01]  /*2910*/  LDL.LU R9, [R1+0x114c] ;  /* 0x00114c0001097983 */ /* 0x000ee20000300800 */
[----:B------:R-:W-:-:S03]  /*2920*/  @!P1 IMAD.MOV R22, RZ, RZ, -R22 ;  /* 0x000000ffff169224 */ /* 0x000fc600078e0a16 */
[----:B------:R-:W4:Y:S01]  /*2930*/  LDL.LU R8, [R1+0x1148] ;  /* 0x0011480001087983 */ /* 0x000f220000300800 */
[----:B0-----:R-:W-:Y:S02]  /*2940*/  LOP3.LUT R29, R29, 0x60, R0, 0xf8, !PT ;  /* 0x000000601d1d7812 */ /* 0x001fe400078ef800 */
[----:B------:R-:W-:-:S04]  /*2950*/  IABS R0, c[0x0][0x17c] ;  /* 0x00005f0000007a13 */ /* 0x000fc80000000000 */
[C---:B------:R-:W-:Y:S02]  /*2960*/  ISETP.GT.U32.AND P0, PT, R0.reuse, R26, PT ;  /* 0x0000001a0000720c */ /* 0x040fe40003f04070 */
[----:B------:R-:W-:Y:S01]  /*2970*/  ISETP.GT.U32.AND P5, PT, R0, R27, PT ;  /* 0x0000001b0000720c */ /* 0x000fe20003fa4070 */
[----:B------:R-:W-:Y:S01]  /*2980*/  @!P6 IMAD.IADD R4, R4, 0x1, -R0 ;  /* 0x000000010404e824 */ /* 0x000fe200078e0a00 */
[----:B------:R-:W-:Y:S01]  /*2990*/  ISETP.GE.AND P6, PT, R28, RZ, PT ;  /* 0x000000ff1c00720c */ /* 0x000fe20003fc6270 */
[----:B------:R-:W-:Y:S01]  /*29a0*/  @!P2 IMAD.MOV R23, RZ, RZ, -R23 ;  /* 0x000000ffff17a224 */ /* 0x000fe200078e0a17 */
[----:B------:R-:W-:Y:S01]  /*29b0*/  LOP3.LUT R6, R6, R29, RZ, 0x3c, !PT ;  /* 0x0000001d06067212 */ /* 0x000fe200078e3cff */
[----:B------:R-:W-:Y:S01]  /*29c0*/  @!P4 IMAD.MOV R24, RZ, RZ, -R24 ;  /* 0x000000ffff18c224 */ /* 0x000fe200078e0a18 */
[----:B------:R-:W-:-:S05]  /*29d0*/  ISETP.GT.U32.AND P1, PT, R0, R3, PT ;  /* 0x000000030000720c */ /* 0x000fca0003f24070 */
[--C-:B------:R-:W-:Y:S01]  /*29e0*/  @!P0 IMAD.IADD R26, R26, 0x1, -R0.reuse ;  /* 0x000000011a1a8824 */ /* 0x100fe200078e0a00 */
[----:B------:R-:W-:Y:S02]  /*29f0*/  ISETP.GE.AND P0, PT, R5, RZ, PT ;  /* 0x000000ff0500720c */ /* 0x000fe40003f06270 */
[----:B------:R-:W5:Y:S01]  /*2a00*/  LDL.LU R5, [R1+0x8] ;  /* 0x0000080001057983 */ /* 0x000f620000300800 */
[C---:B------:R-:W-:Y:S01]  /*2a10*/  ISETP.GT.U32.AND P2, PT, R0.reuse, R2, PT ;  /* 0x000000020000720c */ /* 0x040fe20003f44070 */
[----:B------:R-:W-:Y:S01]  /*2a20*/  @!P5 IMAD.IADD R27, R27, 0x1, -R0 ;  /* 0x000000011b1bd824 */ /* 0x000fe200078e0a00 */
[----:B------:R-:W-:Y:S01]  /*2a30*/  ISETP.GT.U32.AND P4, PT, R0, R4, PT ;  /* 0x000000040000720c */ /* 0x000fe20003f84070 */
[----:B------:R-:W2:Y:S04]  /*2a40*/  LDL.LU R28, [R1+0x4] ;  /* 0x00000400011c7983 */ /* 0x000ea80000300800 */
[----:B------:R-:W2:Y:S04]  /*2a50*/  LDL.LU R29, [R1] ;  /* 0x00000000011d7983 */ /* 0x000ea80000300800 */
[----:B------:R-:W2:Y:S02]  /*2a60*/  LDL.LU R0, [R1+0x24] ;  /* 0x0000240001007983 */ /* 0x000ea40000300800 */
[----:B--2---:R-:W-:-:S02]  /*2a70*/  ISETP.GE.AND P5, PT, R0, RZ, PT ;  /* 0x000000ff0000720c */ /* 0x004fc40003fa6270 */
[----:B------:R-:W-:-:S05]  /*2a80*/  IABS R0, c[0x0][0x17c] ;  /* 0x00005f0000007a13 */ /* 0x000fca0000000000 */
[----:B------:R-:W-:Y:S02]  /*2a90*/  @!P1 IMAD.IADD R3, R3, 0x1, -R0 ;  /* 0x0000000103039824 */ /* 0x000fe400078e0a00 */
[----:B------:R-:W2:Y:S01]  /*2aa0*/  LDL.LU R0, [R1+0x20] ;  /* 0x0000200001007983 */ /* 0x000ea20000300800 */
[----:B------:R-:W-:Y:S01]  /*2ab0*/  @!P6 IMAD.MOV R25, RZ, RZ, -R25 ;  /* 0x000000ffff19e224 */ /* 0x000fe200078e0a19 */
[----:B--2---:R-:W-:Y:S02]  /*2ac0*/  ISETP.GE.AND P1, PT, R0, RZ, PT ;  /* 0x000000ff0000720c */ /* 0x004fe40003f26270 */
[----:B------:R-:W-:-:S05]  /*2ad0*/  IABS R0, c[0x0][0x17c] ;  /* 0x00005f0000007a13 */ /* 0x000fca0000000000 */
[----:B------:R-:W-:Y:S02]  /*2ae0*/  @!P2 IMAD.IADD R2, R2, 0x1, -R0 ;  /* 0x000000010202a824 */ /* 0x000fe400078e0a00 */
[----:B------:R-:W0:Y:S02]  /*2af0*/  S2R R0, SR_TID.X ;  /* 0x0000000000007919 */ /* 0x000e240000002100 */
[----:B0-----:R-:W-:-:S05]  /*2b00*/  IMAD.SHL.U32 R0, R0, 0x200, RZ ;  /* 0x0000020000007824 */ /* 0x001fca00078e00ff */
[----:B------:R-:W-:-:S05]  /*2b10*/  LOP3.LUT R0, R0, 0x2000, RZ, 0xc0, !PT ;  /* 0x0000200000007812 */ /* 0x000fca00078ec0ff */
[----:B------:R-:W-:Y:S01]  /*2b20*/  IMAD.IADD R0, R0, 0x1, R6 ;  /* 0x0000000100007824 */ /* 0x000fe200078e0206 */
[----:B------:R-:W-:-:S05]  /*2b30*/  IABS R0, c[0x0][0x17c] ;  /* 0x00005f0000007a13 */ /* 0x000fca0000000000 */
[----:B------:R-:W-:Y:S02]  /*2b40*/  @!P4 IMAD.IADD R4, R4, 0x1, -R0 ;  /* 0x000000010404c824 */ /* 0x000fe400078e0a00 */
[----:B------:R-:W0:Y:S01]  /*2b50*/  S2R R0, SR_TID.X ;  /* 0x0000000000007919 */ /* 0x000e220000002100 */
[----:B------:R-:W-:-:S03]  /*2b60*/  ISETP.GE.AND P2, PT, R7, RZ, PT ;  /* 0x000000ff0700720c */ /* 0x000fc60003f46270 */
[----:B------:R-:W2:Y:S01]  /*2b70*/  LDL.LU R7, [R1+0x1144] ;  /* 0x0011440001077983 */ /* 0x000ea20000300800 */
[----:B------:R-:W-:-:S03]  /*2b80*/  ISETP.NE.AND P4, PT, RZ, c[0x0][0x17c], PT ;  /* 0x00005f00ff007a0c */ /* 0x000fc60003f85270 */
[----:B------:R-:W2:Y:S01]  /*2b90*/  LDL.LU R6, [R1+0x1140] ;  /* 0x0011400001067983 */ /* 0x000ea20000300800 */
[----:B0-----:R-:W-:-:S05]  /*2ba0*/  LOP3.LUT R0, R0, 0x3f, RZ, 0xc0, !PT ;  /* 0x0000003f00007812 */ /* 0x001fca00078ec0ff */
[----:B------:R-:W-:-:S05]  /*2bb0*/  IMAD R0, R0, c[0x0][0x18c], RZ ;  /* 0x0000630000007a24 */ /* 0x000fca00078e02ff */
[----:B------:R-:W-:-:S05]  /*2bc0*/  LEA R0, P6, R0, c[0x0][0x168], 0x1 ;  /* 0x00005a0000007a11 */ /* 0x000fca00078c08ff */
[----:B------:R0:W-:Y:S02]  /*2bd0*/  STL [R1+0x1110], R0 ;  /* 0x0011100001007387 */ /* 0x0001e40000100800 */
[----:B0-----:R-:W-:-:S04]  /*2be0*/  LOP3.LUT R0, RZ, c[0x0][0x17c], RZ, 0x33, !PT ;  /* 0x00005f00ff007a12 */ /* 0x001fc800078e33ff */
[C---:B-----5:R-:W-:Y:S02]  /*2bf0*/  SEL R5, R0.reuse, R5, !P4 ;  /* 0x0000000500057207 */ /* 0x060fe40006000000 */
[C---:B------:R-:W-:Y:S02]  /*2c00*/  SEL R28, R0.reuse, R28, !P4 ;  /* 0x0000001c001c7207 */ /* 0x040fe40006000000 */
[C---:B------:R-:W-:Y:S01]  /*2c10*/  SEL R29, R0.reuse, R29, !P4 ;  /* 0x0000001d001d7207 */ /* 0x040fe20006000000 */
[----:B------:R0:W-:Y:S04]  /*2c20*/  STL [R1+0x10], R5 ;  /* 0x0000100501007387 */ /* 0x0001e80000100800 */
[----:B0-----:R-:W5:Y:S04]  /*2c30*/  LDL.LU R5, [R1+0x113c] ;  /* 0x00113c0001057983 */ /* 0x001f680000300800 */
[----:B------:R0:W-:Y:S04]  /*2c40*/  STL [R1+0xc], R28 ;  /* 0x00000c1c01007387 */ /* 0x0001e80000100800 */
[----:B0-----:R-:W2:Y:S04]  /*2c50*/  LDL.LU R28, [R1+0x1138] ;  /* 0x00113800011c7983 */ /* 0x001ea80000300800 */
[----:B------:R0:W-:Y:S04]  /*2c60*/  STL [R1+0x8], R29 ;  /* 0x0000081d01007387 */ /* 0x0001e80000100800 */
[----:B0-----:R-:W2:Y:S02]  /*2c70*/  LDL.LU R29, [R1+0x1134] ;  /* 0x00113400011d7983 */ /* 0x001ea40000300800 */
[----:B--2---:R-:W-:-:S02]  /*2c80*/  SEL R29, R0, R29, !P4 ;  /* 0x0000001d001d7207 */ /* 0x004fc40006000000 */
[----:B------:R-:W-:-:S05]  /*2c90*/  SEL R0, R0, R28, !P4 ;  /* 0x0000001c00007207 */ /* 0x000fca0006000000 */
[----:B------:R0:W-:Y:S04]  /*2ca0*/  STL [R1+0x1114], R0 ;  /* 0x0011140001007387 */ /* 0x0001e80000100800 */
[----:B------:R-:W-:Y:S04]  /*2cb0*/  STL [R1+0x4], R29 ;  /* 0x0000041d01007387 */ /* 0x000fe80000100800 */
[----:B0-----:R-:W2:Y:S04]  /*2cc0*/  LDL.LU R0, [R1+0x8] ;  /* 0x0000080001007983 */ /* 0x001ea80000300800 */
[----:B--2---:R0:W-:Y:S04]  /*2cd0*/  STL [R1+0x1118], R0 ;  /* 0x0011180001007387 */ /* 0x0041e80000100800 */
        /* <DEDUP_REMOVED lines=11> */
[----:B--2---:R0:W-:Y:S02]  /*2d90*/  STL [R1+0x1130], R0 ;  /* 0x0011300001007387 */ /* 0x0041e40000100800 */
[----:B0-----:R-:W-:-:S04]  /*2da0*/  LOP3.LUT R0, RZ, c[0x0][0x17c], RZ, 0x33, !PT ;  /* 0x00005f00ff007a12 */ /* 0x001fc800078e33ff */
[C---:B-----5:R-:W-:Y:S02]  /*2db0*/  SEL R29, R0.reuse, R5, !P4 ;  /* 0x00000005001d7207 */ /* 0x060fe40006000000 */
[----:B------:R-:W2:Y:S01]  /*2dc0*/  LDL.LU R5, [R1+0x18] ;  /* 0x0000180001057983 */ /* 0x000ea20000300800 */
[----:B------:R-:W-:Y:S02]  /*2dd0*/  @!P0 IMAD.MOV R26, RZ, RZ, -R26 ;  /* 0x000000ffff1a8224 */ /* 0x000fe400078e0a1a */
[----:B------:R-:W-:Y:S02]  /*2de0*/  @!P5 IMAD.MOV R27, RZ, RZ, -R27 ;  /* 0x000000ffff1bd224 */ /* 0x000fe400078e0a1b */
[----:B------:R-:W-:Y:S02]  /*2df0*/  @!P3 IMAD.MOV R3, RZ, RZ, -R3 ;  /* 0x000000ffff03b224 */ /* 0x000fe400078e0a03 */
[----:B------:R-:W-:Y:S02]  /*2e00*/  @!P1 IMAD.MOV R2, RZ, RZ, -R2 ;  /* 0x000000ffff029224 */ /* 0x000fe400078e0a02 */
[----:B------:R-:W-:Y:S01]  /*2e10*/  @!P2 IMAD.MOV R4, RZ, RZ, -R4 ;  /* 0x000000ffff04a224 */ /* 0x000fe200078e0a04 */
[----:B------:R-:W-:-:S02]  /*2e20*/  SEL R28, R0, R6, !P4 ;  /* 0x00000006001c7207 */ /* 0x000fc40006000000 */
[C---:B------:R-:W-:Y:S02]  /*2e30*/  SEL R7, R0.reuse, R7, !P4 ;  /* 0x0000000700077207 */ /* 0x040fe40006000000 */
[C---:B----4-:R-:W-:Y:S02]  /*2e40*/  SEL R8, R0.reuse, R8, !P4 ;  /* 0x0000000800087207 */ /* 0x050fe40006000000 */
[C---:B---3--:R-:W-:Y:S02]  /*2e50*/  SEL R9, R0.reuse, R9, !P4 ;  /* 0x0000000900097207 */ /* 0x048fe40006000000 */
[C---:B------:R-:W-:Y:S02]  /*2e60*/  SEL R10, R0.reuse, R10, !P4 ;  /* 0x0000000a000a7207 */ /* 0x040fe40006000000 */
[C---:B------:R-:W-:Y:S02]  /*2e70*/  SEL R11, R0.reuse, R11, !P4 ;  /* 0x0000000b000b7207 */ /* 0x040fe40006000000 */
[----:B------:R-:W-:-:S02]  /*2e80*/  SEL R12, R0, R12, !P4 ;  /* 0x0000000c000c7207 */ /* 0x000fc40006000000 */
[C---:B------:R-:W-:Y:S02]  /*2e90*/  SEL R13, R0.reuse, R13, !P4 ;  /* 0x0000000d000d7207 */ /* 0x040fe40006000000 */
[C---:B------:R-:W-:Y:S02]  /*2ea0*/  SEL R14, R0.reuse, R14, !P4 ;  /* 0x0000000e000e7207 */ /* 0x040fe40006000000 */
[C---:B------:R-:W-:Y:S02]  /*2eb0*/  SEL R15, R0.reuse, R15, !P4 ;  /* 0x0000000f000f7207 */ /* 0x040fe40006000000 */
        /* <DEDUP_REMOVED lines=15> */
[----:B--2---:R-:W-:Y:S02]  /*2fb0*/  SEL R5, R0, R5, !P4 ;  /* 0x0000000500057207 */ /* 0x004fe40006000000 */
[----:B------:R-:W2:Y:S04]  /*2fc0*/  LDL.LU R0, [R1+0x1130] ;  /* 0x0011300001007983 */ /* 0x000ea80000300800 */
[----:B------:R-:W0:Y:S02]  /*2fd0*/  S2R R2, SR_TID.X ;  /* 0x0000000000027919 */ /* 0x000e240000002100 */
[----:B0-----:R-:W-:-:S05]  /*2fe0*/  LOP3.LUT R2, R2, 0x3f, RZ, 0xc0, !PT ;  /* 0x0000003f02027812 */ /* 0x001fca00078ec0ff */
[----:B------:R-:W-:-:S05]  /*2ff0*/  IMAD R2, R2, c[0x0][0x18c], RZ ;  /* 0x0000630002027a24 */ /* 0x000fca00078e02ff */
[----:B------:R-:W-:-:S05]  /*3000*/  LEA.HI.X.SX32 R2, R2, c[0x0][0x16c], 0x1, P6 ;  /* 0x00005b0002027a11 */ /* 0x000fca00030f0eff */
[----:B------:R0:W-:Y:S04]  /*3010*/  STL [R1+0x110c], R2 ;  /* 0x00110c0201007387 */ /* 0x0001e80000100800 */
[----:B0-----:R-:W3:Y:S01]  /*3020*/  LDL.LU R2, [R1+0x4] ;  /* 0x0000040001027983 */ /* 0x001ee20000300800 */
[----:B--2---:R-:W-:-:S05]  /*3030*/  IMAD R0, R0, c[0x0][0x184], RZ ;  /* 0x0000610000007a24 */ /* 0x004fca00078e02ff */
[----:B------:R0:W-:Y:S04]  /*3040*/  STL [R1+0x20], R0 ;  /* 0x0000200001007387 */ /* 0x0001e80000100800 */
[----:B0-----:R-:W2:Y:S02]  /*3050*/  LDL.LU R0, [R1+0x112c] ;  /* 0x00112c0001007983 */ /* 0x001ea40000300800 */
        /* <DEDUP_REMOVED lines=17> */
[----:B0-----:R-:W2:Y:S01]  /*3170*/  LDL.LU R0, [R1+0x1114] ;  /* 0x0011140001007983 */ /* 0x001ea20000300800 */
[----:B---3--:R-:W-:Y:S02]  /*3180*/  IMAD R2, R2, c[0x0][0x190], RZ ;  /* 0x0000640002027a24 */ /* 0x008fe400078e02ff */
[----:B------:R-:W-:-:S03]  /*3190*/  IMAD R8, R8, c[0x0][0x190], RZ ;  /* 0x0000640008087a24 */ /* 0x000fc600078e02ff */
[----:B------:R2:W-:Y:S01]  /*31a0*/  STL [R1+0x4], R2 ;  /* 0x0000040201007387 */ /* 0x0005e20000100800 */
[----:B------:R-:W-:Y:S02]  /*31b0*/  IMAD R9, R9, c[0x0][0x190], RZ ;  /* 0x0000640009097a24 */ /* 0x000fe400078e02ff */
[----:B------:R-:W-:Y:S02]  /*31c0*/  IMAD R10, R10, c[0x0][0x190], RZ ;  /* 0x000064000a0a7a24 */ /* 0x000fe400078e02ff */
[----:B------:R-:W-:Y:S02]  /*31d0*/  IMAD R11, R11, c[0x0][0x190], RZ ;  /* 0x000064000b0b7a24 */ /* 0x000fe400078e02ff */
[----:B------:R-:W-:Y:S02]  /*31e0*/  IMAD R12, R12, c[0x0][0x190], RZ ;  /* 0x000064000c0c7a24 */ /* 0x000fe400078e02ff */
[----:B--2---:R-:W-:Y:S02]  /*31f0*/  IMAD R2, R0, c[0x0][0x190], RZ ;  /* 0x0000640000027a24 */ /* 0x004fe400078e02ff */
[----:B------:R-:W2:Y:S04]  /*3200*/  LDL.LU R0, [R1+0x1110] ;  /* 0x0011100001007983 */ /* 0x000ea80000300800 */
[----:B------:R-:W-:Y:S04]  /*3210*/  STL [R1], R2 ;  /* 0x0000000201007387 */ /* 0x000fe80000100800 */
[----:B------:R0:W-:Y:S04]  /*3220*/  STL [R1+0x1108], R8 ;  /* 0x0011080801007387 */ /* 0x0001e80000100800 */
[----:B0-----:R-:W2:Y:S04]  /*3230*/  LDL.LU R8, [R1+0x10] ;  /* 0x0000100001087983 */ /* 0x001ea80000300800 */
[----:B------:R0:W-:Y:S04]  /*3240*/  STL [R1+0x1104], R9 ;  /* 0x0011040901007387 */ /* 0x0001e80000100800 */
[----:B0-----:R-:W3:Y:S04]  /*3250*/  LDL.LU R9, [R1+0xc] ;  /* 0x00000c0001097983 */ /* 0x001ee80000300800 */
[----:B------:R0:W-:Y:S04]  /*3260*/  STL [R1+0x1100], R10 ;  /* 0x0011000a01007387 */ /* 0x0001e80000100800 */
[----:B0-----:R-:W4:Y:S04]  /*3270*/  LDL.LU R10, [R1+0x8] ;  /* 0x00000800010a7983 */ /* 0x001f280000300800 */
[----:B------:R0:W-:Y:S04]  /*3280*/  STL [R1+0x10fc], R11 ;  /* 0x0010fc0b01007387 */ /* 0x0001e80000100800 */
[----:B0-----:R-:W5:Y:S04]  /*3290*/  LDL.LU R11, [R1+0x4] ;  /* 0x00000400010b7983 */ /* 0x001f680000300800 */
[----:B------:R0:W-:Y:S04]  /*32a0*/  STL [R1+0x10f8], R12 ;  /* 0x0010f80c01007387 */ /* 0x0001e80000100800 */
[----:B0-----:R-:W5:Y:S01]  /*32b0*/  LDL.LU R12, [R1] ;  /* 0x00000000010c7983 */ /* 0x001f620000300800 */
[----:B------:R-:W-:-:S02]  /*32c0*/  IMAD R29, R29, c[0x0][0x190], RZ ;  /* 0x000064001d1d7a24 */ /* 0x000fc400078e02ff */
[----:B------:R-:W-:Y:S01]  /*32d0*/  IMAD R28, R28, c[0x0][0x190], RZ ;  /* 0x000064001c1c7a24 */ /* 0x000fe200078e02ff */
[----:B--2---:R-:W-:-:S05]  /*32e0*/  LEA R2, P6, R8, R0, 0x1 ;  /* 0x0000000008027211 */ /* 0x004fca00078c08ff */
[----:B------:R3:W-:Y:S02]  /*32f0*/  STL [R1+0x10a4], R2 ;  /* 0x0010a40201007387 */ /* 0x0007e40000100800 */
[----:B---3--:R-:W-:-:S05]  /*3300*/  LEA R2, P5, R9, R0, 0x1 ;  /* 0x0000000009027211 */ /* 0x008fca00078a08ff */
[----:B------:R4:W-:Y:S02]  /*3310*/  STL [R1+0x10a8], R2 ;  /* 0x0010a80201007387 */ /* 0x0009e40000100800 */
[----:B----4-:R-:W-:-:S05]  /*3320*/  LEA R2, P4, R10, R0, 0x1 ;  /* 0x000000000a027211 */ /* 0x010fca00078808ff */
[----:B------:R5:W-:Y:S02]  /*3330*/  STL [R1+0x10ac], R2 ;  /* 0x0010ac0201007387 */ /* 0x000be40000100800 */
[----:B-----5:R-:W-:-:S05]  /*3340*/  LEA R2, P3, R11, R0, 0x1 ;  /* 0x000000000b027211 */ /* 0x020fca00078608ff */
[----:B------:R0:W-:Y:S02]  /*3350*/  STL [R1+0x10b0], R2 ;  /* 0x0010b00201007387 */ /* 0x0001e40000100800 */
[----:B0-----:R-:W-:-:S05]  /*3360*/  LEA R2, P2, R12, R0, 0x1 ;  /* 0x000000000c027211 */ /* 0x001fca00078408ff */
[----:B------:R0:W-:Y:S02]  /*3370*/  STL [R1+0x10b4], R2 ;  /* 0x0010b40201007387 */ /* 0x0001e40000100800 */
[----:B0-----:R-:W-:-:S05]  /*3380*/  LEA R2, P0, R29, R0, 0x1 ;  /* 0x000000001d027211 */ /* 0x001fca00078008ff */
[----:B------:R0:W-:Y:S02]  /*3390*/  STL [R1+0x10b8], R2 ;  /* 0x0010b80201007387 */ /* 0x0001e40000100800 */
[----:B0-----:R-:W-:-:S05]  /*33a0*/  LEA R2, P1, R28, R0, 0x1 ;  /* 0x000000001c027211 */ /* 0x001fca00078208ff */
[----:B------:R0:W-:Y:S04]  /*33b0*/  STL [R1+0x10bc], R2 ;  /* 0x0010bc0201007387 */ /* 0x0001e80000100800 */
[----:B0-----:R-:W2:Y:S01]  /*33c0*/  LDL.LU R2, [R1+0x110c] ;  /* 0x00110c0001027983 */ /* 0x001ea20000300800 */
[----:B------:R-:W-:Y:S01]  /*33d0*/  IMAD R7, R7, c[0x0][0x190], RZ ;  /* 0x0000640007077a24 */ /* 0x000fe200078e02ff */
[----:B--2---:R-:W-:-:S05]  /*33e0*/  LEA.HI.X.SX32 R8, R8, R2, 0x1, P6 ;  /* 0x0000000208087211 */ /* 0x004fca00030f0eff */
[----:B------:R0:W-:Y:S02]  /*33f0*/  STL [R1+0x109c], R8 ;  /* 0x00109c0801007387 */ /* 0x0001e40000100800 */
[----:B0-----:R-:W-:-:S05]  /*3400*/  LEA R8, P6, R7, R0, 0x1 ;  /* 0x0000000007087211 */ /* 0x001fca00078c08ff */
[----:B------:R0:W-:Y:S04]  /*3410*/  STL [R1+0x10a0], R8 ;  /* 0x0010a00801007387 */ /* 0x0001e80000100800 */
[----:B0-----:R-:W2:Y:S01]  /*3420*/  LDL.LU R8, [R1+0x1108] ;  /* 0x0011080001087983 */ /* 0x001ea20000300800 */
[----:B------:R-:W-:-:S05]  /*3430*/  LEA.HI.X.SX32 R9, R9, R2, 0x1, P5 ;  /* 0x0000000209097211 */ /* 0x000fca00028f0eff */
[----:B------:R2:W-:Y:S02]  /*3440*/  STL [R1+0x1094], R9 ;  /* 0x0010940901007387 */ /* 0x0005e40000100800 */
[----:B--2---:R-:W-:-:S05]  /*3450*/  LEA R9, P5, R8, R0, 0x1 ;  /* 0x0000000008097211 */ /* 0x004fca00078a08ff */
        /* <DEDUP_REMOVED lines=18> */
[----:B------:R2:W-:Y:S01]  /*3580*/  STL [R1+0x1074], R29 ;  /* 0x0010741d01007387 */ /* 0x0005e20000100800 */
[----:B------:R-:W-:Y:S02]  /*3590*/  IMAD R13, R13, c[0x0][0x190], RZ ;  /* 0x000064000d0d7a24 */ /* 0x000fe400078e02ff */
[----:B------:R-:W-:Y:S02]  /*35a0*/  IMAD R14, R14, c[0x0][0x190], RZ ;  /* 0x000064000e0e7a24 */ /* 0x000fe400078e02ff */
[----:B------:R-:W-:Y:S02]  /*35b0*/  IMAD R5, R5, c[0x0][0x190], RZ ;  /* 0x0000640005057a24 */ /* 0x000fe400078e02ff */
[----:B------:R-:W-:Y:S02]  /*35c0*/  IMAD R15, R15, c[0x0][0x190], RZ ;  /* 0x000064000f0f7a24 */ /* 0x000fe400078e02ff */
[----:B------:R-:W-:Y:S02]  /*35d0*/  IMAD R16, R16, c[0x0][0x190], RZ ;  /* 0x0000640010107a24 */ /* 0x000fe400078e02ff */
[----:B------:R-:W-:-:S02]  /*35e0*/  IMAD R17, R17, c[0x0][0x190], RZ ;  /* 0x0000640011117a24 */ /* 0x000fc400078e02ff */
[----:B------:R-:W-:Y:S02]  /*35f0*/  IMAD R18, R18, c[0x0][0x190], RZ ;  /* 0x0000640012127a24 */ /* 0x000fe400078e02ff */
[----:B------:R-:W-:Y:S02]  /*3600*/  IMAD R19, R19, c[0x0][0x190], RZ ;  /* 0x0000640013137a24 */ /* 0x000fe400078e02ff */
[----:B------:R-:W-:Y:S02]  /*3610*/  IMAD R20, R20, c[0x0][0x190], RZ ;  /* 0x0000640014147a24 */ /* 0x000fe400078e02ff */
[----:B------:R-:W-:Y:S01]  /*3620*/  IMAD R21, R21, c[0x0][0x190], RZ ;  /* 0x0000640015157a24 */ /* 0x000fe200078e02ff */
[----:B--2---:R-:W-:-:S05]  /*3630*/  LEA R29, P0, R12, R0, 0x1 ;  /* 0x000000000c1d7211 */ /* 0x004fca00078008ff */
[----:B------:R0:W-:Y:S02]  /*3640*/  STL [R1+0x1078], R29 ;  /* 0x0010781d01007387 */ /* 0x0001e40000100800 */
[----:B0-----:R-:W-:Y:S02]  /*3650*/  LEA.HI.X.SX32 R29, R28, R2, 0x1, P1 ;  /* 0x000000021c1d7211 */ /* 0x001fe400008f0eff */
[----:B------:R-:W-:-:S03]  /*3660*/  LEA R28, P1, R13, R0, 0x1 ;  /* 0x000000000d1c7211 */ /* 0x000fc600078208ff */
[----:B------:R0:W-:Y:S04]  /*3670*/  STL [R1+0x106c], R29 ;  /* 0x00106c1d01007387 */ /* 0x0001e80000100800 */
[----:B------:R1:W-:Y:S01]  /*3680*/  STL [R1+0x1070], R28 ;  /* 0x0010701c01007387 */ /* 0x0003e20000100800 */
[----:B0-----:R-:W-:Y:S02]  /*3690*/  LEA.HI.X.SX32 R29, R7, R2, 0x1, P6 ;  /* 0x00000002071d7211 */ /* 0x001fe400030f0eff */
[----:B------:R-:W-:Y:S02]  /*36a0*/  LEA R7, P6, R14, R0, 0x1 ;  /* 0x000000000e077211 */ /* 0x000fe400078c08ff */
[----:B-1----:R-:W-:Y:S01]  /*36b0*/  LEA.HI.X.SX32 R28, R8, R2, 0x1, P5 ;  /* 0x00000002081c7211 */ /* 0x002fe200028f0eff */
[----:B------:R-:W-:Y:S01]  /*36c0*/  STL [R1+0x1064], R29 ;  /* 0x0010641d01007387 */ /* 0x000fe20000100800 */
[----:B------:R-:W-:-:S03]  /*36d0*/  LEA R8, P5, R5, R0, 0x1 ;  /* 0x0000000005087211 */ /* 0x000fc600078a08ff */
[----:B------:R0:W-:Y:S04]  /*36e0*/  STL [R1+0x1068], R7 ;  /* 0x0010680701007387 */ /* 0x0001e80000100800 */
[----:B------:R-:W-:Y:S01]  /*36f0*/  STL [R1+0x105c], R28 ;  /* 0x00105c1c01007387 */ /* 0x000fe20000100800 */
[----:B0-----:R-:W-:-:S03]  /*3700*/  LEA.HI.X.SX32 R7, R9, R2, 0x1, P4 ;  /* 0x0000000209077211 */ /* 0x001fc600020f0eff */
[----:B------:R0:W-:Y:S01]  /*3710*/  STL [R1+0x1060], R8 ;  /* 0x0010600801007387 */ /* 0x0001e20000100800 */
[----:B------:R-:W-:-:S03]  /*3720*/  LEA R9, P4, R15, R0, 0x1 ;  /* 0x000000000f097211 */ /* 0x000fc600078808ff */
[----:B------:R1:W-:Y:S01]  /*3730*/  STL [R1+0x1050], R7 ;  /* 0x0010500701007387 */ /* 0x0003e20000100800 */
[----:B0-----:R-:W-:-:S03]  /*3740*/  LEA.HI.X.SX32 R8, R10, R2, 0x1, P3 ;  /* 0x000000020a087211 */ /* 0x001fc600018f0eff */
[----:B------:R0:W-:Y:S01]  /*3750*/  STL [R1+0x1054], R9 ;  /* 0x0010540901007387 */ /* 0x0001e20000100800 */
[----:B-1----:R-:W-:-:S03]  /*3760*/  LEA R7, P3, R16, R0, 0x1 ;  /* 0x0000000010077211 */ /* 0x002fc600078608ff */
[----:B0-----:R-:W2:Y:S04]  /*3770*/  LDL.LU R9, [R1+0x14] ;  /* 0x0000140001097983 */ /* 0x001ea80000300800 */
[----:B------:R0:W-:Y:S01]  /*3780*/  STL [R1+0x1048], R8 ;  /* 0x0010480801007387 */ /* 0x0001e20000100800 */
[----:B------:R-:W-:-:S03]  /*3790*/  LEA.HI.X.SX32 R10, R12, R2, 0x1, P0 ;  /* 0x000000020c0a7211 */ /* 0x000fc600000f0eff */
[----:B------:R1:W-:Y:S01]  /*37a0*/  STL [R1+0x104c], R7 ;  /* 0x00104c0701007387 */ /* 0x0003e20000100800 */
[----:B0-----:R-:W-:Y:S02]  /*37b0*/  LEA.HI.X.SX32 R8, R11, R2, 0x1, P2 ;  /* 0x000000020b087211 */ /* 0x001fe400010f0eff */
[----:B-1----:R-:W-:-:S03]  /*37c0*/  LEA R7, P2, R17, R0, 0x1 ;  /* 0x0000000011077211 */ /* 0x002fc600078408ff */
[----:B------:R0:W-:Y:S04]  /*37d0*/  STL [R1+0x1040], R8 ;  /* 0x0010400801007387 */ /* 0x0001e80000100800 */
[----:B0-----:R-:W3:Y:S04]  /*37e0*/  LDL.LU R8, [R1+0x18] ;  /* 0x0000180001087983 */ /* 0x001ee80000300800 */
[----:B------:R0:W-:Y:S04]  /*37f0*/  STL [R1+0x1044], R7 ;  /* 0x0010440701007387 */ /* 0x0001e80000100800 */
[----:B------:R1:W-:Y:S01]  /*3800*/  STL [R1+0x1038], R10 ;  /* 0x0010380a01007387 */ /* 0x0003e20000100800 */
[----:B0-----:R-:W-:-:S02]  /*3810*/  LEA R7, P0, R18, R0, 0x1 ;  /* 0x0000000012077211 */ /* 0x001fc400078008ff */
[----:B-1----:R-:W-:-:S03]  /*3820*/  LEA.HI.X.SX32 R10, R13, R2, 0x1, P1 ;  /* 0x000000020d0a7211 */ /* 0x002fc600008f0eff */
[----:B------:R0:W-:Y:S01]  /*3830*/  STL [R1+0x103c], R7 ;  /* 0x00103c0701007387 */ /* 0x0001e20000100800 */
[----:B------:R-:W-:-:S03]  /*3840*/  LEA R11, P1, R19, R0, 0x1 ;  /* 0x00000000130b7211 */ /* 0x000fc600078208ff */
[----:B------:R1:W-:Y:S01]  /*3850*/  STL [R1+0x1030], R10 ;  /* 0x0010300a01007387 */ /* 0x0003e20000100800 */
[-C--:B------:R-:W-:Y:S02]  /*3860*/  LEA.HI.X.SX32 R5, R5, R2.reuse, 0x1, P5 ;  /* 0x0000000205057211 */ /* 0x080fe400028f0eff */
[----:B0-----:R-:W-:Y:S01]  /*3870*/  LEA.HI.X.SX32 R7, R14, R2, 0x1, P6 ;  /* 0x000000020e077211 */ /* 0x001fe200030f0eff */
[----:B------:R-:W-:Y:S01]  /*3880*/  STL [R1+0x1034], R11 ;  /* 0x0010340b01007387 */ /* 0x000fe20000100800 */
[----:B-1----:R-:W-:-:S03]  /*3890*/  LEA R10, P6, R20, R0, 0x1 ;  /* 0x00000000140a7211 */ /* 0x002fc600078c08ff */
[----:B------:R0:W-:Y:S04]  /*38a0*/  STL [R1+0x1028], R7 ;  /* 0x0010280701007387 */ /* 0x0001e80000100800 */
[----:B------:R1:W-:Y:S01]  /*38b0*/  STL [R1+0x102c], R10 ;  /* 0x00102c0a01007387 */ /* 0x0003e20000100800 */
[----:B0-----:R-:W-:-:S03]  /*38c0*/  LEA R7, P5, R21, R0, 0x1 ;  /* 0x0000000015077211 */ /* 0x001fc600078a08ff */
[----:B------:R-:W-:Y:S01]  /*38d0*/  STL [R1+0x1020], R5 ;  /* 0x0010200501007387 */ /* 0x000fe20000100800 */
[----:B-1----:R-:W-:-:S03]  /*38e0*/  LEA.HI.X.SX32 R10, R15, R2, 0x1, P4 ;  /* 0x000000020f0a7211 */ /* 0x002fc600020f0eff */
[----:B------:R0:W-:Y:S04]  /*38f0*/  STL [R1+0x1024], R7 ;  /* 0x0010240701007387 */ /* 0x0001e80000100800 */
[----:B0-----:R-:W4:Y:S04]  /*3900*/  LDL.LU R7, [R1+0x20] ;  /* 0x0000200001077983 */ /* 0x001f280000300800 */
[----:B------:R0:W-:Y:S04]  /*3910*/  STL [R1+0x1018], R10 ;  /* 0x0010180a01007387 */ /* 0x0001e80000100800 */
[----:B------:R-:W5:Y:S01]  /*3920*/  LDL.LU R28, [R1+0x1c] ;  /* 0x00001c00011c7983 */ /* 0x000f620000300800 */
[----:B------:R-:W-:-:S02]  /*3930*/  IMAD R22, R22, c[0x0][0x190], RZ ;  /* 0x0000640016167a24 */ /* 0x000fc400078e02ff */
[----:B------:R-:W-:-:S03]  /*3940*/  IMAD R23, R23, c[0x0][0x190], RZ ;  /* 0x0000640017177a24 */ /* 0x000fc600078e02ff */
[----:B------:R-:W-:Y:S01]  /*3950*/  LEA R5, P4, R22, R0, 0x1 ;  /* 0x0000000016057211 */ /* 0x000fe200078808ff */
[----:B------:R-:W-:Y:S01]  /*3960*/  IMAD R24, R24, c[0x0][0x190], RZ ;  /* 0x0000640018187a24 */ /* 0x000fe200078e02ff */
[----:B------:R-:W-:Y:S02]  /*3970*/  LEA.HI.X.SX32 R11, R16, R2, 0x1, P3 ;  /* 0x00000002100b7211 */ /* 0x000fe400018f0eff */
[----:B0-----:R-:W-:Y:S01]  /*3980*/  LEA R10, P3, R23, R0, 0x1 ;  /* 0x00000000170a7211 */ /* 0x001fe200078608ff */
[----:B------:R0:W-:Y:S01]  /*3990*/  STL [R1+0x101c], R5 ;  /* 0x00101c0501007387 */ /* 0x0001e20000100800 */
[----:B------:R-:W-:-:S03]  /*39a0*/  IMAD R25, R25, c[0x0][0x190], RZ ;  /* 0x0000640019197a24 */ /* 0x000fc600078e02ff */
[----:B------:R1:W-:Y:S01]  /*39b0*/  STL [R1+0x1010], R11 ;  /* 0x0010100b01007387 */ /* 0x0003e20000100800 */
[----:B0-----:R-:W-:-:S03]  /*39c0*/  LEA.HI.X.SX32 R5, R17, R2, 0x1, P2 ;  /* 0x0000000211057211 */ /* 0x001fc600010f0eff */
[----:B------:R0:W-:Y:S01]  /*39d0*/  STL [R1+0x1014], R10 ;  /* 0x0010140a01007387 */ /* 0x0001e20000100800 */
[----:B------:R-:W-:Y:S01]  /*39e0*/  IMAD R26, R26, c[0x0][0x190], RZ ;  /* 0x000064001a1a7a24 */ /* 0x000fe200078e02ff */
[----:B-1----:R-:W-:Y:S02]  /*39f0*/  LEA R11, P2, R24, R0, 0x1 ;  /* 0x00000000180b7211 */ /* 0x002fe400078408ff */
[----:B------:R1:W-:Y:S01]  /*3a00*/  STL [R1+0x1008], R5 ;  /* 0x0010080501007387 */ /* 0x0003e20000100800 */
[----:B0-----:R-:W-:-:S03]  /*3a10*/  LEA.HI.X.SX32 R10, R18, R2, 0x1, P0 ;  /* 0x00000002120a7211 */ /* 0x001fc600000f0eff */
[----:B------:R0:W-:Y:S01]  /*3a20*/  STL [R1+0x100c], R11 ;  /* 0x00100c0b01007387 */ /* 0x0001e20000100800 */
[----:B-1----:R-:W-:-:S03]  /*3a30*/  LEA R5, P0, R25, R0, 0x1 ;  /* 0x0000000019057211 */ /* 0x002fc600078008ff */
[----:B------:R1:W-:Y:S01]  /*3a40*/  STL [R1+0xfd8], R10 ;  /* 0x000fd80a01007387 */ /* 0x0003e20000100800 */
[----:B------:R-:W-:-:S03]  /*3a50*/  IMAD R27, R27, c[0x0][0x190], RZ ;  /* 0x000064001b1b7a24 */ /* 0x000fc600078e02ff */
[----:B------:R1:W-:Y:S01]  /*3a60*/  STL [R1+0xff4], R5 ;  /* 0x000ff40501007387 */ /* 0x0003e20000100800 */
[----:B0-----:R-:W-:Y:S01]  /*3a70*/  LEA.HI.X.SX32 R11, R19, R2, 0x1, P1 ;  /* 0x00000002130b7211 */ /* 0x001fe200008f0eff */
[----:B------:R-:W-:Y:S01]  /*3a80*/  IMAD R6, R6, c[0x0][0x190], RZ ;  /* 0x0000640006067a24 */ /* 0x000fe200078e02ff */
[----:B-1----:R-:W-:-:S03]  /*3a90*/  LEA R10, P1, R26, R0, 0x1 ;  /* 0x000000001a0a7211 */ /* 0x002fc600078208ff */
[----:B------:R0:W-:Y:S01]  /*3aa0*/  STL [R1+0xfdc], R11 ;  /* 0x000fdc0b01007387 */ /* 0x0001e20000100800 */
[----:B------:R-:W-:-:S03]  /*3ab0*/  LEA.HI.X.SX32 R5, R20, R2, 0x1, P6 ;  /* 0x0000000214057211 */ /* 0x000fc600030f0eff */
[----:B------:R1:W-:Y:S01]  /*3ac0*/  STL [R1+0xff8], R10 ;  /* 0x000ff80a01007387 */ /* 0x0003e20000100800 */
[----:B------:R-:W-:-:S03]  /*3ad0*/  IMAD R4, R4, c[0x0][0x190], RZ ;  /* 0x0000640004047a24 */ /* 0x000fc600078e02ff */
[----:B------:R1:W-:Y:S01]  /*3ae0*/  STL [R1+0xfe0], R5 ;  /* 0x000fe00501007387 */ /* 0x0003e20000100800 */
[----:B0-----:R-:W-:Y:S02]  /*3af0*/  LEA R11, P6, R27, R0, 0x1 ;  /* 0x000000001b0b7211 */ /* 0x001fe400078c08ff */
[----:B-1----:R-:W-:-:S03]  /*3b00*/  LEA.HI.X.SX32 R10, R21, R2, 0x1, P5 ;  /* 0x00000002150a7211 */ /* 0x002fc600028f0eff */
[----:B------:R0:W-:Y:S01]  /*3b10*/  STL [R1+0xffc], R11 ;  /* 0x000ffc0b01007387 */ /* 0x0001e20000100800 */
[----:B------:R-:W-:-:S03]  /*3b20*/  LEA R5, P5, R6, R0, 0x1 ;  /* 0x0000000006057211 */ /* 0x000fc600078a08ff */
[----:B------:R1:W-:Y:S01]  /*3b30*/  STL [R1+0xfe4], R10 ;  /* 0x000fe40a01007387 */ /* 0x0003e20000100800 */
[----:B------:R-:W-:-:S03]  /*3b40*/  IMAD R3, R3, c[0x0][0x190], RZ ;  /* 0x0000640003037a24 */ /* 0x000fc600078e02ff */
[----:B------:R1:W-:Y:S01]  /*3b50*/  STL [R1+0x1000], R5 ;  /* 0x0010000501007387 */ /* 0x0003e20000100800 */
[----:B0-----:R-:W-:Y:S02]  /*3b60*/  LEA.HI.X.SX32 R11, R22, R2, 0x1, P4 ;  /* 0x00000002160b7211 */ /* 0x001fe400020f0eff */
[----:B-1----:R-:W-:-:S03]  /*3b70*/  LEA R10, P4, R4, R0, 0x1 ;  /* 0x00000000040a7211 */ /* 0x002fc600078808ff */
[----:B------:R-:W-:Y:S01]  /*3b80*/  STL [R1+0xfe8], R11 ;  /* 0x000fe80b01007387 */ /* 0x000fe20000100800 */
[----:B------:R-:W-:-:S03]  /*3b90*/  LEA.HI.X.SX32 R5, R23, R2, 0x1, P3 ;  /* 0x0000000217057211 */ /* 0x000fc600018f0eff */
[----:B------:R0:W-:Y:S04]  /*3ba0*/  STL [R1+0x1004], R10 ;  /* 0x0010040a01007387 */ /* 0x0001e80000100800 */
[----:B------:R1:W-:Y:S01]  /*3bb0*/  STL [R1+0xfec], R5 ;  /* 0x000fec0501007387 */ /* 0x0003e20000100800 */
[----:B0-----:R-:W-:Y:S02]  /*3bc0*/  LEA.HI.X.SX32 R10, R24, R2, 0x1, P2 ;  /* 0x00000002180a7211 */ /* 0x001fe400010f0eff */
[----:B-1----:R-:W-:Y:S02]  /*3bd0*/  LEA R5, P2, R3, R0, 0x1 ;  /* 0x0000000003057211 */ /* 0x002fe400078408ff */
[-C--:B------:R-:W-:Y:S01]  /*3be0*/  LEA.HI.X.SX32 R0, R25, R2.reuse, 0x1, P0 ;  /* 0x0000000219007211 */ /* 0x080fe200000f0eff */
[----:B------:R-:W-:Y:S04]  /*3bf0*/  STL [R1+0xff0], R10 ;  /* 0x000ff00a01007387 */ /* 0x000fe80000100800 */
[----:B------:R0:W-:Y:S04]  /*3c00*/  STL [R1+0xfd4], R5 ;  /* 0x000fd40501007387 */ /* 0x0001e80000100800 */
[----:B------:R1:W-:Y:S01]  /*3c10*/  STL [R1+0xfc0], R0 ;  /* 0x000fc00001007387 */ /* 0x0003e20000100800 */
[----:B------:R-:W-:Y:S01]  /*3c20*/  IMAD.MOV.U32 R29, RZ, RZ, c[0x0][0x188] ;  /* 0x00006200ff1d7624 */ /* 0x000fe200078e00ff */
[----:B0-----:R-:W-:-:S02]  /*3c30*/  LEA.HI.X.SX32 R5, R27, R2, 0x1, P6 ;  /* 0x000000021b057211 */ /* 0x001fc400030f0eff */
[----:B-1----:R-:W-:-:S05]  /*3c40*/  LEA.HI.X.SX32 R0, R26, R2, 0x1, P1 ;  /* 0x000000021a007211 */ /* 0x002fca00008f0eff */
[----:B------:R0:W-:Y:S01]  /*3c50*/  STL [R1+0xfc4], R0 ;  /* 0x000fc40001007387 */ /* 0x0001e20000100800 */
[----:B------:R-:W-:-:S03]  /*3c60*/  IMAD R29, R29, 0x3f, RZ ;  /* 0x0000003f1d1d7824 */ /* 0x000fc600078e02ff */
[----:B------:R1:W-:Y:S01]  /*3c70*/  STL [R1+0xfc8], R5 ;  /* 0x000fc80501007387 */ /* 0x0003e20000100800 */
[-C--:B0-----:R-:W-:Y:S02]  /*3c80*/  LEA.HI.X.SX32 R0, R6, R2.reuse, 0x1, P5 ;  /* 0x0000000206007211 */ /* 0x081fe400028f0eff */
[----:B------:R-:W-:Y:S01]  /*3c90*/  LEA.HI.X.SX32 R6, R4, R2, 0x1, P4 ;  /* 0x0000000204067211 */ /* 0x000fe200020f0eff */
[----:B------:R-:W-:Y:S01]  /*3ca0*/  IMAD.MOV.U32 R11, RZ, RZ, c[0x0][0x188] ;  /* 0x00006200ff0b7624 */ /* 0x000fe200078e00ff */
[----:B--2---:R-:W-:-:S04]  /*3cb0*/  LEA R18, P3, R9, c[0x0][0x160], 0x1 ;  /* 0x0000580009127a11 */ /* 0x004fc800078608ff */
[----:B------:R-:W-:-:S05]  /*3cc0*/  LEA.HI.X.SX32 R19, R9, c[0x0][0x164], 0x1, P3 ;  /* 0x0000590009137a11 */ /* 0x000fca00018f0eff */
[----:B------:R-:W-:Y:S04]  /*3cd0*/  STL.64 [R1+0x5e0], R18 ;  /* 0x0005e01201007387 */ /* 0x000fe80000100a00 */
[----:B------:R0:W-:Y:S01]  /*3ce0*/  STL [R1+0xfcc], R0 ;  /* 0x000fcc0001007387 */ /* 0x0001e20000100800 */
[----:B-1----:R-:W-:-:S03]  /*3cf0*/  IMAD.WIDE R4, R29, 0x2, R18 ;  /* 0x000000021d047825 */ /* 0x002fc600078e0212 */
[----:B------:R-:W-:Y:S01]  /*3d00*/  STL [R1+0xfd0], R6 ;  /* 0x000fd00601007387 */ /* 0x000fe20000100800 */
[----:B0-----:R-:W-:Y:S02]  /*3d10*/  LEA.HI.X.SX32 R0, R3, R2, 0x1, P2 ;  /* 0x0000000203007211 */ /* 0x001fe400010f0eff */
[----:B---3--:R-:W-:-:S04]  /*3d20*/  LEA R16, P0, R8, c[0x0][0x160], 0x1 ;  /* 0x0000580008107a11 */ /* 0x008fc800078008ff */
[----:B------:R-:W-:Y:S01]  /*3d30*/  LEA.HI.X.SX32 R17, R8, c[0x0][0x164], 0x1, P0 ;  /* 0x0000590008117a11 */ /* 0x000fe200000f0eff */
[----:B------:R0:W-:Y:S04]  /*3d40*/  STL [R1+0x7dc], R0 ;  /* 0x0007dc0001007387 */ /* 0x0001e80000100800 */
[----:B------:R-:W-:Y:S01]  /*3d50*/  STL [R1+0xfb8], R4 ;  /* 0x000fb80401007387 */ /* 0x000fe20000100800 */
[----:B------:R-:W-:-:S03]  /*3d60*/  IMAD.WIDE R2, R29, 0x2, R16 ;  /* 0x000000021d027825 */ /* 0x000fc600078e0210 */
[----:B------:R1:W-:Y:S01]  /*3d70*/  STL [R1+0x7e0], R5 ;  /* 0x0007e00501007387 */ /* 0x0003e20000100800 */
[----:B0-----:R-:W-:-:S03]  /*3d80*/  IMAD R0, R11, 0x3e, RZ ;  /* 0x0000003e0b007824 */ /* 0x001fc600078e02ff */
[----:B------:R-:W-:Y:S01]  /*3d90*/  STL.64 [R1+0x5e8], R16 ;  /* 0x0005e81001007387 */ /* 0x000fe20000100a00 */
[----:B------:R-:W-:Y:S01]  /*3da0*/  IMAD R8, R11, 0x3d, RZ ;  /* 0x0000003d0b087824 */ /* 0x000fe200078e02ff */
[C---:B----4-:R-:W-:Y:S02]  /*3db0*/  LEA R12, P1, R7.reuse, c[0x0][0x160], 0x1 ;  /* 0x00005800070c7a11 */ /* 0x050fe400078208ff */
[C---:B-----5:R-:W-:Y:S02]  /*3dc0*/  LEA R14, P2, R28.reuse, c[0x0][0x160], 0x1 ;  /* 0x000058001c0e7a11 */ /* 0x060fe400078408ff */
[----:B------:R-:W-:Y:S02]  /*3dd0*/  LEA.HI.X.SX32 R13, R7, c[0x0][0x164], 0x1, P1 ;  /* 0x00005900070d7a11 */ /* 0x000fe400008f0eff */
[----:B------:R-:W-:-:S03]  /*3de0*/  LEA.HI.X.SX32 R15, R28, c[0x0][0x164], 0x1, P2 ;  /* 0x000059001c0f7a11 */ /* 0x000fc600010f0eff */
[----:B------:R-:W-:Y:S02]  /*3df0*/  STL.64 [R1+0x5f8], R12 ;  /* 0x0005f80c01007387 */ /* 0x000fe40000100a00 */
[C---:B------:R-:W-:Y:S02]  /*3e00*/  IMAD.WIDE R6, R29.reuse, 0x2, R14 ;  /* 0x000000021d067825 */ /* 0x040fe400078e020e */
[----:B------:R-:W-:Y:S02]  /*3e10*/  STL.64 [R1+0x5f0], R14 ;  /* 0x0005f00e01007387 */ /* 0x000fe40000100a00 */
[----:B-1----:R-:W-:Y:S02]  /*3e20*/  IMAD.WIDE R4, R29, 0x2, R12 ;  /* 0x000000021d047825 */ /* 0x002fe400078e020c */
[----:B------:R-:W-:Y:S04]  /*3e30*/  STL [R1+0xfbc], R2 ;  /* 0x000fbc0201007387 */ /* 0x000fe80000100800 */
[----:B------:R0:W-:Y:S04]  /*3e40*/  STL [R1+0xfb0], R3 ;  /* 0x000fb00301007387 */ /* 0x0001e80000100800 */
[----:B------:R-:W-:Y:S04]  /*3e50*/  STL [R1+0xfb4], R6 ;  /* 0x000fb40601007387 */ /* 0x000fe80000100800 */
[----:B------:R1:W-:Y:S01]  /*3e60*/  STL [R1+0xf98], R7 ;  /* 0x000f980701007387 */ /* 0x0003e20000100800 */
[----:B0-----:R-:W-:-:S03]  /*3e70*/  IMAD.WIDE R2, R0, 0x2, R18 ;  /* 0x0000000200027825 */ /* 0x001fc600078e0212 */
[----:B------:R-:W-:Y:S04]  /*3e80*/  STL [R1+0xfac], R4 ;  /* 0x000fac0401007387 */ /* 0x000fe80000100800 */
[----:B------:R0:W-:Y:S01]  /*3e90*/  STL [R1+0xfa4], R5 ;  /* 0x000fa40501007387 */ /* 0x0001e20000100800 */
[----:B-1----:R-:W-:-:S03]  /*3ea0*/  IMAD.WIDE R6, R0, 0x2, R14 ;  /* 0x0000000200067825 */ /* 0x002fc600078e020e */
[----:B------:R-:W-:Y:S01]  /*3eb0*/  STL [R1+0xfa8], R2 ;  /* 0x000fa80201007387 */ /* 0x000fe20000100800 */
[----:B0-----:R-:W-:-:S03]  /*3ec0*/  IMAD.WIDE R4, R0, 0x2, R16 ;  /* 0x0000000200047825 */ /* 0x001fc600078e0210 */
[----:B------:R0:W-:Y:S04]  /*3ed0*/  STL [R1+0xf9c], R3 ;  /* 0x000f9c0301007387 */ /* 0x0001e80000100800 */
[----:B------:R-:W-:Y:S04]  /*3ee0*/  STL [R1+0xfa0], R4 ;  /* 0x000fa00401007387 */ /* 0x000fe80000100800 */
[----:B------:R1:W-:Y:S01]  /*3ef0*/  STL [R1+0xf90], R5 ;  /* 0x000f900501007387 */ /* 0x0003e20000100800 */
[----:B0-----:R-:W-:-:S03]  /*3f00*/  IMAD.WIDE R2, R0, 0x2, R12 ;  /* 0x0000000200027825 */ /* 0x001fc600078e020c */
[----:B------:R-:W-:Y:S04]  /*3f10*/  STL [R1+0xf94], R6 ;  /* 0x000f940601007387 */ /* 0x000fe80000100800 */
[----:B------:R0:W-:Y:S01]  /*3f20*/  STL [R1+0xf78], R7 ;  /* 0x000f780701007387 */ /* 0x0001e20000100800 */
[----:B-1----:R-:W-:-:S03]  /*3f30*/  IMAD.WIDE R4, R8, 0x2, R18 ;  /* 0x0000000208047825 */ /* 0x002fc600078e0212 */
[----:B------:R-:W-:Y:S04]  /*3f40*/  STL [R1+0xf8c], R2 ;  /* 0x000f8c0201007387 */ /* 0x000fe80000100800 */
[----:B------:R1:W-:Y:S01]  /*3f50*/  STL [R1+0xf84], R3 ;  /* 0x000f840301007387 */ /* 0x0003e20000100800 */
[----:B0-----:R-:W-:-:S03]  /*3f60*/  IMAD.WIDE R6, R8, 0x2, R14 ;  /* 0x0000000208067825 */ /* 0x001fc600078e020e */
[----:B------:R-:W-:Y:S01]  /*3f70*/  STL [R1+0xf88], R4 ;  /* 0x000f880401007387 */ /* 0x000fe20000100800 */
[----:B------:R-:W-:Y:S02]  /*3f80*/  IMAD R0, R11, 0x3c, RZ ;  /* 0x0000003c0b007824 */ /* 0x000fe400078e02ff */
[C---:B-1----:R-:W-:Y:S01]  /*3f90*/  IMAD.WIDE R2, R8.reuse, 0x2, R16 ;  /* 0x0000000208027825 */ /* 0x042fe200078e0210 */
        /* <DEDUP_REMOVED lines=100> */
[----:B------:R-:W-:Y:S02]  /*45e0*/  IMAD R0, R11, 0x34, RZ ;  /* 0x000000340b007824 */ /* 0x000fe400078e02ff */
[C---:B0-----:R-:W-:Y:S01]  /*45f0*/  IMAD.WIDE R6, R8.reuse, 0x2, R14 ;  /* 0x0000000208067825 */ /* 0x041fe200078e020e */
[----:B------:R-:W-:Y:S03]  /*4600*/  STL [R1+0xe88], R4 ;  /* 0x000e880401007387 */ /* 0x000fe60000100800 */
        /* <DEDUP_REMOVED lines=10> */
[----:B------:R-:W-:-:S03]  /*46b0*/  IMAD R8, R11, 0x33, RZ ;  /* 0x000000330b087824 */ /* 0x000fc600078e02ff */
[----:B------:R-:W-:Y:S01]  /*46c0*/  STL [R1+0xe68], R2 ;  /* 0x000e680201007387 */ /* 0x000fe20000100800 */
[----:B0-----:R-:W-:-:S03]  /*46d0*/  IMAD.WIDE R6, R0, 0x2, R12 ;  /* 0x0000000200067825 */ /* 0x001fc600078e020c */
[----:B------:R0:W-:Y:S01]  /*46e0*/  STL [R1+0xe5c], R3 ;  /* 0x000e5c0301007387 */ /* 0x0001e20000100800 */
[----:B-1----:R-:W-:-:S05]  /*46f0*/  IMAD.WIDE R4, R0, 0x2, R16 ;  /* 0x0000000200047825 */ /* 0x002fca00078e0210 */
        /* <DEDUP_REMOVED lines=10> */
[----:B------:R-:W-:-:S03]  /*47a0*/  IMAD R0, R11, 0x32, RZ ;  /* 0x000000320b007824 */ /* 0x000fc600078e02ff */
[----:B------:R1:W-:Y:S01]  /*47b0*/  STL [R1+0x7f8], R5 ;  /* 0x0007f80501007387 */ /* 0x0003e20000100800 */
[----:B0-----:R-:W-:-:S03]  /*47c0*/  IMAD.WIDE R6, R8, 0x2, R12 ;  /* 0x0000000208067825 */ /* 0x001fc600078e020c */
[----:B------:R-:W-:Y:S01]  /*47d0*/  STL [R1+0x804], R2 ;  /* 0x0008040201007387 */ /* 0x000fe20000100800 */
[----:B-1----:R-:W-:-:S03]  /*47e0*/  IMAD.WIDE R4, R8, 0x2, R14 ;  /* 0x0000000208047825 */ /* 0x002fc600078e020e */
[----:B------:R0:W-:Y:S01]  /*47f0*/  STL [R1+0x800], R3 ;  /* 0x0008000301007387 */ /* 0x0001e20000100800 */
[----:B------:R-:W-:-:S03]  /*4800*/  IMAD.WIDE R8, R0, 0x2, R18 ;  /* 0x0000000200087825 */ /* 0x000fc600078e0212 */
[----:B------:R-:W-:Y:S04]  /*4810*/  STL [R1+0x80c], R4 ;  /* 0x00080c0401007387 */ /* 0x000fe80000100800 */
[----:B------:R1:W-:Y:S01]  /*4820*/  STL [R1+0x808], R5 ;  /* 0x0008080501007387 */ /* 0x0003e20000100800 */
[----:B0-----:R-:W-:-:S03]  /*4830*/  IMAD.WIDE R2, R0, 0x2, R16 ;  /* 0x0000000200027825 */ /* 0x001fc600078e0210 */
[----:B------:R-:W-:Y:S01]  /*4840*/  STL [R1+0x814], R6 ;  /* 0x0008140601007387 */ /* 0x000fe20000100800 */
[----:B------:R-:W-:-:S03]  /*4850*/  IMAD R10, R11, 0x31, RZ ;  /* 0x000000310b0a7824 */ /* 0x000fc600078e02ff */
[----:B------:R0:W-:Y:S01]  /*4860*/  STL [R1+0x810], R7 ;  /* 0x0008100701007387 */ /* 0x0001e20000100800 */
[----:B-1----:R-:W-:-:S03]  /*4870*/  IMAD.WIDE R4, R0, 0x2, R14 ;  /* 0x0000000200047825 */ /* 0x002fc600078e020e */
        /* <DEDUP_REMOVED lines=215> */
[----:B------:R-:W-:-:S03]  /*55f0*/  IMAD.SHL.U32 R0, R11, 0x20, RZ ;  /* 0x000000200b007824 */ /* 0x000fc600078e00ff */
        /* <DEDUP_REMOVED lines=394> */
[----:B------:R1:W-:Y:S04]  /*6ea0*/  STL [R1+0xdfc], R8 ;  /* 0x000dfc0801007387 */ /* 0x0003e80000100800 */
[----:B------:R-:W-:Y:S01]  /*6eb0*/  STL [R1+0xdf8], R9 ;  /* 0x000df80901007387 */ /* 0x000fe20000100800 */
[----:B0-----:R-:W-:-:S03]  /*6ec0*/  IMAD.WIDE R6, R10, 0x2, R12 ;  /* 0x000000020a067825 */ /* 0x001fc600078e020c */
[----:B------:R-:W-:Y:S01]  /*6ed0*/  STL [R1+0xe04], R2 ;  /* 0x000e040201007387 */ /* 0x000fe20000100800 */
[----:B-1----:R-:W-:-:S03]  /*6ee0*/  IMAD.SHL.U32 R8, R11, 0x2, RZ ;  /* 0x000000020b087824 */ /* 0x002fc600078e00ff */
        /* <DEDUP_REMOVED lines=11> */
[----:B------:R-:W-:-:S03]  /*6fa0*/  IMAD.WIDE R8, R8, 0x2, R12 ;  /* 0x0000000208087825 */ /* 0x000fc600078e020c */
[----:B------:R0:W-:Y:S01]  /*6fb0*/  STL [R1+0xe20], R5 ;  /* 0x000e200501007387 */ /* 0x0001e20000100800 */
[----:B-1----:R-:W-:-:S03]  /*6fc0*/  IMAD.WIDE R2, R11, 0x2, R18 ;  /* 0x000000020b027825 */ /* 0x002fc600078e0212 */
[----:B------:R-:W-:Y:S04]  /*6fd0*/  STL [R1+0xe2c], R6 ;  /* 0x000e2c0601007387 */ /* 0x000fe80000100800 */
[----:B------:R1:W-:Y:S01]  /*6fe0*/  STL [R1+0xe28], R7 ;  /* 0x000e280701007387 */ /* 0x0003e20000100800 */
[----:B0-----:R-:W-:-:S03]  /*6ff0*/  IMAD.WIDE R4, R11, 0x2, R16 ;  /* 0x000000020b047825 */ /* 0x001fc600078e0210 */
[----:B------:R-:W-:Y:S04]  /*7000*/  STL [R1+0xe34], R8 ;  /* 0x000e340801007387 */ /* 0x000fe80000100800 */
[----:B------:R-:W-:Y:S01]  /*7010*/  STL [R1+0xe30], R9 ;  /* 0x000e300901007387 */ /* 0x000fe20000100800 */
[----:B-1----:R-:W-:-:S03]  /*7020*/  IMAD.WIDE R6, R11, 0x2, R14 ;  /* 0x000000020b067825 */ /* 0x002fc600078e020e */
[----:B------:R-:W-:Y:S04]  /*7030*/  STL [R1+0xe3c], R2 ;  /* 0x000e3c0201007387 */ /* 0x000fe80000100800 */
[----:B------:R0:W-:Y:S04]  /*7040*/  STL [R1+0xe38], R3 ;  /* 0x000e380301007387 */ /* 0x0001e80000100800 */
[----:B------:R1:W-:Y:S04]  /*7050*/  STL [R1+0xe44], R4 ;  /* 0x000e440401007387 */ /* 0x0003e80000100800 */
[----:B------:R-:W-:Y:S01]  /*7060*/  STL [R1+0xe40], R5 ;  /* 0x000e400501007387 */ /* 0x000fe20000100800 */
[----:B0-----:R-:W-:-:S03]  /*7070*/  IMAD.WIDE R2, R11, 0x2, R12 ;  /* 0x000000020b027825 */ /* 0x001fc600078e020c */
[----:B------:R-:W-:Y:S04]  /*7080*/  STL [R1+0xe4c], R6 ;  /* 0x000e4c0601007387 */ /* 0x000fe80000100800 */
[----:B------:R-:W-:Y:S04]  /*7090*/  STL [R1+0xe48], R7 ;  /* 0x000e480701007387 */ /* 0x000fe80000100800 */
[----:B------:R0:W-:Y:S04]  /*70a0*/  STL [R1+0xe54], R2 ;  /* 0x000e540201007387 */ /* 0x0001e80000100800 */
[----:B------:R2:W-:Y:S04]  /*70b0*/  STL [R1+0xe50], R3 ;  /* 0x000e500301007387 */ /* 0x0005e80000100800 */
        /* <DEDUP_REMOVED lines=189> */
[----:B------:R-:W3:Y:S04]  /*7c90*/  S2R R29, SR_TID.X ;  /* 0x00000000001d7919 */ /* 0x000ee80000002100 */
[----:B------:R-:W-:Y:S04]  /*7ca0*/  STL [R1+0x4a0], RZ ;  /* 0x0004a0ff01007387 */ /* 0x000fe80000100800 */
[----:B------:R-:W-:Y:S04]  /*7cb0*/  STL [R1+0x4a4], RZ ;  /* 0x0004a4ff01007387 */ /* 0x000fe80000100800 */
[----:B------:R-:W-:Y:S04]  /*7cc0*/  STL [R1+0x4a8], RZ ;  /* 0x0004a8ff01007387 */ /* 0x000fe80000100800 */
[----:B------:R-:W-:Y:S04]  /*7cd0*/  STL [R1+0x4ac], RZ ;  /* 0x0004acff01007387 */ /* 0x000fe80000100800 */
[----:B------:R-:W2:Y:S04]  /*7ce0*/  LDL.LU R28, [R1+0x50] ;  /* 0x00005000011c7983 */ /* 0x000ea80000300800 */
[----:B------:R-:W-:Y:S04]  /*7cf0*/  STL [R1+0x640], RZ ;  /* 0x000640ff01007387 */ /* 0x000fe80000100800 */
[----:B------:R-:W-:Y:S04]  /*7d00*/  STL [R1+0x644], RZ ;  /* 0x000644ff01007387 */ /* 0x000fe80000100800 */
[----:B------:R-:W-:Y:S04]  /*7d10*/  STL [R1+0x648], RZ ;  /* 0x000648ff01007387 */ /* 0x000fe80000100800 */
[----:B------:R-:W-:Y:S04]  /*7d20*/  STL [R1+0x64c], RZ ;  /* 0x00064cff01007387 */ /* 0x000fe80000100800 */
[----:B------:R-:W-:Y:S04]  /*7d30*/  STL [R1+0x630], RZ ;  /* 0x000630ff01007387 */ /* 0x000fe80000100800 */
[----:B------:R-:W-:Y:S04]  /*7d40*/  STL [R1+0x634], RZ ;  /* 0x000634ff01007387 */ /* 0x000fe80000100800 */
[----:B------:R-:W-:Y:S01]  /*7d50*/  STL [R1+0x638], RZ ;  /* 0x000638ff01007387 */ /* 0x000fe20000100800 */
[----:B---3--:R-:W-:-:S03]  /*7d60*/  LOP3.LUT R29, R29, 0x7f, RZ, 0xc0, !PT ;  /* 0x0000007f1d1d7812 */ /* 0x008fc600078ec0ff */
[----:B------:R-:W-:Y:S04]  /*7d70*/  STL [R1+0x63c], RZ ;  /* 0x00063cff01007387 */ /* 0x000fe80000100800 */
[----:B------:R-:W-:Y:S04]  /*7d80*/  STL [R1+0x620], RZ ;  /* 0x000620ff01007387 */ /* 0x000fe80000100800 */
[----:B------:R-:W-:Y:S04]  /*7d90*/  STL [R1+0x624], RZ ;  /* 0x000624ff01007387 */ /* 0x000fe80000100800 */
[----:B------:R-:W-:Y:S04]  /*7da0*/  STL [R1+0x628], RZ ;  /* 0x000628ff01007387 */ /* 0x000fe80000100800 */
[----:B------:R-:W-:Y:S01]  /*7db0*/  STL [R1+0x62c], RZ ;  /* 0x00062cff01007387 */ /* 0x000fe20000100800 */
[----:B-1----:R-:W-:-:S03]  /*7dc0*/  IMAD.SHL.U32 R4, R29, 0x2, RZ ;  /* 0x000000021d047824 */ /* 0x002fc600078e00ff */
[----:B------:R-:W-:Y:S04]  /*7dd0*/  STL [R1+0x610], RZ ;  /* 0x000610ff01007387 */ /* 0x000fe80000100800 */
[----:B------:R-:W-:Y:S04]  /*7de0*/  STL [R1+0x614], RZ ;  /* 0x000614ff01007387 */ /* 0x000fe80000100800 */
[----:B------:R-:W-:Y:S04]  /*7df0*/  STL [R1+0x618], RZ ;  /* 0x000618ff01007387 */ /* 0x000fe80000100800 */
[----:B------:R-:W-:Y:S04]  /*7e00*/  STL [R1+0x61c], RZ ;  /* 0x00061cff01007387 */ /* 0x000fe80000100800 */
[----:B------:R-:W3:Y:S04]  /*7e10*/  LDL R29, [R1+0x49c] ;  /* 0x00049c00011d7983 */ /* 0x000ee80000100800 */
        /* <DEDUP_REMOVED lines=9> */
[----:B------:R-:W-:Y:S01]  /*7eb0*/  STL [R1+0x4f4], RZ ;  /* 0x0004f4ff01007387 */ /* 0x000fe20000100800 */
[----:B0-----:R-:W-:-:S03]  /*7ec0*/  IMAD.SHL.U32 R2, R11, 0x40, RZ ;  /* 0x000000400b027824 */ /* 0x001fc600078e00ff */
[----:B------:R-:W0:Y:S02]  /*7ed0*/  S2R R11, SR_TID.X ;  /* 0x00000000000b7919 */ /* 0x000e240000002100 */
[----:B------:R-:W-:-:S04]  /*7ee0*/  SHF.R.S32.HI R0, RZ, 0x1f, R2 ;  /* 0x0000001fff007819 */ /* 0x000fc80000011402 */
[----:B------:R-:W-:Y:S02]  /*7ef0*/  SHF.L.U64.HI R0, R2, 0x1, R0 ;  /* 0x0000000102007819 */ /* 0x000fe40000010200 */
[C---:B------:R-:W-:Y:S02]  /*7f00*/  LOP3.LUT R2, R4.reuse, 0x20, RZ, 0x3c, !PT ;  /* 0x0000002004027812 */ /* 0x040fe400078e3cff */
[C---:B------:R-:W-:Y:S02]  /*7f10*/  LOP3.LUT R2, R4.reuse, 0x40, RZ, 0x3c, !PT ;  /* 0x0000004004027812 */ /* 0x040fe400078e3cff */
[C---:B------:R-:W-:Y:S02]  /*7f20*/  LOP3.LUT R2, R4.reuse, 0x60, RZ, 0x3c, !PT ;  /* 0x0000006004027812 */ /* 0x040fe400078e3cff */
[----:B------:R-:W-:Y:S01]  /*7f30*/  LOP3.LUT R5, R4, 0x50, RZ, 0x3c, !PT ;  /* 0x0000005004057812 */ /* 0x000fe200078e3cff */
[----:B------:R-:W-:Y:S02]  /*7f40*/  ULDC UR4, c[0x0][0x18c] ;  /* 0x0000630000047ab9 */ /* 0x000fe40000000800 */
[----:B------:R-:W-:Y:S01]  /*7f50*/  USHF.L.U32 UR4, UR4, 0x6, URZ ;  /* 0x0000000604047899 */ /* 0x000fe2000800063f */
[----:B0-----:R-:W-:-:S03]  /*7f60*/  IMAD.SHL.U32 R11, R11, 0x2, RZ ;  /* 0x000000020b0b7824 */ /* 0x001fc600078e00ff */
[----:B------:R-:W-:Y:S02]  /*7f70*/  USHF.R.S32.HI UR5, URZ, 0x1f, UR4 ;  /* 0x0000001f3f057899 */ /* 0x000fe40008011404 */
[----:B------:R-:W-:Y:S02]  /*7f80*/  USHF.L.U32 UR8, UR4, 0x1, URZ ;  /* 0x0000000104087899 */ /* 0x000fe4000800063f */
[----:B------:R-:W-:Y:S01]  /*7f90*/  USHF.L.U64.HI UR5, UR4, 0x1, UR5 ;  /* 0x0000000104057899 */ /* 0x000fe20008010205 */
[----:B--2---:R-:W-:-:S05]  /*7fa0*/  SHF.R.S32.HI R3, RZ, 0x6, R28 ;  /* 0x00000006ff037819 */ /* 0x004fca000001141c */
        /* <DEDUP_REMOVED lines=18> */
[----:B---3--:R-:W-:-:S03]  /*80d0*/  IMAD.MOV.U32 R28, RZ, RZ, R29 ;  /* 0x000000ffff1c7224 */ /* 0x008fc600078e001d */
[----:B------:R-:W-:Y:S04]  /*80e0*/  STL [R1+0x6c], RZ ;  /* 0x00006cff01007387 */ /* 0x000fe80000100800 */
[----:B------:R-:W-:Y:S04]  /*80f0*/  STL [R1+0x50], RZ ;  /* 0x000050ff01007387 */ /* 0x000fe80000100800 */
[----:B------:R-:W-:Y:S04]  /*8100*/  STL [R1+0x54], RZ ;  /* 0x000054ff01007387 */ /* 0x000fe80000100800 */
[----:B------:R-:W-:Y:S04]  /*8110*/  STL [R1+0x58], RZ ;  /* 0x000058ff01007387 */ /* 0x000fe80000100800 */
[----:B------:R-:W-:Y:S04]  /*8120*/  STL [R1+0x5c], RZ ;  /* 0x00005cff01007387 */ /* 0x000fe80000100800 */
[----:B------:R-:W1:Y:S04]  /*8130*/  S2R R29, SR_TID.X ;  /* 0x00000000001d7919 */ /* 0x000e680000002100 */
[----:B------:R-:W-:Y:S04]  /*8140*/  STL [R1+0x220], RZ ;  /* 0x000220ff01007387 */ /* 0x000fe80000100800 */
[----:B------:R-:W-:Y:S04]  /*8150*/  STL [R1+0x224], RZ ;  /* 0x000224ff01007387 */ /* 0x000fe80000100800 */
[----:B------:R-:W-:Y:S04]  /*8160*/  STL [R1+0x228], RZ ;  /* 0x000228ff01007387 */ /* 0x000fe80000100800 */
[----:B------:R-:W-:Y:S04]  /*8170*/  STL [R1+0x22c], RZ ;  /* 0x00022cff01007387 */ /* 0x000fe80000100800 */
[----:B------:R-:W-:Y:S04]  /*8180*/  STL [R1+0x330], RZ ;  /* 0x000330ff01007387 */ /* 0x000fe80000100800 */
[----:B------:R-:W-:Y:S01]  /*8190*/  STL [R1+0x334], RZ ;  /* 0x000334ff01007387 */ /* 0x000fe20000100800 */
[----:B0-----:R-:W-:-:S03]  /*81a0*/  LOP3.LUT R3, R4, 0x10, RZ, 0x3c, !PT ;  /* 0x0000001004037812 */ /* 0x001fc600078e3cff */
[----:B------:R-:W-:Y:S01]  /*81b0*/  STL [R1+0x338], RZ ;  /* 0x000338ff01007387 */ /* 0x000fe20000100800 */
[----:B------:R-:W-:-:S03]  /*81c0*/  LOP3.LUT R3, R4, 0x30, RZ, 0x3c, !PT ;  /* 0x0000003004037812 */ /* 0x000fc600078e3cff */
[----:B------:R-:W-:Y:S01]  /*81d0*/  STL [R1+0x33c], RZ ;  /* 0x00033cff01007387 */ /* 0x000fe20000100800 */
[----:B------:R-:W-:-:S03]  /*81e0*/  LOP3.LUT R3, R4, 0x70, RZ, 0x3c, !PT ;  /* 0x0000007004037812 */ /* 0x000fc600078e3cff */
[----:B------:R-:W-:Y:S01]  /*81f0*/  STL [R1+0x450], RZ ;  /* 0x000450ff01007387 */ /* 0x000fe20000100800 */
[----:B------:R-:W-:-:S03]  /*8200*/  LOP3.LUT R2, R28, 0x20, RZ, 0x3c, !PT ;  /* 0x000000201c027812 */ /* 0x000fc600078e3cff */
[----:B------:R-:W-:Y:S01]  /*8210*/  STL [R1+0x454], RZ ;  /* 0x000454ff01007387 */ /* 0x000fe20000100800 */
[----:B------:R-:W-:-:S03]  /*8220*/  LOP3.LUT R4, R28, 0x40, RZ, 0x3c, !PT ;  /* 0x000000401c047812 */ /* 0x000fc600078e3cff */
[----:B------:R-:W-:Y:S04]  /*8230*/  STL [R1+0x458], RZ ;  /* 0x000458ff01007387 */ /* 0x000fe80000100800 */
[----:B------:R-:W-:Y:S04]  /*8240*/  STL [R1+0x45c], RZ ;  /* 0x00045cff01007387 */ /* 0x000fe80000100800 */
[----:B------:R-:W-:Y:S04]  /*8250*/  STL [R1+0x460], RZ ;  /* 0x000460ff01007387 */ /* 0x000fe80000100800 */
[----:B------:R-:W-:Y:S04]  /*8260*/  STL [R1+0x464], RZ ;  /* 0x000464ff01007387 */ /* 0x000fe80000100800 */
[----:B------:R-:W-:Y:S04]  /*8270*/  STL [R1+0x468], RZ ;  /* 0x000468ff01007387 */ /* 0x000fe80000100800 */
[----:B------:R-:W-:Y:S04]  /*8280*/  STL [R1+0x46c], RZ ;  /* 0x00046cff01007387 */ /* 0x000fe80000100800 */
[----:B------:R0:W-:Y:S04]  /*8290*/  STL [R1+0x10f4], R2 ;  /* 0x0010f40201007387 */ /* 0x0001e80000100800 */
[----:B------:R2:W-:Y:S01]  /*82a0*/  STL [R1+0x10f0], R4 ;  /* 0x0010f00401007387 */ /* 0x0005e20000100800 */
[----:B-1----:R-:W-:-:S05]  /*82b0*/  LOP3.LUT R29, R29, 0x7, RZ, 0xc0, !PT ;  /* 0x000000071d1d7812 */ /* 0x002fca00078ec0ff */
[----:B------:R-:W-:Y:S01]  /*82c0*/  IMAD R29, R29, 0x90, RZ ;  /* 0x000000901d1d7824 */ /* 0x000fe200078e02ff */
[----:B------:R-:W-:-:S04]  /*82d0*/  LOP3.LUT R3, R28, 0x60, RZ, 0x3c, !PT ;  /* 0x000000601c037812 */ /* 0x000fc800078e3cff */
[----:B------:R-:W-:-:S04]  /*82e0*/  LOP3.LUT R29, R29, 0x30, R11, 0x78, !PT ;  /* 0x000000301d1d7812 */ /* 0x000fc800078e780b */
[----:B0-2---:R-:W-:Y:S02]  /*82f0*/  LOP3.LUT R2, R29, 0x40, RZ, 0x3c, !PT ;  /* 0x000000401d027812 */ /* 0x005fe400078e3cff */
.L_x_2:
[----:B------:R-:W2:Y:S01]  /*8300*/  LDL.64 R4, [R1+0x5f8] ;  /* 0x0005f80001047983 */ /* 0x000ea20000100a00 */
[----:B0-----:R-:W-:-:S03]  /*8310*/  IMAD.MOV.U32 R2, RZ, RZ, c[0x0][0x180] ;  /* 0x00006000ff027624 */ /* 0x001fc600078e00ff */
[----:B--2---:R0:W-:Y:S04]  /*8320*/  STL [R1+0x25d0], R5 ;  /* 0x0025d00501007387 */ /* 0x0041e80000100800 */
[----:B0-----:R-:W2:Y:S04]  /*8330*/  LDL R5, [R1+0x7d0] ;  /* 0x0007d00001057983 */ /* 0x001ea80000100800 */
[----:B-----5:R-:W-:Y:S04]  /*8340*/  STL [R1+0x22e0], R15 ;  /* 0x0022e00f01007387 */ /* 0x020fe80000100800 */
[----:B------:R-:W-:Y:S04]  /*8350*/  STL [R1+0x22e8], R15 ;  /* 0x0022e80f01007387 */ /* 0x000fe80000100800 */
        /* <DEDUP_REMOVED lines=72> */
[----:B------:R-:W-:Y:S01]  /*87e0*/  STL [R1+0x2530], R15 ;  /* 0x0025300f01007387 */ /* 0x000fe20000100800 */
[----:B--2---:R-:W-:-:S03]  /*87f0*/  IMAD R2, R5, -0x40, R2 ;  /* 0xffffffc005027824 */ /* 0x004fc600078e0202 */
        /* <DEDUP_REMOVED lines=113> */
[----:B------:R0:W-:Y:S04]  /*8f10*/  STL [R1+0x25cc], R14 ;  /* 0x0025cc0e01007387 */ /* 0x0001e80000100800 */
        /* <DEDUP_REMOVED lines=24> */
[----:B------:R-:W2:Y:S01]  /*90a0*/  LDL.LU R5, [R1+0x25d0] ;  /* 0x0025d00001057983 */ /* 0x000ea20000300800 */
[----:B------:R-:W-:-:S02]  /*90b0*/  ISETP.GT.AND P0, PT, R2, RZ, PT ;  /* 0x000000ff0200720c */ /* 0x000fc40003f04270 */
[----:B0-----:R-:W-:Y:S02]  /*90c0*/  PRMT R14, RZ, 0x7610, R14 ;  /* 0x00007610ff0e7816 */ /* 0x001fe4000000000e */
[----:B------:R-:W-:Y:S02]  /*90d0*/  PRMT R15, RZ, 0x7610, R15 ;  /* 0x00007610ff0f7816 */ /* 0x000fe4000000000f */
[----:B------:R-:W-:-:S07]  /*90e0*/  ISETP.GT.AND P1, PT, R2, 0x1, PT ;  /* 0x000000010200780c */ /* 0x000fce0003f24270 */
[----:B--2---:R-:W2:Y:S04]  /*90f0*/  @P0 LDG.E.U16 R14, [R4.64] ;  /* 0x00000006040e0981 */ /* 0x004ea8000c1e1500 */
[----:B--2---:R0:W-:Y:S04]  /*9100*/  STL [R1+0x7bc], R14 ;  /* 0x0007bc0e01007387 */ /* 0x0041e80000100800 */
[----:B0-----:R-:W2:Y:S04]  /*9110*/  LDL.LU R14, [R1+0x25cc] ;  /* 0x0025cc00010e7983 */ /* 0x001ea80000300800 */
[----:B------:R-:W3:Y:S01]  /*9120*/  LDL.64 R4, [R1+0x5f0] ;  /* 0x0005f00001047983 */ /* 0x000ee20000100a00 */
[----:B--2---:R-:W-:-:S03]  /*9130*/  PRMT R14, RZ, 0x7610, R14 ;  /* 0x00007610ff0e7816 */ /* 0x004fc6000000000e */
[----:B---3--:R-:W2:Y:S04]  /*9140*/  @P0 LDG.E.U16 R15, [R4.64] ;  /* 0x00000006040f0981 */ /* 0x008ea8000c1e1500 */
        /* <DEDUP_REMOVED lines=12> */
[----:B------:R-:W3:Y:S04]  /*9210*/  LDL R4, [R1+0xe50] ;  /* 0x000e500001047983 */ /* 0x000ee80000100800 */
[----:B------:R-:W3:Y:S01]  /*9220*/  LDL R5, [R1+0xe54] ;  /* 0x000e540001057983 */ /* 0x000ee20000100800 */
[----:B------:R-:W-:-:S02]  /*9230*/  ISETP.GT.AND P0, PT, R2, 0x2, PT ;  /* 0x000000020200780c */ /* 0x000fc40003f04270 */
[----:B--2---:R-:W-:Y:S02]  /*9240*/  PRMT R15, RZ, 0x7610, R15 ;  /* 0x00007610ff0f7816 */ /* 0x004fe4000000000f */
[----:B---3--:R-:W-:-:S04]  /*9250*/  @P1 LOP3.LUT R5, R5, R4, RZ, 0x3c, !PT ;  /* 0x0000000405051212 */ /* 0x008fc800078e3cff */
[----:B------:R-:W-:-:S04]  /*9260*/  @P1 LOP3.LUT R4, R5, R4, RZ, 0x3c, !PT ;  /* 0x0000000405041212 */ /* 0x000fc800078e3cff */
[----:B------:R-:W-:-:S05]  /*9270*/  @P1 LOP3.LUT R5, R5, R4, RZ, 0x3c, !PT ;  /* 0x0000000405051212 */ /* 0x000fca00078e3cff */
[----:B------:R-:W2:Y:S04]  /*9280*/  @P1 LDG.E.U16 R14, [R4.64] ;  /* 0x00000006040e1981 */ /* 0x000ea8000c1e1500 */
[----:B--2---:R0:W-:Y:S04]  /*9290*/  STL [R1+0x7ac], R14 ;  /* 0x0007ac0e01007387 */ /* 0x0041e80000100800 */
[----:B0-----:R-:W2:Y:S04]  /*92a0*/  LDL.LU R14, [R1+0x25bc] ;  /* 0x0025bc00010e7983 */ /* 0x001ea80000300800 */
[----:B------:R-:W3:Y:S04]  /*92b0*/  LDL R4, [R1+0xe48] ;  /* 0x000e480001047983 */ /* 0x000ee80000100800 */
[----:B------:R-:W3:Y:S01]  /*92c0*/  LDL R5, [R1+0xe4c] ;  /* 0x000e4c0001057983 */ /* 0x000ee20000100800 */
[----:B--2---:R-:W-:-:S02]  /*92d0*/  PRMT R14, RZ, 0x7610, R14 ;  /* 0x00007610ff0e7816 */ /* 0x004fc4000000000e */
        /* <DEDUP_REMOVED lines=1402> */
[----:B0-----:R-:W2:Y:S01]  /*ea80*/  LDL.LU R14, [R1+0x235c] ;  /* 0x00235c00010e7983 */ /* 0x001ea20000300800 */
[----:B------:R-:W3:Y:S02]  /*ea90*/  LDL R4, [R1+0x988] ;  /* 0x0009880001047983 */ /* 0x000ee40000100800 */
[----:B------:R-:W3:Y:S01]  /*eaa0*/  LDL R5, [R1+0x98c] ;  /* 0x00098c0001057983 */ /* 0x000ee20000100800 */
[----:B--2---:R-:W-:-:S02]  /*eab0*/  PRMT R14, RZ, 0x7610, R14 ;  /* 0x00007610ff0e7816 */ /* 0x004fc4000000000e */
        /* <DEDUP_REMOVED lines=276> */
[----:B------:R-:W-:-:S02]  /*fc00*/  PRMT R29, RZ, 0x7610, R29 ;  /* 0x00007610ff1d7816 */ /* 0x000fc4000000001d */
[----:B------:R-:W-:Y:S02]  /*fc10*/  PRMT R28, RZ, 0x7610, R28 ;  /* 0x00007610ff1c7816 */ /* 0x000fe4000000001c */
[----:B------:R-:W-:Y:S02]  /*fc20*/  ISETP.GT.AND P1, PT, R2, 0x30, PT ;  /* 0x000000300200780c */ /* 0x000fe40003f24270 */
        /* <DEDUP_REMOVED lines=8> */
[----:B------:R-:W3:Y:S02]  /*fcb0*/  LDL R5, [R1+0x894] ;  /* 0x0008940001057983 */ /* 0x000ee40000100800 */
[----:B---3--:R-:W-:-:S04]  /*fcc0*/  @P0 LOP3.LUT R5, R5, R4, RZ, 0x3c, !PT ;  /* 0x0000000405050212 */ /* 0x008fc800078e3cff */
[----:B------:R-:W-:-:S04]  /*fcd0*/  @P0 LOP3.LUT R4, R5, R4, RZ, 0x3c, !PT ;  /* 0x0000000405040212 */ /* 0x000fc800078e3cff */
[----:B------:R-:W-:-:S05]  /*fce0*/  @P0 LOP3.LUT R5, R5, R4, RZ, 0x3c, !PT ;  /* 0x0000000405050212 */ /* 0x000fca00078e3cff */
[----:B------:R-:W3:Y:S04]  /*fcf0*/  @P0 LDG.E.U16 R14, [R4.64] ;  /* 0x00000006040e0981 */ /* 0x000ee8000c1e1500 */
[----:B---3--:R0:W-:Y:S04]  /*fd00*/  STL [R1+0x194], R14 ;  /* 0x0001940e01007387 */ /* 0x0081e80000100800 */
[----:B0-----:R-:W3:Y:S01]  /*fd10*/  LDL.LU R14, [R1+0x22dc] ;  /* 0x0022dc00010e7983 */ /* 0x001ee20000300800 */
[----:B------:R-:W4:Y:S02]  /*fd20*/  LDL R4, [R1+0x888] ;  /* 0x0008880001047983 */ /* 0x000f240000100800 */
[----:B------:R-:W4:Y:S02]  /*fd30*/  LDL R5, [R1+0x88c] ;  /* 0x00088c0001057983 */ /* 0x000f240000100800 */
[----:B----4-:R-:W-:-:S04]  /*fd40*/  @P0 LOP3.LUT R5, R5, R4, RZ, 0x3c, !PT ;  /* 0x0000000405050212 */ /* 0x010fc800078e3cff */
[----:B------:R-:W-:-:S04]  /*fd50*/  @P0 LOP3.LUT R4, R5, R4, RZ, 0x3c, !PT ;  /* 0x0000000405040212 */ /* 0x000fc800078e3cff */
[----:B------:R-:W-:-:S05]  /*fd60*/  @P0 LOP3.LUT R5, R5, R4, RZ, 0x3c, !PT ;  /* 0x0000000405050212 */ /* 0x000fca00078e3cff */
[----:B------:R-:W4:Y:S04]  /*fd70*/  @P0 LDG.E.U16 R29, [R4.64] ;  /* 0x00000006041d0981 */ /* 0x000f28000c1e1500 */
[----:B----4-:R0:W-:Y:S04]  /*fd80*/  STL [R1+0x18c], R29 ;  /* 0x00018c1d01007387 */ /* 0x0101e80000100800 */
[----:B0-----:R-:W4:Y:S01]  /*fd90*/  LDL.LU R29, [R1+0x22d8] ;  /* 0x0022d800011d7983 */ /* 0x001f220000300800 */
[----:B------:R-:W2:Y:S02]  /*fda0*/  LDL R4, [R1+0x880] ;  /* 0x0008800001047983 */ /* 0x000ea40000100800 */
[----:B------:R-:W2:Y:S01]  /*fdb0*/  LDL R5, [R1+0x884] ;  /* 0x0008840001057983 */ /* 0x000ea20000100800 */
[----:B------:R-:W-:-:S02]  /*fdc0*/  PRMT R27, RZ, 0x7610, R27 ;  /* 0x00007610ff1b7816 */ /* 0x000fc4000000001b */
[----:B--2---:R-:W-:-:S04]  /*fdd0*/  @P0 LOP3.LUT R5, R5, R4, RZ, 0x3c, !PT ;  /* 0x0000000405050212 */ /* 0x004fc800078e3cff */
[----:B------:R-:W-:-:S04]  /*fde0*/  @P0 LOP3.LUT R4, R5, R4, RZ, 0x3c, !PT ;  /* 0x0000000405040212 */ /* 0x000fc800078e3cff */
[----:B------:R-:W-:-:S05]  /*fdf0*/  @P0 LOP3.LUT R5, R5, R4, RZ, 0x3c, !PT ;  /* 0x0000000405050212 */ /* 0x000fca00078e3cff */
[----:B------:R-:W2:Y:S04]  /*fe00*/  @P0 LDG.E.U16 R28, [R4.64] ;  /* 0x00000006041c0981 */ /* 0x000ea8000c1e1500 */
[----:B--2---:R0:W-:Y:S04]  /*fe10*/  STL [R1+0x184], R28 ;  /* 0x0001841c01007387 */ /* 0x0041e80000100800 */
[----:B0-----:R-:W2:Y:S01]  /*fe20*/  LDL.LU R28, [R1+0x22d4] ;  /* 0x0022d400011c7983 */ /* 0x001ea20000300800 */
        /* <DEDUP_REMOVED lines=19> */
[----:B------:R-:W2:Y:S02]  /*ff60*/  LDL R5, [R1+0x864] ;  /* 0x0008640001057983 */ /* 0x000ea40000100800 */
        /* <DEDUP_REMOVED lines=9> */
[----:B------:R-:W-:Y:S02]  /*10000*/  ISETP.GT.AND P2, PT, R2, 0x31, PT ;  /* 0x000000310200780c */ /* 0x000fe40003f44270 */
        /* <DEDUP_REMOVED lines=49> */
[----:B------:R0:W2:Y:S04]  /*10320*/  @P1 LDG.E.U16 R15, [R4.64] ;  /* 0x00000006040f1981 */ /* 0x0000a8000c1e1500 */
[----:B0-----:R-:W3:Y:S04]  /*10330*/  LDL R4, [R1+0x828] ;  /* 0x0008280001047983 */ /* 0x001ee80000100800 */
[----:B------:R-:W3:Y:S01]  /*10340*/  LDL R5, [R1+0x82c] ;  /* 0x00082c0001057983 */ /* 0x000ee20000100800 */
[----:B------:R-:W-:-:S03]  /*10350*/  PRMT R17, RZ, 0x7610, R17 ;  /* 0x00007610ff117816 */ /* 0x000fc60000000011 */
[----:B--2---:R0:W-:Y:S04]  /*10360*/  STL [R1+0x7c], R15 ;  /* 0x00007c0f01007387 */ /* 0x0041e80000100800 */
[----:B0-----:R-:W2:Y:S01]  /*10370*/  LDL R15, [R1+0x804] ;  /* 0x00080400010f7983 */ /* 0x001ea20000100800 */
[----:B---3--:R-:W-:-:S04]  /*10380*/  @P1 LOP3.LUT R5, R5, R4, RZ, 0x3c, !PT ;  /* 0x0000000405051212 */ /* 0x008fc800078e3cff */
[----:B------:R-:W-:-:S04]  /*10390*/  @P1 LOP3.LUT R4, R5, R4, RZ, 0x3c, !PT ;  /* 0x0000000405041212 */ /* 0x000fc800078e3cff */
[----:B------:R-:W-:-:S05]  /*103a0*/  @P1 LOP3.LUT R5, R5, R4, RZ, 0x3c, !PT ;  /* 0x0000000405051212 */ /* 0x000fca00078e3cff */
[----:B------:R-:W3:Y:S04]  /*103b0*/  @P1 LDG.E.U16 R17, [R4.64] ;  /* 0x0000000604111981 */ /* 0x000ee8000c1e1500 */
[----:B---3--:R0:W-:Y:S04]  /*103c0*/  STL [R1+0x74], R17 ;  /* 0x0000741101007387 */ /* 0x0081e80000100800 */
[----:B0-----:R-:W3:Y:S01]  /*103d0*/  LDL.LU R17, [R1+0x22b0] ;  /* 0x0022b00001117983 */ /* 0x001ee20000300800 */
        /* <DEDUP_REMOVED lines=34> */
[----:B------:R-:W2:Y:S01]  /*10600*/  @P2 LDG.E.U16 R12, [R4.64] ;  /* 0x00000006040c2981 */ /* 0x000ea2000c1e1500 */
[----:B------:R-:W-:-:S03]  /*10610*/  PRMT R11, RZ, 0x7610, R11 ;  /* 0x00007610ff0b7816 */ /* 0x000fc6000000000b */
[----:B--2---:R0:W-:Y:S04]  /*10620*/  STL [R1+0x34], R12 ;  /* 0x0000340c01007387 */ /* 0x0041e80000100800 */
[----:B0-----:R-:W2:Y:S01]  /*10630*/  LDL.LU R12, [R1+0x22a0] ;  /* 0x0022a000010c7983 */ /* 0x001ea20000300800 */
[----:B------:R-:W2:Y:S02]  /*10640*/  LDL R5, [R1+0x800] ;  /* 0x0008000001057983 */ /* 0x000ea40000100800 */
[----:B------:R-:W-:Y:S02]  /*10650*/  @P2 IMAD.MOV.U32 R4, RZ, RZ, R15 ;  /* 0x000000ffff042224 */ /* 0x000fe400078e000f */
[----:B------:R-:W3:Y:S04]  /*10660*/  LDL R15, [R1+0xe68] ;  /* 0x000e6800010f7983 */ /* 0x000ee80000100800 */
[----:B--2---:R-:W2:Y:S04]  /*10670*/  @P2 LDG.E.U16 R11, [R4.64] ;  /* 0x00000006040b2981 */ /* 0x004ea8000c1e1500 */
        /* <DEDUP_REMOVED lines=41> */
[----:B---3--:R-:W-:Y:S01]  /*10910*/  @P1 IMAD.MOV.U32 R4, RZ, RZ, R15 ;  /* 0x000000ffff041224 */ /* 0x008fe200078e000f */
[----:B------:R-:W-:Y:S02]  /*10920*/  ISETP.GT.AND P2, PT, R2, 0x38, PT ;  /* 0x000000380200780c */ /* 0x000fe40003f44270 */
[----:B------:R-:W-:Y:S01]  /*10930*/  PRMT R7, RZ, 0x7610, R7 ;  /* 0x00007610ff077816 */ /* 0x000fe20000000007 */
[----:B------:R-:W3:Y:S04]  /*10940*/  LDL R15, [R1+0xe64] ;  /* 0x000e6400010f7983 */ /* 0x000ee80000100800 */
[----:B--2---:R0:W2:Y:S04]  /*10950*/  @P1 LDG.E.U16 R14, [R4.64] ;  /* 0x00000006040e1981 */ /* 0x0040a8000c1e1500 */
[----:B0-----:R-:W2:Y:S04]  /*10960*/  LDL R4, [R1+0xec4] ;  /* 0x000ec40001047983 */ /* 0x001ea80000100800 */
[----:B------:R-:W2:Y:S02]  /*10970*/  LDL R5, [R1+0xecc] ;  /* 0x000ecc0001057983 */ /* 0x000ea40000100800 */
[----:B--2---:R-:W-:-:S04]  /*10980*/  @P2 LOP3.LUT R5, R5, R4, RZ, 0x3c, !PT ;  /* 0x0000000405052212 */ /* 0x004fc800078e3cff */
[----:B------:R-:W-:-:S04]  /*10990*/  @P2 LOP3.LUT R4, R5, R4, RZ, 0x3c, !PT ;  /* 0x0000000405042212 */ /* 0x000fc800078e3cff */
[----:B------:R-:W-:-:S05]  /*109a0*/  @P2 LOP3.LUT R5, R5, R4, RZ, 0x3c, !PT ;  /* 0x0000000405052212 */ /* 0x000fca00078e3cff */
[----:B------:R-:W2:Y:S04]  /*109b0*/  @P2 LDG.E.U16 R7, [R4.64] ;  /* 0x0000000604072981 */ /* 0x000ea8000c1e1500 */
[----:B------:R0:W-:Y:S04]  /*109c0*/  STL [R1+0xc], R14 ;  /* 0x00000c0e01007387 */ /* 0x0001e80000100800 */
[----:B0-----:R-:W3:Y:S04]  /*109d0*/  LDL R14, [R1+0xe6c] ;  /* 0x000e6c00010e7983 */ /* 0x001ee80000100800 */
        /* <DEDUP_REMOVED lines=18> */
[----:B--2---:R0:W-:Y:S04]  /*10b00*/  STL [R1], R3 ;  /* 0x0000000301007387 */ /* 0x0041e80000100800 */
[----:B0-----:R-:W2:Y:S01]  /*10b10*/  LDL.LU R3, [R1+0x2280] ;  /* 0x0022800001037983 */ /* 0x001ea20000300800 */
[----:B------:R-:W2:Y:S02]  /*10b20*/  LDL R4, [R1+0xedc] ;  /* 0x000edc0001047983 */ /* 0x000ea40000100800 */
[----:B------:R-:W2:Y:S01]  /*10b30*/  LDL R5, [R1+0xee8] ;  /* 0x000ee80001057983 */ /* 0x000ea20000100800 */
[----:B----4-:R-:W-:-:S02]  /*10b40*/  PRMT R29, RZ, 0x7610, R29 ;  /* 0x00007610ff1d7816 */ /* 0x010fc4000000001d */
[----:B------:R-:W-:Y:S02]  /*10b50*/  ISETP.GT.AND P1, PT, R2, 0x35, PT ;  /* 0x000000350200780c */ /* 0x000fe40003f24270 */
[----:B--2---:R-:W-:-:S04]  /*10b60*/  @P2 LOP3.LUT R5, R5, R4, RZ, 0x3c, !PT ;  /* 0x0000000405052212 */ /* 0x004fc800078e3cff */
[----:B------:R-:W-:-:S04]  /*10b70*/  @P2 LOP3.LUT R4, R5, R4, RZ, 0x3c, !PT ;  /* 0x0000000405042212 */ /* 0x000fc800078e3cff */
[----:B------:R-:W-:-:S05]  /*10b80*/  @P2 LOP3.LUT R5, R5, R4, RZ, 0x3c, !PT ;  /* 0x0000000405052212 */ /* 0x000fca00078e3cff */
[----:B------:R3:W2:Y:S01]  /*10b90*/  @P2 LDG.E.U16 R29, [R4.64] ;  /* 0x00000006041d2981 */ /* 0x0006a2000c1e1500 */
[----:B------:R-:W-:Y:S01]  /*10ba0*/  PRMT R28, RZ, 0x7610, R28 ;  /* 0x00007610ff1c7816 */ /* 0x000fe2000000001c */
[----:B---3--:R-:W-:Y:S02]  /*10bb0*/  @P1 IMAD.MOV.U32 R4, RZ, RZ, R14 ;  /* 0x000000ffff041224 */ /* 0x008fe400078e000e */
[----:B------:R-:W-:-:S05]  /*10bc0*/  @P1 IMAD.MOV.U32 R5, RZ, RZ, R15 ;  /* 0x000000ffff051224 */ /* 0x000fca00078e000f */
[----:B------:R0:W3:Y:S04]  /*10bd0*/  @P1 LDG.E.U16 R28, [R4.64] ;  /* 0x00000006041c1981 */ /* 0x0000e8000c1e1500 */
[----:B--2---:R1:W-:Y:S01]  /*10be0*/  STL [R1+0x2270], R29 ;  /* 0x0022701d01007387 */ /* 0x0043e20000100800 */
[----:B0-----:R-:W2:Y:S02]  /*10bf0*/  LDL R4, [R1+0xee4] ;  /* 0x000ee40001047983 */ /* 0x001ea40000100800 */
[----:B------:R-:W2:Y:S01]  /*10c00*/  LDL R5, [R1+0xeec] ;  /* 0x000eec0001057983 */ /* 0x000ea20000100800 */
[----:B------:R-:W-:Y:S02]  /*10c10*/  ISETP.GT.AND P2, PT, R2, 0x39, PT ;  /* 0x000000390200780c */ /* 0x000fe40003f44270 */
[----:B------:R-:W-:Y:S01]  /*10c20*/  PRMT R27, RZ, 0x7610, R27 ;  /* 0x00007610ff1b7816 */ /* 0x000fe2000000001b */
[----:B------:R-:W4:Y:S04]  /*10c30*/  LDL R15, [R1+0xefc] ;  /* 0x000efc00010f7983 */ /* 0x000f280000100800 */
[----:B------:R-:W4:Y:S04]  /*10c40*/  LDL R14, [R1+0xf08] ;  /* 0x000f0800010e7983 */ /* 0x000f280000100800 */
[----:B-1----:R-:W4:Y:S04]  /*10c50*/  LDL R29, [R1+0xf00] ;  /* 0x000f0000011d7983 */ /* 0x002f280000100800 */
[----:B---3--:R0:W-:Y:S04]  /*10c60*/  STL [R1+0x21cc], R28 ;  /* 0x0021cc1c01007387 */ /* 0x0081e80000100800 */
[----:B0-----:R-:W3:Y:S01]  /*10c70*/  LDL R28, [R1+0xef0] ;  /* 0x000ef000011c7983 */ /* 0x001ee20000100800 */
[----:B--2---:R-:W-:-:S04]  /*10c80*/  @P2 LOP3.LUT R5, R5, R4, RZ, 0x3c, !PT ;  /* 0x0000000405052212 */ /* 0x004fc800078e3cff */
[----:B------:R-:W-:-:S04]  /*10c90*/  @P2 LOP3.LUT R4, R5, R4, RZ, 0x3c, !PT ;  /* 0x0000000405042212 */ /* 0x000fc800078e3cff */
[----:B------:R-:W-:-:S05]  /*10ca0*/  @P2 LOP3.LUT R5, R5, R4, RZ, 0x3c, !PT ;  /* 0x0000000405052212 */ /* 0x000fca00078e3cff */
[----:B------:R0:W2:Y:S04]  /*10cb0*/  @P2 LDG.E.U16 R27, [R4.64] ;  /* 0x00000006041b2981 */ /* 0x0000a8000c1e1500 */
[----:B0-----:R-:W2:Y:S04]  /*10cc0*/  LDL R4, [R1+0xed8] ;  /* 0x000ed80001047983 */ /* 0x001ea80000100800 */
[----:B------:R-:W2:Y:S01]  /*10cd0*/  LDL R5, [R1+0xef4] ;  /* 0x000ef40001057983 */ /* 0x000ea20000100800 */
[----:B------:R-:W-:Y:S02]  /*10ce0*/  PRMT R23, RZ, 0x7610, R23 ;  /* 0x00007610ff177816 */ /* 0x000fe40000000017 */
[----:B------:R-:W-:-:S02]  /*10cf0*/  PRMT R22, RZ, 0x7610, R22 ;  /* 0x00007610ff167816 */ /* 0x000fc40000000016 */
[----:B--2---:R-:W-:-:S04]  /*10d00*/  @P2 LOP3.LUT R5, R5, R4, RZ, 0x3c, !PT ;  /* 0x0000000405052212 */ /* 0x004fc800078e3cff */
[----:B------:R-:W-:-:S04]  /*10d10*/  @P2 LOP3.LUT R4, R5, R4, RZ, 0x3c, !PT ;  /* 0x0000000405042212 */ /* 0x000fc800078e3cff */
[----:B------:R-:W-:-:S05]  /*10d20*/  @P2 LOP3.LUT R5, R5, R4, RZ, 0x3c, !PT ;  /* 0x0000000405052212 */ /* 0x000fca00078e3cff */
[----:B------:R4:W2:Y:S02]  /*10d30*/  @P2 LDG.E.U16 R23, [R4.64] ;  /* 0x0000000604172981 */ /* 0x0008a4000c1e1500 */
[----:B----4-:R-:W-:Y:S02]  /*10d40*/  @P2 IMAD.MOV.U32 R4, RZ, RZ, R29 ;  /* 0x000000ffff042224 */ /* 0x010fe400078e001d */
[----:B---3--:R-:W-:-:S05]  /*10d50*/  @P2 IMAD.MOV.U32 R5, RZ, RZ, R28 ;  /* 0x000000ffff052224 */ /* 0x008fca00078e001c */
[----:B------:R0:W3:Y:S01]  /*10d60*/  @P2 LDG.E.U16 R22, [R4.64] ;  /* 0x0000000604162981 */ /* 0x0000e2000c1e1500 */
[----:B------:R-:W-:-:S03]  /*10d70*/  PRMT R21, RZ, 0x7610, R21 ;  /* 0x00007610ff157816 */ /* 0x000fc60000000015 */
[----:B------:R1:W-:Y:S01]  /*10d80*/  STL [R1+0x2260], R27 ;  /* 0x0022601b01007387 */ /* 0x0003e20000100800 */
[----:B0-----:R-:W-:Y:S02]  /*10d90*/  @P2 IMAD.MOV.U32 R4, RZ, RZ, R14 ;  /* 0x000000ffff042224 */ /* 0x001fe400078e000e */
[----:B------:R-:W-:Y:S01]  /*10da0*/  @P2 IMAD.MOV.U32 R5, RZ, RZ, R15 ;  /* 0x000000ffff052224 */ /* 0x000fe200078e000f */
[----:B-1----:R-:W4:Y:S04]  /*10db0*/  LDL R27, [R1+0xe74] ;  /* 0x000e7400011b7983 */ /* 0x002f280000100800 */
[----:B------:R0:W4:Y:S04]  /*10dc0*/  @P2 LDG.E.U16 R21, [R4.64] ;  /* 0x0000000604152981 */ /* 0x000128000c1e1500 */
[----:B--2---:R-:W-:Y:S04]  /*10dd0*/  STL [R1+0x2264], R23 ;  /* 0x0022641701007387 */ /* 0x004fe80000100800 */
[----:B---3--:R-:W-:Y:S01]  /*10de0*/  STL [R1+0x2268], R22 ;  /* 0x0022681601007387 */ /* 0x008fe20000100800 */
[----:B0-----:R-:W2:Y:S01]  /*10df0*/  LDL R5, [R1+0x7e4] ;  /* 0x0007e40001057983 */ /* 0x001ea20000100800 */
[----:B------:R-:W-:Y:S01]  /*10e00*/  PRMT R26, RZ, 0x7610, R26 ;  /* 0x00007610ff1a7816 */ /* 0x000fe2000000001a */
[----:B------:R-:W3:Y:S01]  /*10e10*/  LDL R15, [R1+0xef8] ;  /* 0x000ef800010f7983 */ /* 0x000ee20000100800 */
[----:B------:R-:W3:Y:S04]  /*10e20*/  LDL R14, [R1+0xf14] ;  /* 0x000f1400010e7983 */ /* 0x000ee80000100800 */
[----:B------:R-:W3:Y:S04]  /*10e30*/  LDL R29, [R1+0xf10] ;  /* 0x000f1000011d7983 */ /* 0x000ee80000100800 */
[----:B------:R-:W3:Y:S01]  /*10e40*/  LDL R28, [R1+0xf20] ;  /* 0x000f2000011c7983 */ /* 0x000ee20000100800 */
[----:B----4-:R-:W-:-:S03]  /*10e50*/  @P1 IMAD.MOV.U32 R4, RZ, RZ, R27 ;  /* 0x000000ffff041224 */ /* 0x010fc600078e001b */
[----:B------:R0:W-:Y:S01]  /*10e60*/  STL [R1+0x226c], R21 ;  /* 0x00226c1501007387 */ /* 0x0001e20000100800 */
[----:B------:R-:W-:Y:S02]  /*10e70*/  ISETP.GT.AND P2, PT, R2, 0x3a, PT ;  /* 0x0000003a0200780c */ /* 0x000fe40003f44270 */
[----:B------:R-:W-:Y:S01]  /*10e80*/  PRMT R20, RZ, 0x7610, R20 ;  /* 0x00007610ff147816 */ /* 0x000fe20000000014 */
[----:B------:R-:W4:Y:S01]  /*10e90*/  LDL R27, [R1+0xf1c] ;  /* 0x000f1c00011b7983 */ /* 0x000f220000100800 */
[----:B0-----:R-:W3:Y:S04]  /*10ea0*/  LDL R21, [R1+0xf28] ;  /* 0x000f280001157983 */ /* 0x001ee80000100800 */
[----:B--2---:R0:W2:Y:S04]  /*10eb0*/  @P1 LDG.E.U16 R26, [R4.64] ;  /* 0x00000006041a1981 */ /* 0x0040a8000c1e1500 */
[----:B0-----:R-:W2:Y:S04]  /*10ec0*/  LDL R4, [R1+0xf04] ;  /* 0x000f040001047983 */ /* 0x001ea80000100800 */
[----:B------:R-:W2:Y:S02]  /*10ed0*/  LDL R5, [R1+0xf0c] ;  /* 0x000f0c0001057983 */ /* 0x000ea40000100800 */
[----:B--2---:R-:W-:-:S04]  /*10ee0*/  @P2 LOP3.LUT R5, R5, R4, RZ, 0x3c, !PT ;  /* 0x0000000405052212 */ /* 0x004fc800078e3cff */
[----:B------:R-:W-:-:S04]  /*10ef0*/  @P2 LOP3.LUT R4, R5, R4, RZ, 0x3c, !PT ;  /* 0x0000000405042212 */ /* 0x000fc800078e3cff */
[----:B------:R-:W-:-:S05]  /*10f00*/  @P2 LOP3.LUT R5, R5, R4, RZ, 0x3c, !PT ;  /* 0x0000000405052212 */ /* 0x000fca00078e3cff */
[----:B------:R3:W2:Y:S01]  /*10f10*/  @P2 LDG.E.U16 R20, [R4.64] ;  /* 0x0000000604142981 */ /* 0x0006a2000c1e1500 */
[----:B------:R-:W-:Y:S02]  /*10f20*/  PRMT R19, RZ, 0x7610, R19 ;  /* 0x00007610ff137816 */ /* 0x000fe40000000013 */
[----:B------:R-:W-:Y:S01]  /*10f30*/  PRMT R18, RZ, 0x7610, R18 ;  /* 0x00007610ff127816 */ /* 0x000fe20000000012 */
[----:B---3--:R-:W-:Y:S02]  /*10f40*/  @P2 IMAD.MOV.U32 R4, RZ, RZ, R14 ;  /* 0x000000ffff042224 */ /* 0x008fe400078e000e */
[----:B------:R-:W-:-:S05]  /*10f50*/  @P2 IMAD.MOV.U32 R5, RZ, RZ, R15 ;  /* 0x000000ffff052224 */ /* 0x000fca00078e000f */
[----:B------:R0:W3:Y:S04]  /*10f60*/  @P2 LDG.E.U16 R19, [R4.64] ;  /* 0x0000000604132981 */ /* 0x0000e8000c1e1500 */
[----:B------:R1:W-:Y:S01]  /*10f70*/  STL [R1+0x21d0], R26 ;  /* 0x0021d01a01007387 */ /* 0x0003e20000100800 */
[----:B------:R-:W-:Y:S01]  /*10f80*/  PRMT R17, RZ, 0x7610, R17 ;  /* 0x00007610ff117816 */ /* 0x000fe20000000011 */
[----:B0-----:R-:W-:Y:S02]  /*10f90*/  @P2 IMAD.MOV.U32 R4, RZ, RZ, R28 ;  /* 0x000000ffff042224 */ /* 0x001fe400078e001c */
[----:B------:R-:W-:-:S05]  /*10fa0*/  @P2 IMAD.MOV.U32 R5, RZ, RZ, R29 ;  /* 0x000000ffff052224 */ /* 0x000fca00078e001d */
[----:B------:R0:W3:Y:S02]  /*10fb0*/  @P2 LDG.E.U16 R18, [R4.64] ;  /* 0x0000000604122981 */ /* 0x0000e4000c1e1500 */
[----:B0-----:R-:W-:Y:S02]  /*10fc0*/  @P2 IMAD.MOV.U32 R4, RZ, RZ, R21 ;  /* 0x000000ffff042224 */ /* 0x001fe400078e0015 */
[----:B----4-:R-:W-:-:S05]  /*10fd0*/  @P2 IMAD.MOV.U32 R5, RZ, RZ, R27 ;  /* 0x000000ffff052224 */ /* 0x010fca00078e001b */
[----:B------:R-:W4:Y:S04]  /*10fe0*/  @P2 LDG.E.U16 R17, [R4.64] ;  /* 0x0000000604112981 */ /* 0x000f28000c1e1500 */
[----:B--2---:R-:W-:Y:S01]  /*10ff0*/  STL [R1+0x2248], R20 ;  /* 0x0022481401007387 */ /* 0x004fe20000100800 */
[----:B------:R-:W2:Y:S02]  /*11000*/  LDL R15, [R1+0xe70] ;  /* 0x000e7000010f7983 */ /* 0x000ea40000100800 */
[----:B------:R-:W2:Y:S01]  /*11010*/  LDL R14, [R1+0xe80] ;  /* 0x000e8000010e7983 */ /* 0x000ea20000100800 */
[----:B------:R-:W-:Y:S01]  /*11020*/  PRMT R25, RZ, 0x7610, R25 ;  /* 0x00007610ff197816 */ /* 0x000fe20000000019 */
[----:B---3--:R-:W-:Y:S01]  /*11030*/  STL [R1+0x224c], R19 ;  /* 0x00224c1301007387 */ /* 0x008fe20000100800 */
[----:B------:R-:W3:Y:S03]  /*11040*/  LDL R29, [R1+0xf2c] ;  /* 0x000f2c00011d7983 */ /* 0x000ee60000100800 */
[----:B------:R-:W-:Y:S01]  /*11050*/  STL [R1+0x2250], R18 ;  /* 0x0022501201007387 */ /* 0x000fe20000100800 */
[----:B------:R-:W3:Y:S02]  /*11060*/  LDL R28, [R1+0xf18] ;  /* 0x000f1800011c7983 */ /* 0x000ee40000100800 */
[----:B------:R-:W3:Y:S02]  /*11070*/  LDL R27, [R1+0xf34] ;  /* 0x000f3400011b7983 */ /* 0x000ee40000100800 */
[----:B-1----:R-:W3:Y:S01]  /*11080*/  LDL R26, [R1+0xf30] ;  /* 0x000f3000011a7983 */ /* 0x002ee20000100800 */
[----:B------:R-:W3:Y:S04]  /*11090*/  LDL R21, [R1+0xf40] ;  /* 0x000f400001157983 */ /* 0x000ee80000100800 */
[----:B----4-:R-:W-:Y:S01]  /*110a0*/  STL [R1+0x2254], R17 ;  /* 0x0022541101007387 */ /* 0x010fe20000100800 */
[----:B--2---:R-:W-:-:S02]  /*110b0*/  @P1 IMAD.MOV.U32 R5, RZ, RZ, R15 ;  /* 0x000000ffff051224 */ /* 0x004fc400078e000f */
[----:B------:R-:W-:Y:S01]  /*110c0*/  @P1 IMAD.MOV.U32 R4, RZ, RZ, R14 ;  /* 0x000000ffff041224 */ /* 0x000fe200078e000e */
[----:B------:R-:W-:Y:S02]  /*110d0*/  ISETP.GT.AND P2, PT, R2, 0x3b, PT ;  /* 0x0000003b0200780c */ /* 0x000fe40003f44270 */
[----:B------:R-:W-:Y:S02]  /*110e0*/  PRMT R16, RZ, 0x7610, R16 ;  /* 0x00007610ff107816 */ /* 0x000fe40000000010 */
[----:B------:R-:W-:Y:S02]  /*110f0*/  PRMT R13, RZ, 0x7610, R13 ;  /* 0x00007610ff0d7816 */ /* 0x000fe4000000000d */
[----:B------:R-:W-:Y:S01]  /*11100*/  PRMT R12, RZ, 0x7610, R12 ;  /* 0x00007610ff0c7816 */ /* 0x000fe2000000000c */
[----:B------:R0:W2:Y:S04]  /*11110*/  @P1 LDG.E.U16 R25, [R4.64] ;  /* 0x0000000604191981 */ /* 0x0000a8000c1e1500 */
[----:B------:R-:W4:Y:S04]  /*11120*/  LDL R15, [R1+0xf3c] ;  /* 0x000f3c00010f7983 */ /* 0x000f280000100800 */
[----:B------:R-:W2:Y:S04]  /*11130*/  LDL R14, [R1+0xf48] ;  /* 0x000f4800010e7983 */ /* 0x000ea80000100800 */
[----:B0-----:R-:W2:Y:S01]  /*11140*/  LDL R5, [R1+0xf24] ;  /* 0x000f240001057983 */ /* 0x001ea20000100800 */
[----:B---3--:R-:W-:-:S05]  /*11150*/  @P2 IMAD.MOV.U32 R4, RZ, RZ, R29 ;  /* 0x000000ffff042224 */ /* 0x008fca00078e001d */
[----:B--2---:R0:W2:Y:S02]  /*11160*/  @P2 LDG.E.U16 R16, [R4.64] ;  /* 0x0000000604102981 */ /* 0x0040a4000c1e1500 */
[----:B0-----:R-:W-:Y:S02]  /*11170*/  @P2 IMAD.MOV.U32 R4, RZ, RZ, R27 ;  /* 0x000000ffff042224 */ /* 0x001fe400078e001b */
[----:B------:R-:W-:-:S05]  /*11180*/  @P2 IMAD.MOV.U32 R5, RZ, RZ, R28 ;  /* 0x000000ffff052224 */ /* 0x000fca00078e001c */
[----:B------:R0:W3:Y:S02]  /*11190*/  @P2 LDG.E.U16 R13, [R4.64] ;  /* 0x00000006040d2981 */ /* 0x0000e4000c1e1500 */
[----:B0-----:R-:W-:Y:S02]  /*111a0*/  @P2 IMAD.MOV.U32 R4, RZ, RZ, R21 ;  /* 0x000000ffff042224 */ /* 0x001fe400078e0015 */
[----:B------:R-:W-:-:S05]  /*111b0*/  @P2 IMAD.MOV.U32 R5, RZ, RZ, R26 ;  /* 0x000000ffff052224 */ /* 0x000fca00078e001a */
[----:B------:R4:W3:Y:S04]  /*111c0*/  @P2 LDG.E.U16 R12, [R4.64] ;  /* 0x00000006040c2981 */ /* 0x0008e8000c1e1500 */
[----:B------:R0:W-:Y:S01]  /*111d0*/  STL [R1+0x21d4], R25 ;  /* 0x0021d41901007387 */ /* 0x0001e20000100800 */
[----:B----4-:R-:W-:-:S03]  /*111e0*/  @P2 IMAD.MOV.U32 R5, RZ, RZ, R15 ;  /* 0x000000ffff052224 */ /* 0x010fc600078e000f */
[----:B--2---:R-:W-:Y:S01]  /*111f0*/  STL [R1+0x222c], R16 ;  /* 0x00222c1001007387 */ /* 0x004fe20000100800 */
[----:B------:R-:W2:Y:S02]  /*11200*/  LDL R28, [R1+0xe7c] ;  /* 0x000e7c00011c7983 */ /* 0x000ea40000100800 */
[----:B------:R-:W4:Y:S01]  /*11210*/  LDL R27, [R1+0xe88] ;  /* 0x000e8800011b7983 */ /* 0x000f220000100800 */
[----:B---3--:R-:W-:Y:S01]  /*11220*/  STL [R1+0x2230], R13 ;  /* 0x0022300d01007387 */ /* 0x008fe20000100800 */
[----:B0-----:R-:W3:Y:S02]  /*11230*/  LDL R25, [R1+0xf44] ;  /* 0x000f440001197983 */ /* 0x001ee40000100800 */
[----:B------:R-:W3:Y:S01]  /*11240*/  LDL R21, [R1+0xf4c] ;  /* 0x000f4c0001157983 */ /* 0x000ee20000100800 */
[----:B------:R0:W-:Y:S01]  /*11250*/  STL [R1+0x2234], R12 ;  /* 0x0022340c01007387 */ /* 0x0001e20000100800 */
[----:B------:R-:W3:Y:S02]  /*11260*/  LDL R26, [R1+0xf38] ;  /* 0x000f3800011a7983 */ /* 0x000ee40000100800 */
[----:B------:R-:W3:Y:S01]  /*11270*/  LDL R15, [R1+0xf54] ;  /* 0x000f5400010f7983 */ /* 0x000ee20000100800 */
[----:B------:R-:W-:Y:S01]  /*11280*/  PRMT R11, RZ, 0x7610, R11 ;  /* 0x00007610ff0b7816 */ /* 0x000fe2000000000b */
[----:B------:R-:W-:Y:S01]  /*11290*/  @P2 IMAD.MOV.U32 R4, RZ, RZ, R14 ;  /* 0x000000ffff042224 */ /* 0x000fe200078e000e */
[----:B------:R-:W-:-:S02]  /*112a0*/  PRMT R24, RZ, 0x7610, R24 ;  /* 0x00007610ff187816 */ /* 0x000fc40000000018 */
[----:B------:R-:W-:Y:S02]  /*112b0*/  PRMT R10, RZ, 0x7610, R10 ;  /* 0x00007610ff0a7816 */ /* 0x000fe4000000000a */
[----:B------:R-:W-:Y:S01]  /*112c0*/  PRMT R9, RZ, 0x7610, R9 ;  /* 0x00007610ff097816 */ /* 0x000fe20000000009 */
[----:B------:R-:W3:Y:S04]  /*112d0*/  LDL R14, [R1+0xf50] ;  /* 0x000f5000010e7983 */ /* 0x000ee80000100800 */
[----:B------:R2:W3:Y:S01]  /*112e0*/  @P2 LDG.E.U16 R11, [R4.64] ;  /* 0x00000006040b2981 */ /* 0x0004e2000c1e1500 */
[----:B------:R-:W-:-:S03]  /*112f0*/  ISETP.GT.AND P2, PT, R2, 0x3c, PT ;  /* 0x0000003c0200780c */ /* 0x000fc60003f44270 */
[----:B0-----:R-:W3:Y:S01]  /*11300*/  LDL R12, [R1+0xf60] ;  /* 0x000f6000010c7983 */ /* 0x001ee20000100800 */
[----:B--2---:R-:W-:Y:S02]  /*11310*/  @P1 IMAD.MOV.U32 R5, RZ, RZ, R28 ;  /* 0x000000ffff051224 */ /* 0x004fe400078e001c */
[----:B----4-:R-:W-:-:S05]  /*11320*/  @P1 IMAD.MOV.U32 R4, RZ, RZ, R27 ;  /* 0x000000ffff041224 */ /* 0x010fca00078e001b */
[----:B------:R3:W2:Y:S02]  /*11330*/  @P1 LDG.E.U16 R24, [R4.64] ;  /* 0x0000000604181981 */ /* 0x0006a4000c1e1500 */
[----:B---3--:R-:W-:Y:S02]  /*11340*/  @P2 IMAD.MOV.U32 R5, RZ, RZ, R25 ;  /* 0x000000ffff052224 */ /* 0x008fe400078e0019 */
[----:B------:R-:W-:-:S05]  /*11350*/  @P2 IMAD.MOV.U32 R4, RZ, RZ, R21 ;  /* 0x000000ffff042224 */ /* 0x000fca00078e0015 */
[----:B------:R0:W3:Y:S02]  /*11360*/  @P2 LDG.E.U16 R10, [R4.64] ;  /* 0x00000006040a2981 */ /* 0x0000e4000c1e1500 */
[----:B0-----:R-:W-:Y:S02]  /*11370*/  @P2 IMAD.MOV.U32 R5, RZ, RZ, R26 ;  /* 0x000000ffff052224 */ /* 0x001fe400078e001a */
[----:B------:R-:W-:-:S05]  /*11380*/  @P2 IMAD.MOV.U32 R4, RZ, RZ, R15 ;  /* 0x000000ffff042224 */ /* 0x000fca00078e000f */
[----:B------:R0:W4:Y:S04]  /*11390*/  @P2 LDG.E.U16 R9, [R4.64] ;  /* 0x0000000604092981 */ /* 0x000128000c1e1500 */
[----:B------:R-:W-:Y:S01]  /*113a0*/  STL [R1+0x2238], R11 ;  /* 0x0022380b01007387 */ /* 0x000fe20000100800 */
[----:B0-----:R-:W-:-:S03]  /*113b0*/  @P2 IMAD.MOV.U32 R5, RZ, RZ, R14 ;  /* 0x000000ffff052224 */ /* 0x001fc600078e000e */
[----:B--2---:R-:W-:Y:S01]  /*113c0*/  STL [R1+0x21d8], R24 ;  /* 0x0021d81801007387 */ /* 0x004fe20000100800 */
[----:B------:R-:W2:Y:S02]  /*113d0*/  LDL R25, [R1+0xf5c] ;  /* 0x000f5c0001197983 */ /* 0x000ea40000100800 */
[----:B------:R-:W2:Y:S01]  /*113e0*/  LDL R21, [R1+0xf68] ;  /* 0x000f680001157983 */ /* 0x000ea20000100800 */
[----:B---3--:R-:W-:Y:S01]  /*113f0*/  STL [R1+0x2210], R10 ;  /* 0x0022100a01007387 */ /* 0x008fe20000100800 */
[----:B------:R-:W3:Y:S02]  /*11400*/  LDL R28, [R1+0xf64] ;  /* 0x000f6400011c7983 */ /* 0x000ee40000100800 */
[----:B------:R-:W3:Y:S01]  /*11410*/  LDL R27, [R1+0xf6c] ;  /* 0x000f6c00011b7983 */ /* 0x000ee20000100800 */
[----:B----4-:R-:W-:Y:S01]  /*11420*/  STL [R1+0x2214], R9 ;  /* 0x0022140901007387 */ /* 0x010fe20000100800 */
[----:B------:R-:W4:Y:S02]  /*11430*/  LDL R15, [R1+0xf58] ;  /* 0x000f5800010f7983 */ /* 0x000f240000100800 */
[----:B------:R-:W4:Y:S01]  /*11440*/  LDL R14, [R1+0xf74] ;  /* 0x000f7400010e7983 */ /* 0x000f220000100800 */
[----:B------:R-:W-:-:S02]  /*11450*/  PRMT R8, RZ, 0x7610, R8 ;  /* 0x00007610ff087816 */ /* 0x000fc40000000008 */
[----:B------:R-:W-:Y:S01]  /*11460*/  ISETP.GT.AND P1, PT, R2, 0x3d, PT ;  /* 0x0000003d0200780c */ /* 0x000fe20003f24270 */
[----:B------:R-:W-:Y:S01]  /*11470*/  @P2 IMAD.MOV.U32 R4, RZ, RZ, R12 ;  /* 0x000000ffff042224 */ /* 0x000fe200078e000c */
[----:B------:R-:W4:Y:S04]  /*11480*/  LDL R26, [R1+0xf70] ;  /* 0x000f7000011a7983 */ /* 0x000f280000100800 */
[----:B------:R-:W4:Y:S04]  /*11490*/  LDL R12, [R1+0xf80] ;  /* 0x000f8000010c7983 */ /* 0x000f280000100800 */
[----:B------:R2:W4:Y:S01]  /*114a0*/  @P2 LDG.E.U16 R8, [R4.64] ;  /* 0x0000000604082981 */ /* 0x000522000c1e1500 */
[----:B------:R-:W-:-:S02]  /*114b0*/  PRMT R7, RZ, 0x7610, R7 ;  /* 0x00007610ff077816 */ /* 0x000fc40000000007 */
[----:B------:R-:W-:Y:S01]  /*114c0*/  PRMT R6, RZ, 0x7610, R6 ;  /* 0x00007610ff067816 */ /* 0x000fe20000000006 */
[----:B--2---:R-:W-:Y:S02]  /*114d0*/  @P2 IMAD.MOV.U32 R5, RZ, RZ, R25 ;  /* 0x000000ffff052224 */ /* 0x004fe400078e0019 */
[----:B------:R-:W-:-:S05]  /*114e0*/  @P2 IMAD.MOV.U32 R4, RZ, RZ, R21 ;  /* 0x000000ffff042224 */ /* 0x000fca00078e0015 */
[----:B------:R3:W2:Y:S02]  /*114f0*/  @P2 LDG.E.U16 R7, [R4.64] ;  /* 0x0000000604072981 */ /* 0x0006a4000c1e1500 */
[----:B---3--:R-:W-:Y:S02]  /*11500*/  @P1 IMAD.MOV.U32 R5, RZ, RZ, R28 ;  /* 0x000000ffff051224 */ /* 0x008fe400078e001c */
[----:B------:R-:W-:-:S05]  /*11510*/  @P1 IMAD.MOV.U32 R4, RZ, RZ, R27 ;  /* 0x000000ffff041224 */ /* 0x000fca00078e001b */
[----:B------:R0:W3:Y:S02]  /*11520*/  @P1 LDG.E.U16 R6, [R4.64] ;  /* 0x0000000604061981 */ /* 0x0000e4000c1e1500 */
[----:B0-----:R-:W-:-:S06]  /*11530*/  PRMT R5, RZ, 0x7610, R5 ;  /* 0x00007610ff057816 */ /* 0x001fcc0000000005 */
[----:B----4-:R0:W4:Y:S01]  /*11540*/  @P1 LDG.E.U16 R5, [R14.64] ;  /* 0x000000060e051981 */ /* 0x010122000c1e1500 */
[----:B------:R-:W-:-:S03]  /*11550*/  PRMT R4, RZ, 0x7610, R4 ;  /* 0x00007610ff047816 */ /* 0x000fc60000000004 */
[----:B------:R-:W-:Y:S01]  /*11560*/  STL [R1+0x2218], R8 ;  /* 0x0022180801007387 */ /* 0x000fe20000100800 */
[----:B------:R-:W4:Y:S02]  /*11570*/  LDL R25, [R1+0xf7c] ;  /* 0x000f7c0001197983 */ /* 0x000f240000100800 */
[----:B------:R-:W4:Y:S02]  /*11580*/  LDL R21, [R1+0xf88] ;  /* 0x000f880001157983 */ /* 0x000f240000100800 */
[----:B0-----:R-:W-:Y:S02]  /*11590*/  @P1 IMAD.MOV.U32 R14, RZ, RZ, R12 ;  /* 0x000000ffff0e1224 */ /* 0x001fe400078e000c */
[----:B------:R-:W-:-:S05]  /*115a0*/  @P1 IMAD.MOV.U32 R15, RZ, RZ, R26 ;  /* 0x000000ffff0f1224 */ /* 0x000fca00078e001a */
[----:B------:R0:W4:Y:S04]  /*115b0*/  @P1 LDG.E.U16 R4, [R14.64] ;  /* 0x000000060e041981 */ /* 0x000128000c1e1500 */
[----:B--2---:R1:W-:Y:S04]  /*115c0*/  STL [R1+0x221c], R7 ;  /* 0x00221c0701007387 */ /* 0x0043e80000100800 */
[----:B---3--:R-:W-:Y:S01]  /*115d0*/  STL [R1+0x21dc], R6 ;  /* 0x0021dc0601007387 */ /* 0x008fe20000100800 */
[----:B------:R-:W2:Y:S02]  /*115e0*/  LDL R29, [R1+0x878] ;  /* 0x00087800011d7983 */ /* 0x000ea40000100800 */
[----:B------:R-:W3:Y:S01]  /*115f0*/  LDL R28, [R1+0x87c] ;  /* 0x00087c00011c7983 */ /* 0x000ee20000100800 */
[----:B----4-:R-:W-:Y:S01]  /*11600*/  STL [R1+0x21e0], R5 ;  /* 0x0021e00501007387 */ /* 0x010fe20000100800 */
[----:B------:R-:W4:Y:S02]  /*11610*/  LDL R27, [R1+0xe84] ;  /* 0x000e8400011b7983 */ /* 0x000f240000100800 */
[----:B------:R-:W4:Y:S01]  /*11620*/  LDL R12, [R1+0xe8c] ;  /* 0x000e8c00010c7983 */ /* 0x000f220000100800 */
[----:B------:R-:W-:Y:S01]  /*11630*/  PRMT R3, RZ, 0x7610, R3 ;  /* 0x00007610ff037816 */ /* 0x000fe20000000003 */
[----:B0-----:R-:W-:-:S02]  /*11640*/  @P1 IMAD.MOV.U32 R14, RZ, RZ, R21 ;  /* 0x000000ffff0e1224 */ /* 0x001fc400078e0015 */
[----:B------:R-:W-:-:S05]  /*11650*/  @P1 IMAD.MOV.U32 R15, RZ, RZ, R25 ;  /* 0x000000ffff0f1224 */ /* 0x000fca00078e0019 */
[----:B------:R2:W4:Y:S01]  /*11660*/  @P1 LDG.E.U16 R3, [R14.64] ;  /* 0x000000060e031981 */ /* 0x000522000c1e1500 */
[----:B------:R-:W-:-:S03]  /*11670*/  ISETP.GT.AND P1, PT, R2, 0x36, PT ;  /* 0x000000360200780c */ /* 0x000fc60003f24270 */
[----:B------:R0:W-:Y:S01]  /*11680*/  STL [R1+0x21e4], R4 ;  /* 0x0021e40401007387 */ /* 0x0001e20000100800 */
[----:B------:R-:W4:Y:S02]  /*11690*/  LDL R26, [R1+0xe78] ;  /* 0x000e7800011a7983 */ /* 0x000f240000100800 */
[----:B-1----:R-:W4:Y:S02]  /*116a0*/  LDL R7, [R1+0xe94] ;  /* 0x000e940001077983 */ /* 0x002f240000100800 */
[----:B------:R-:W4:Y:S01]  /*116b0*/  LDL R25, [R1+0xe90] ;  /* 0x000e900001197983 */ /* 0x000f220000100800 */
[----:B------:R-:W4:Y:S01]  /*116c0*/  LDL R21, [R1+0xea0] ;  /* 0x000ea00001157983 */ /* 0x000f220000100800 */
[----:B0-----:R-:W-:Y:S02]  /*116d0*/  PRMT R4, RZ, 0x7610, R4 ;  /* 0x00007610ff047816 */ /* 0x001fe40000000004 */
[----:B------:R-:W-:Y:S01]  /*116e0*/  PRMT R10, RZ, 0x7610, R10 ;  /* 0x00007610ff0a7816 */ /* 0x000fe2000000000a */
[----:B--2---:R-:W-:-:S02]  /*116f0*/  @P0 IMAD.MOV.U32 R15, RZ, RZ, R29 ;  /* 0x000000ffff0f0224 */ /* 0x004fc400078e001d */
[----:B---3--:R-:W-:-:S05]  /*11700*/  @P0 IMAD.MOV.U32 R14, RZ, RZ, R28 ;  /* 0x000000ffff0e0224 */ /* 0x008fca00078e001c */
[----:B------:R4:W2:Y:S02]  /*11710*/  @P0 LDG.E.U16 R4, [R14.64] ;  /* 0x000000060e040981 */ /* 0x0008a4000c1e1500 */
[----:B----4-:R-:W-:Y:S02]  /*11720*/  @P1 IMAD.MOV.U32 R15, RZ, RZ, R27 ;  /* 0x000000ffff0f1224 */ /* 0x010fe400078e001b */
[----:B------:R-:W-:-:S05]  /*11730*/  @P1 IMAD.MOV.U32 R14, RZ, RZ, R12 ;  /* 0x000000ffff0e1224 */ /* 0x000fca00078e000c */
[----:B------:R0:W3:Y:S01]  /*11740*/  @P1 LDG.E.U16 R10, [R14.64] ;  /* 0x000000060e0a1981 */ /* 0x0000e2000c1e1500 */
[----:B------:R-:W-:Y:S02]  /*11750*/  PRMT R6, RZ, 0x7610, R6 ;  /* 0x00007610ff067816 */ /* 0x000fe40000000006 */
[----:B------:R-:W-:Y:S01]  /*11760*/  PRMT R18, RZ, 0x7610, R18 ;  /* 0x00007610ff127816 */ /* 0x000fe20000000012 */
[----:B0-----:R-:W-:Y:S02]  /*11770*/  @P1 IMAD.MOV.U32 R15, RZ, RZ, R26 ;  /* 0x000000ffff0f1224 */ /* 0x001fe400078e001a */
[----:B------:R-:W-:-:S05]  /*11780*/  @P1 IMAD.MOV.U32 R14, RZ, RZ, R7 ;  /* 0x000000ffff0e1224 */ /* 0x000fca00078e0007 */
[----:B------:R0:W4:Y:S04]  /*11790*/  @P1 LDG.E.U16 R6, [R14.64] ;  /* 0x000000060e061981 */ /* 0x000128000c1e1500 */
[----:B------:R-:W-:Y:S01]  /*117a0*/  STL [R1+0x21e8], R3 ;  /* 0x0021e80301007387 */ /* 0x000fe20000100800 */
[----:B------:R-:W4:Y:S02]  /*117b0*/  LDL R5, [R1+0xe9c] ;  /* 0x000e9c0001057983 */ /* 0x000f240000100800 */
[----:B0-----:R-:W-:Y:S02]  /*117c0*/  @P1 IMAD.MOV.U32 R14, RZ, RZ, R21 ;  /* 0x000000ffff0e1224 */ /* 0x001fe400078e0015 */
[----:B------:R-:W-:-:S05]  /*117d0*/  @P1 IMAD.MOV.U32 R15, RZ, RZ, R25 ;  /* 0x000000ffff0f1224 */ /* 0x000fca00078e0019 */
[----:B------:R-:W4:Y:S04]  /*117e0*/  @P1 LDG.E.U16 R18, [R14.64] ;  /* 0x000000060e121981 */ /* 0x000f28000c1e1500 */
[----:B--2---:R0:W-:Y:S01]  /*117f0*/  STL [R1+0xb8], R4 ;  /* 0x0000b80401007387 */ /* 0x0041e20000100800 */
[----:B------:R-:W2:Y:S03]  /*11800*/  LDL R12, [R1+0xea4] ;  /* 0x000ea400010c7983 */ /* 0x000ea60000100800 */
[----:B0-----:R-:W2:Y:S04]  /*11810*/  LDL R4, [R1+0xea8] ;  /* 0x000ea80001047983 */ /* 0x001ea80000100800 */
[----:B---3--:R0:W-:Y:S01]  /*11820*/  STL [R1+0xac], R10 ;  /* 0x0000ac0a01007387 */ /* 0x0081e20000100800 */
[----:B------:R-:W3:Y:S03]  /*11830*/  LDL R7, [R1+0xe98] ;  /* 0x000e980001077983 */ /* 0x000ee60000100800 */
[----:B0-----:R-:W3:Y:S01]  /*11840*/  LDL R10, [R1+0xeac] ;  /* 0x000eac00010a7983 */ /* 0x001ee20000100800 */
[----:B------:R-:W-:-:S03]  /*11850*/  ISETP.GT.AND P0, PT, R2, 0x37, PT ;  /* 0x000000370200780c */ /* 0x000fc60003f04270 */
[----:B----4-:R0:W-:Y:S01]  /*11860*/  STL [R1+0xa8], R6 ;  /* 0x0000a80601007387 */ /* 0x0101e20000100800 */
[----:B------:R-:W4:Y:S03]  /*11870*/  LDL R21, [R1+0xeb0] ;  /* 0x000eb00001157983 */ /* 0x000f260000100800 */
[----:B0-----:R-:W4:Y:S01]  /*11880*/  LDL R6, [R1+0xeb4] ;  /* 0x000eb40001067983 */ /* 0x001f220000100800 */
[----:B------:R-:W-:-:S03]  /*11890*/  PRMT R24, RZ, 0x7610, R24 ;  /* 0x00007610ff187816 */ /* 0x000fc60000000018 */
[----:B------:R0:W-:Y:S01]  /*118a0*/  STL [R1+0xa0], R18 ;  /* 0x0000a01201007387 */ /* 0x0001e20000100800 */
[----:B------:R-:W-:Y:S02]  /*118b0*/  @P1 IMAD.MOV.U32 R15, RZ, RZ, R5 ;  /* 0x000000ffff0f1224 */ /* 0x000fe400078e0005 */
[----:B------:R-:W4:Y:S01]  /*118c0*/  LDL R5, [R1+0xebc] ;  /* 0x000ebc0001057983 */ /* 0x000f220000100800 */
[----:B0-----:R-:W4:Y:S01]  /*118d0*/  LDL R18, [R1+0xec0] ;  /* 0x000ec00001127983 */ /* 0x001f220000100800 */
[----:B--2---:R-:W-:-:S03]  /*118e0*/  @P1 IMAD.MOV.U32 R14, RZ, RZ, R4 ;  /* 0x000000ffff0e1224 */ /* 0x004fc600078e0004 */
[----:B------:R-:W2:Y:S04]  /*118f0*/  LDL R4, [R1+0xec8] ;  /* 0x000ec80001047983 */ /* 0x000ea80000100800 */
[----:B------:R0:W2:Y:S02]  /*11900*/  @P1 LDG.E.U16 R24, [R14.64] ;  /* 0x000000060e181981 */ /* 0x0000a4000c1e1500 */
[----:B0-----:R-:W-:Y:S02]  /*11910*/  @P0 IMAD.MOV.U32 R15, RZ, RZ, R12 ;  /* 0x000000ffff0f0224 */ /* 0x001fe400078e000c */
[----:B------:R-:W2:Y:S01]  /*11920*/  LDL R12, [R1+0xf84] ;  /* 0x000f8400010c7983 */ /* 0x000ea20000100800 */
[----:B---3--:R-:W-:-:S03]  /*11930*/  @P0 IMAD.MOV.U32 R14, RZ, RZ, R10 ;  /* 0x000000ffff0e0224 */ /* 0x008fc600078e000a */
[----:B------:R-:W3:Y:S01]  /*11940*/  LDL R10, [R1+0xf8c] ;  /* 0x000f8c00010a7983 */ /* 0x000ee20000100800 */
[----:B------:R-:W-:Y:S02]  /*11950*/  PRMT R23, RZ, 0x7610, R23 ;  /* 0x00007610ff177816 */ /* 0x000fe40000000017 */
[----:B------:R-:W-:-:S04]  /*11960*/  PRMT R22, RZ, 0x7610, R22 ;  /* 0x00007610ff167816 */ /* 0x000fc80000000016 */
[----:B------:R4:W3:Y:S01]  /*11970*/  @P0 LDG.E.U16 R23, [R14.64] ;  /* 0x000000060e170981 */ /* 0x0008e2000c1e1500 */
[----:B------:R-:W-:Y:S02]  /*11980*/  PRMT R17, RZ, 0x7610, R17 ;  /* 0x00007610ff117816 */ /* 0x000fe40000000011 */
[----:B------:R-:W-:Y:S01]  /*11990*/  ISETP.GT.AND P1, PT, R2, 0x3e, PT ;  /* 0x0000003e0200780c */ /* 0x000fe20003f24270 */
[----:B----4-:R-:W-:Y:S02]  /*119a0*/  @P0 IMAD.MOV.U32 R14, RZ, RZ, R6 ;  /* 0x000000ffff0e0224 */ /* 0x010fe400078e0006 */
[----:B------:R-:W-:Y:S01]  /*119b0*/  @P0 IMAD.MOV.U32 R15, RZ, RZ, R7 ;  /* 0x000000ffff0f0224 */ /* 0x000fe200078e0007 */
[----:B------:R-:W-:Y:S02]  /*119c0*/  PRMT R13, RZ, 0x7610, R13 ;  /* 0x00007610ff0d7816 */ /* 0x000fe4000000000d */
[----:B------:R-:W-:Y:S01]  /*119d0*/  PRMT R9, RZ, 0x7610, R9 ;  /* 0x00007610ff097816 */ /* 0x000fe20000000009 */
[----:B------:R-:W4:Y:S04]  /*119e0*/  LDL R7, [R1+0xf78] ;  /* 0x000f780001077983 */ /* 0x000f280000100800 */
[----:B------:R0:W4:Y:S04]  /*119f0*/  @P0 LDG.E.U16 R22, [R14.64] ;  /* 0x000000060e160981 */ /* 0x000128000c1e1500 */
[----:B------:R-:W4:Y:S01]  /*11a00*/  LDL R6, [R1+0xf94] ;  /* 0x000f940001067983 */ /* 0x000f220000100800 */
[----:B0-----:R-:W-:-:S02]  /*11a10*/  @P0 IMAD.MOV.U32 R14, RZ, RZ, R18 ;  /* 0x000000ffff0e0224 */ /* 0x001fc400078e0012 */
[----:B------:R-:W-:Y:S01]  /*11a20*/  @P0 IMAD.MOV.U32 R15, RZ, RZ, R21 ;  /* 0x000000ffff0f0224 */ /* 0x000fe200078e0015 */
[----:B------:R-:W4:Y:S04]  /*11a30*/  LDL R18, [R1+0xf9c] ;  /* 0x000f9c0001127983 */ /* 0x000f280000100800 */
[----:B------:R0:W4:Y:S02]  /*11a40*/  @P0 LDG.E.U16 R17, [R14.64] ;  /* 0x000000060e110981 */ /* 0x000124000c1e1500 */
[----:B0-----:R-:W-:Y:S02]  /*11a50*/  @P0 IMAD.MOV.U32 R15, RZ, RZ, R5 ;  /* 0x000000ffff0f0224 */ /* 0x001fe400078e0005 */
[----:B------:R-:W4:Y:S01]  /*11a60*/  LDL R5, [R1+0xf90] ;  /* 0x000f900001057983 */ /* 0x000f220000100800 */
[----:B--2---:R-:W-:-:S03]  /*11a70*/  @P0 IMAD.MOV.U32 R14, RZ, RZ, R4 ;  /* 0x000000ffff0e0224 */ /* 0x004fc600078e0004 */
[----:B------:R-:W2:Y:S04]  /*11a80*/  LDL R4, [R1+0xfa0] ;  /* 0x000fa00001047983 */ /* 0x000ea80000100800 */
[----:B------:R0:W2:Y:S02]  /*11a90*/  @P0 LDG.E.U16 R13, [R14.64] ;  /* 0x000000060e0d0981 */ /* 0x0000a4000c1e1500 */
[----:B0-----:R-:W-:Y:S02]  /*11aa0*/  @P1 IMAD.MOV.U32 R15, RZ, RZ, R12 ;  /* 0x000000ffff0f1224 */ /* 0x001fe400078e000c */
[----:B---3--:R-:W-:-:S05]  /*11ab0*/  @P1 IMAD.MOV.U32 R14, RZ, RZ, R10 ;  /* 0x000000ffff0e1224 */ /* 0x008fca00078e000a */
[----:B------:R0:W3:Y:S04]  /*11ac0*/  @P1 LDG.E.U16 R9, [R14.64] ;  /* 0x000000060e091981 */ /* 0x0000e8000c1e1500 */
[----:B----4-:R1:W-:Y:S04]  /*11ad0*/  STL [R1+0x80], R17 ;  /* 0x0000801101007387 */ /* 0x0103e80000100800 */
[----:B-1----:R-:W4:Y:S01]  /*11ae0*/  LDL R17, [R1+0xfa8] ;  /* 0x000fa80001117983 */ /* 0x002f220000100800 */
[----:B0-----:R-:W-:Y:S02]  /*11af0*/  @P1 IMAD.MOV.U32 R14, RZ, RZ, R6 ;  /* 0x000000ffff0e1224 */ /* 0x001fe400078e0006 */
[----:B------:R-:W-:Y:S01]  /*11b00*/  @P1 IMAD.MOV.U32 R15, RZ, RZ, R7 ;  /* 0x000000ffff0f1224 */ /* 0x000fe200078e0007 */
[----:B--2---:R0:W-:Y:S01]  /*11b10*/  STL [R1+0x78], R13 ;  /* 0x0000780d01007387 */ /* 0x0041e20000100800 */
[----:B------:R-:W2:Y:S02]  /*11b20*/  LDL R12, [R1+0xfac] ;  /* 0x000fac00010c7983 */ /* 0x000ea40000100800 */
[----:B------:R-:W2:Y:S01]  /*11b30*/  LDL R10, [R1+0xf98] ;  /* 0x000f9800010a7983 */ /* 0x000ea20000100800 */
[----:B0-----:R-:W2:Y:S01]  /*11b40*/  LDL R13, [R1+0xfa4] ;  /* 0x000fa400010d7983 */ /* 0x001ea20000100800 */
[----:B------:R-:W-:Y:S03]  /*11b50*/  STL [R1+0x98], R24 ;  /* 0x0000981801007387 */ /* 0x000fe60000100800 */
[----:B---3--:R0:W-:Y:S01]  /*11b60*/  STL [R1+0x70], R9 ;  /* 0x0000700901007387 */ /* 0x0081e20000100800 */
[----:B------:R-:W3:Y:S02]  /*11b70*/  LDL R7, [R1+0xfb0] ;  /* 0x000fb00001077983 */ /* 0x000ee40000100800 */
[----:B------:R-:W3:Y:S01]  /*11b80*/  LDL R6, [R1+0xfbc] ;  /* 0x000fbc0001067983 */ /* 0x000ee20000100800 */
[----:B0-----:R-:W3:Y:S01]  /*11b90*/  LDL R9, [R1+0xfb4] ;  /* 0x000fb40001097983 */ /* 0x001ee20000100800 */
[----:B------:R-:W-:-:S02]  /*11ba0*/  PRMT R20, RZ, 0x7610, R20 ;  /* 0x00007610ff147816 */ /* 0x000fc40000000014 */
[----:B------:R-:W-:Y:S02]  /*11bb0*/  PRMT R19, RZ, 0x7610, R19 ;  /* 0x00007610ff137816 */ /* 0x000fe40000000013 */
[----:B------:R-:W-:Y:S02]  /*11bc0*/  ISETP.GT.AND P0, PT, R2, 0x3f, PT ;  /* 0x0000003f0200780c */ /* 0x000fe40003f04270 */
[----:B------:R0:W3:Y:S01]  /*11bd0*/  @P1 LDG.E.U16 R20, [R14.64] ;  /* 0x000000060e141981 */ /* 0x0000e2000c1e1500 */
[----:B------:R-:W-:Y:S01]  /*11be0*/  PRMT R16, RZ, 0x7610, R16 ;  /* 0x00007610ff107816 */ /* 0x000fe20000000010 */
[----:B0-----:R-:W-:Y:S02]  /*11bf0*/  @P1 IMAD.MOV.U32 R14, RZ, RZ, R4 ;  /* 0x000000ffff0e1224 */ /* 0x001fe400078e0004 */
[----:B------:R-:W-:-:S05]  /*11c00*/  @P1 IMAD.MOV.U32 R15, RZ, RZ, R5 ;  /* 0x000000ffff0f1224 */ /* 0x000fca00078e0005 */
[----:B------:R4:W3:Y:S01]  /*11c10*/  @P1 LDG.E.U16 R19, [R14.64] ;  /* 0x000000060e131981 */ /* 0x0008e2000c1e1500 */
[----:B------:R-:W-:Y:S01]  /*11c20*/  PRMT R11, RZ, 0x7610, R11 ;  /* 0x00007610ff0b7816 */ /* 0x000fe2000000000b */
[----:B----4-:R-:W-:Y:S02]  /*11c30*/  @P1 IMAD.MOV.U32 R14, RZ, RZ, R17 ;  /* 0x000000ffff0e1224 */ /* 0x010fe400078e0011 */
[----:B------:R-:W-:-:S05]  /*11c40*/  @P1 IMAD.MOV.U32 R15, RZ, RZ, R18 ;  /* 0x000000ffff0f1224 */ /* 0x000fca00078e0012 */
[----:B------:R2:W4:Y:S01]  /*11c50*/  @P1 LDG.E.U16 R16, [R14.64] ;  /* 0x000000060e101981 */ /* 0x000522000c1e1500 */
[----:B------:R-:W-:Y:S02]  /*11c60*/  PRMT R8, RZ, 0x7610, R8 ;  /* 0x00007610ff087816 */ /* 0x000fe40000000008 */
[----:B------:R-:W-:Y:S01]  /*11c70*/  PRMT R0, RZ, 0x7610, R0 ;  /* 0x00007610ff007816 */ /* 0x000fe20000000000 */
[----:B--2---:R-:W-:Y:S02]  /*11c80*/  @P0 IMAD.MOV.U32 R14, RZ, RZ, R12 ;  /* 0x000000ffff0e0224 */ /* 0x004fe400078e000c */
[----:B------:R-:W-:-:S05]  /*11c90*/  @P0 IMAD.MOV.U32 R15, RZ, RZ, R13 ;  /* 0x000000ffff0f0224 */ /* 0x000fca00078e000d */
[----:B------:R0:W2:Y:S02]  /*11ca0*/  @P0 LDG.E.U16 R11, [R14.64] ;  /* 0x000000060e0b0981 */ /* 0x0000a4000c1e1500 */
[----:B0-----:R-:W-:Y:S02]  /*11cb0*/  @P0 IMAD.MOV.U32 R15, RZ, RZ, R10 ;  /* 0x000000ffff0f0224 */ /* 0x001fe400078e000a */
[----:B---3--:R-:W-:-:S05]  /*11cc0*/  @P0 IMAD.MOV.U32 R14, RZ, RZ, R9 ;  /* 0x000000ffff0e0224 */ /* 0x008fca00078e0009 */
[----:B------:R0:W3:Y:S02]  /*11cd0*/  @P0 LDG.E.U16 R8, [R14.64] ;  /* 0x000000060e080981 */ /* 0x0000e4000c1e1500 */
[----:B0-----:R-:W-:Y:S02]  /*11ce0*/  @P0 IMAD.MOV.U32 R14, RZ, RZ, R6 ;  /* 0x000000ffff0e0224 */ /* 0x001fe400078e0006 */
[----:B------:R-:W-:-:S05]  /*11cf0*/  @P0 IMAD.MOV.U32 R15, RZ, RZ, R7 ;  /* 0x000000ffff0f0224 */ /* 0x000fca00078e0007 */
[----:B------:R-:W2:Y:S04]  /*11d00*/  @P0 LDG.E.U16 R0, [R14.64] ;  /* 0x000000060e000981 */ /* 0x000ea8000c1e1500 */
[----:B------:R-:W-:Y:S01]  /*11d10*/  STL [R1+0x90], R23 ;  /* 0x0000901701007387 */ /* 0x000fe20000100800 */
[----:B------:R-:W3:Y:S02]  /*11d20*/  LDL R5, [R1+0x7e0] ;  /* 0x0007e00001057983 */ /* 0x000ee40000100800 */
[----:B------:R-:W3:Y:S02]  /*11d30*/  LDL R4, [R1+0xfb8] ;  /* 0x000fb80001047983 */ /* 0x000ee40000100800 */
[----:B------:R-:W-:Y:S01]  /*11d40*/  STL [R1+0x88], R22 ;  /* 0x0000881601007387 */ /* 0x000fe20000100800 */
[----:B--2---:R-:W-:Y:S01]  /*11d50*/  STL [R1+0x20], R0 ;  /* 0x0000200001007387 */ /* 0x004fe20000100800 */
[----:B------:R-:W2:Y:S03]  /*11d60*/  LDL.LU R29, [R1+0x7b0] ;  /* 0x0007b000011d7983 */ /* 0x000ea60000300800 */
[----:B--2---:R0:W-:Y:S04]  /*11d70*/  STL [R1+0x2274], R29 ;  /* 0x0022741d01007387 */ /* 0x0041e80000100800 */
[----:B0-----:R-:W2:Y:S01]  /*11d80*/  LDL.LU R29, [R1+0x7b4] ;  /* 0x0007b400011d7983 */ /* 0x001ea20000300800 */
[----:B------:R-:W-:Y:S01]  /*11d90*/  PRMT R3, RZ, 0x7610, R3 ;  /* 0x00007610ff037816 */ /* 0x000fe20000000003 */
[----:B---3--:R-:W-:-:S02]  /*11da0*/  @P0 IMAD.MOV.U32 R14, RZ, RZ, R4 ;  /* 0x000000ffff0e0224 */ /* 0x008fc400078e0004 */
[----:B------:R-:W-:-:S05]  /*11db0*/  @P0 IMAD.MOV.U32 R15, RZ, RZ, R5 ;  /* 0x000000ffff0f0224 */ /* 0x000fca00078e0005 */
[----:B------:R-:W3:Y:S04]  /*11dc0*/  @P0 LDG.E.U16 R3, [R14.64] ;  /* 0x000000060e030981 */ /* 0x000ee8000c1e1500 */
[----:B------:R-:W0:Y:S01]  /*11dd0*/  S2R R28, SR_TID.X ;  /* 0x00000000001c7919 */ /* 0x000e220000002100 */
[----:B------:R-:W-:Y:S06]  /*11de0*/  BAR.SYNC.DEFER_BLOCKING 0x0 ;  /* 0x0000000000007b1d */ /* 0x000fec0000010000 */
[----:B--2---:R1:W-:Y:S04]  /*11df0*/  STL [R1+0x2278], R29 ;  /* 0x0022781d01007387 */ /* 0x0043e80000100800 */
[----:B-1----:R-:W2:Y:S01]  /*11e00*/  LDL.LU R29, [R1+0x7b8] ;  /* 0x0007b800011d7983 */ /* 0x002ea20000300800 */
[----:B0-----:R-:W-:-:S02]  /*11e10*/  LOP3.LUT R0, R28, 0x3f, RZ, 0xc0, !PT ;  /* 0x0000003f1c007812 */ /* 0x001fc400078ec0ff */
[----:B------:R-:W-:Y:S02]  /*11e20*/  LOP3.LUT R25, R28, 0x7f, RZ, 0xc0, !PT ;  /* 0x0000007f1c197812 */ /* 0x000fe400078ec0ff */
[----:B------:R-:W-:Y:S01]  /*11e30*/  ISETP.GE.AND P0, PT, R0, R2, PT ;  /* 0x000000020000720c */ /* 0x000fe20003f06270 */
[----:B--2---:R0:W-:Y:S04]  /*11e40*/  STL [R1+0x227c], R29 ;  /* 0x00227c1d01007387 */ /* 0x0041e80000100800 */
[----:B0-----:R-:W2:Y:S01]  /*11e50*/  LDL.LU R29, [R1+0x7bc] ;  /* 0x0007bc00011d7983 */ /* 0x001ea20000300800 */
[----:B------:R-:W-:Y:S02]  /*11e60*/  STL [R1+0x48], R20 ;  /* 0x0000481401007387 */ /* 0x000fe40000100800 */
[----:B------:R-:W2:Y:S02]  /*11e70*/  LDL.LU R4, [R1+0x310] ;  /* 0x0003100001047983 */ /* 0x000ea40000300800 */
[----:B------:R-:W2:Y:S01]  /*11e80*/  LDL.LU R5, [R1+0x30c] ;  /* 0x00030c0001057983 */ /* 0x000ea20000300800 */
[----:B------:R-:W2:Y:S01]  /*11e90*/  LDL.LU R6, [R1+0x298] ;  /* 0x0002980001067983 */ /* 0x000ea20000300800 */
[----:B------:R-:W2:Y:S02]  /*11ea0*/  LDL.LU R7, [R1+0x294] ;  /* 0x0002940001077983 */ /* 0x000ea40000300800 */
[----:B------:R0:W-:Y:S02]  /*11eb0*/  STL [R1+0x28], R8 ;  /* 0x0000280801007387 */ /* 0x0001e40000100800 */
[----:B------:R-:W-:Y:S01]  /*11ec0*/  STL [R1+0x40], R19 ;  /* 0x0000401301007387 */ /* 0x000fe20000100800 */
[----:B0-----:R-:W2:Y:S01]  /*11ed0*/  LDL.LU R8, [R1+0x290] ;  /* 0x0002900001087983 */ /* 0x001ea20000300800 */
[----:B------:R-:W2:Y:S02]  /*11ee0*/  LDL.LU R9, [R1+0x28c] ;  /* 0x00028c0001097983 */ /* 0x000ea40000300800 */
[----:B------:R-:W2:Y:S02]  /*11ef0*/  LDL.LU R10, [R1+0x1d8] ;  /* 0x0001d800010a7983 */ /* 0x000ea40000300800 */
[----:B------:R-:W2:Y:S01]  /*11f00*/  LDL.LU R24, [R1+0x1d4] ;  /* 0x0001d40001187983 */ /* 0x000ea20000300800 */
[----:B----4-:R-:W-:Y:S01]  /*11f10*/  STL [R1+0x38], R16 ;  /* 0x0000381001007387 */ /* 0x010fe20000100800 */
[----:B------:R0:W-:Y:S03]  /*11f20*/  STL [R1+0x30], R11 ;  /* 0x0000300b01007387 */ /* 0x0001e60000100800 */
[----:B0-----:R-:W4:Y:S01]  /*11f30*/  LDL.LU R11, [R1+0x1d0] ;  /* 0x0001d000010b7983 */ /* 0x001f220000300800 */
[----:B------:R-:W4:Y:S02]  /*11f40*/  LDL.LU R12, [R1+0x1cc] ;  /* 0x0001cc00010c7983 */ /* 0x000f240000300800 */
[----:B------:R-:W4:Y:S02]  /*11f50*/  LDL.LU R13, [R1+0x15c] ;  /* 0x00015c00010d7983 */ /* 0x000f240000300800 */
[----:B------:R-:W4:Y:S01]  /*11f60*/  LDL.LU R16, [R1+0x158] ;  /* 0x0001580001107983 */ /* 0x000f220000300800 */
[----:B------:R-:W4:Y:S01]  /*11f70*/  LDL.LU R17, [R1+0x154] ;  /* 0x0001540001117983 */ /* 0x000f220000300800 */
[----:B------:R-:W4:Y:S02]  /*11f80*/  LDL.LU R18, [R1+0x150] ;  /* 0x0001500001127983 */ /* 0x000f240000300800 */
[----:B------:R-:W4:Y:S02]  /*11f90*/  LDL.LU R19, [R1+0xbc] ;  /* 0x0000bc0001137983 */ /* 0x000f240000300800 */
[----:B------:R-:W4:Y:S01]  /*11fa0*/  LDL.LU R20, [R1+0xb4] ;  /* 0x0000b40001147983 */ /* 0x000f220000300800 */
[----:B------:R-:W4:Y:S01]  /*11fb0*/  LDL.LU R26, [R1+0xb0] ;  /* 0x0000b000011a7983 */ /* 0x000f220000300800 */
[----:B------:R-:W4:Y:S02]  /*11fc0*/  LDL.LU R21, [R1+0xa4] ;  /* 0x0000a40001157983 */ /* 0x000f240000300800 */
[----:B------:R-:W4:Y:S02]  /*11fd0*/  LDL.LU R22, [R1+0x8] ;  /* 0x0000080001167983 */ /* 0x000f240000300800 */
[----:B------:R-:W4:Y:S01]  /*11fe0*/  LDL.LU R23, [R1+0x4] ;  /* 0x0000040001177983 */ /* 0x000f220000300800 */
[----:B------:R-:W4:Y:S01]  /*11ff0*/  LDL.LU R27, [R1] ;  /* 0x00000000011b7983 */ /* 0x000f220000300800 */
[----:B------:R0:W-:Y:S03]  /*12000*/  STL [R1+0x2258], R28 ;  /* 0x0022581c01007387 */ /* 0x0001e60000100800 */
[----:B0-----:R-:W4:Y:S01]  /*12010*/  LDL.LU R28, [R1+0x314] ;  /* 0x00031400011c7983 */ /* 0x001f220000300800 */
[----:B---3--:R-:W-:Y:S02]  /*12020*/  STL [R1+0x18], R3 ;  /* 0x0000180301007387 */ /* 0x008fe40000100800 */
[----:B------:R0:W-:Y:S02]  /*12030*/  STL [R1+0x21c8], R14 ;  /* 0x0021c80e01007387 */ /* 0x0001e40000100800 */
[----:B0-----:R-:W3:Y:S01]  /*12040*/  LDL.LU R14, [R1+0x318] ;  /* 0x00031800010e7983 */ /* 0x001ee20000300800 */
[----:B------:R0:W-:Y:S02]  /*12050*/  STL [R1+0x21c4], R15 ;  /* 0x0021c40f01007387 */ /* 0x0001e40000100800 */
[----:B------:R-:W-:Y:S01]  /*12060*/  IMAD.SHL.U32 R3, R25, 0x2, RZ ;  /* 0x0000000219037824 */ /* 0x000fe200078e00ff */
[----:B0-----:R-:W3:Y:S01]  /*12070*/  LDL.LU R15, [R1+0x3dc] ;  /* 0x0003dc00010f7983 */ /* 0x001ee20000300800 */
[----:B------:R-:W3:Y:S02]  /*12080*/  LDL.LU R2, [R1+0x3e0] ;  /* 0x0003e00001027983 */ /* 0x000ee40000300800 */
[----:B------:R0:W-:Y:S02]  /*12090*/  STL [R1+0x223c], R25 ;  /* 0x00223c1901007387 */ /* 0x0001e40000100800 */
[----:B0-----:R-:W3:Y:S01]  /*120a0*/  LDL.LU R25, [R1+0x3e4] ;  /* 0x0003e40001197983 */ /* 0x001ee20000300800 */
[----:B------:R-:W-:Y:S02]  /*120b0*/  STL [R1+0x2150], R0 ;  /* 0x0021500001007387 */ /* 0x000fe40000100800 */
[----:B------:R0:W-:Y:S02]  /*120c0*/  STL [R1+0x21ec], R0 ;  /* 0x0021ec0001007387 */ /* 0x0001e40000100800 */
[----:B0-----:R-:W3:Y:S04]  /*120d0*/  LDL.LU R0, [R1+0x3e8] ;  /* 0x0003e80001007983 */ /* 0x001ee80000300800 */
[----:B--2---:R0:W-:Y:S04]  /*120e0*/  STS.U16 [R3], R29 ;  /* 0x0000001d03007388 */ /* 0x0041e80000000400 */
[----:B0-----:R-:W2:Y:S04]  /*120f0*/  LDL.LU R29, [R1+0x227c] ;  /* 0x00227c00011d7983 */ /* 0x001ea80000300800 */
[----:B--2---:R0:W-:Y:S04]  /*12100*/  STS.U16 [R3+0x100], R29 ;  /* 0x0001001d03007388 */ /* 0x0041e80000000400 */
[----:B0-----:R-:W2:Y:S04]  /*12110*/  LDL.LU R29, [R1+0x2278] ;  /* 0x00227800011d7983 */ /* 0x001ea80000300800 */
[----:B--2---:R0:W-:Y:S04]  /*12120*/  STS.U16 [R3+0x200], R29 ;  /* 0x0002001d03007388 */ /* 0x0041e80000000400 */
[----:B0-----:R-:W2:Y:S04]  /*12130*/  LDL.LU R29, [R1+0x2274] ;  /* 0x00227400011d7983 */ /* 0x001ea80000300800 */
[----:B--2---:R0:W-:Y:S04]  /*12140*/  STS.U16 [R3+0x300], R29 ;  /* 0x0003001d03007388 */ /* 0x0041e80000000400 */
[----:B0-----:R-:W2:Y:S01]  /*12150*/  LDL.LU R29, [R1+0x2270] ;  /* 0x00227000011d7983 */ /* 0x001ea20000300800 */
[----:B---3--:R-:W-:Y:S02]  /*12160*/  STS.U16 [R3+0x2000], R0 ;  /* 0x0020000003007388 */ /* 0x008fe40000000400 */
[----:B------:R-:W-:Y:S02]  /*12170*/  STS.U16 [R3+0x2100], R25 ;  /* 0x0021001903007388 */ /* 0x000fe40000000400 */
[----:B------:R-:W-:Y:S01]  /*12180*/  STS.U16 [R3+0x2200], R2 ;  /* 0x0022000203007388 */ /* 0x000fe20000000400 */
[----:B------:R-:W-:Y:S01]  /*12190*/  STS.U16 [R3+0x2300], R15 ;  /* 0x0023000f03007388 */ /* 0x000fe20000000400 */
[----:B------:R-:W-:Y:S02]  /*121a0*/  STS.U16 [R3+0x4000], R14 ;  /* 0x0040000e03007388 */ /* 0x000fe40000000400 */
[----:B----4-:R-:W-:Y:S02]  /*121b0*/  STS.U16 [R3+0x4100], R28 ;  /* 0x0041001c03007388 */ /* 0x010fe40000000400 */
[----:B------:R-:W-:Y:S01]  /*121c0*/  STS.U16 [R3+0x4200], R4 ;  /* 0x0042000403007388 */ /* 0x000fe20000000400 */
[----:B------:R-:W-:Y:S01]  /*121d0*/  STS.U16 [R3+0x4300], R5 ;  /* 0x0043000503007388 */ /* 0x000fe20000000400 */
[----:B------:R-:W-:Y:S02]  /*121e0*/  STS.U16 [R3+0x6000], R6 ;  /* 0x0060000603007388 */ /* 0x000fe40000000400 */
[----:B------:R-:W-:Y:S02]  /*121f0*/  STS.U16 [R3+0x6100], R7 ;  /* 0x0061000703007388 */ /* 0x000fe40000000400 */
        /* <DEDUP_REMOVED lines=12> */
[----:B------:R0:W-:Y:S01]  /*122c0*/  STS.U16 [R3+0xc200], R26 ;  /* 0x00c2001a03007388 */ /* 0x0001e20000000400 */
[----:B------:R1:W-:Y:S01]  /*122d0*/  STS.U16 [R3+0xc300], R21 ;  /* 0x00c3001503007388 */ /* 0x0003e20000000400 */
[----:B------:R3:W-:Y:S02]  /*122e0*/  STS.U16 [R3+0xe000], R22 ;  /* 0x00e0001603007388 */ /* 0x0007e40000000400 */
[----:B------:R4:W-:Y:S01]  /*122f0*/  STS.U16 [R3+0xe100], R23 ;  /* 0x00e1001703007388 */ /* 0x0009e20000000400 */
[----:B0-----:R-:W0:Y:S04]  /*12300*/  S2R R26, SR_TID.X ;  /* 0x00000000001a7919 */ /* 0x001e280000002100 */
[----:B-1----:R-:W2:Y:S01]  /*12310*/  LDL.LU R21, [R1+0x7ac] ;  /* 0x0007ac0001157983 */ /* 0x002ea20000300800 */
[----:B---3--:R-:W3:Y:S02]  /*12320*/  LDL.LU R22, [R1+0x7a8] ;  /* 0x0007a80001167983 */ /* 0x008ee40000300800 */
[----:B------:R1:W-:Y:S02]  /*12330*/  STS.U16 [R3+0xe200], R27 ;  /* 0x00e2001b03007388 */ /* 0x0003e40000000400 */
[----:B----4-:R-:W4:Y:S01]  /*12340*/  LDL.LU R23, [R1+0x7a4] ;  /* 0x0007a40001177983 */ /* 0x010f220000300800 */
[----:B-1----:R-:W4:Y:S01]  /*12350*/  LDL.LU R27, [R1+0x7a0] ;  /* 0x0007a000011b7983 */ /* 0x002f220000300800 */
        /* <DEDUP_REMOVED lines=16> */
[----:B0-----:R-:W-:Y:S01]  /*12460*/  LOP3.LUT R26, R26, 0x7f, RZ, 0xc0, !PT ;  /* 0x0000007f1a1a7812 */ /* 0x001fe200078ec0ff */
[----:B------:R-:W4:Y:S02]  /*12470*/  LDL.LU R16, [R1+0x104] ;  /* 0x0001040001107983 */ /* 0x000f240000300800 */
[----:B------:R-:W4:Y:S01]  /*12480*/  LDL.LU R17, [R1+0x100] ;  /* 0x0001000001117983 */ /* 0x000f220000300800 */
[----:B------:R-:W4:Y:S01]  /*12490*/  LDL.LU R18, [R1+0x9c] ;  /* 0x00009c0001127983 */ /* 0x000f220000300800 */
[----:B------:R-:W4:Y:S02]  /*124a0*/  LDL.LU R19, [R1+0x94] ;  /* 0x0000940001137983 */ /* 0x000f240000300800 */
[----:B------:R-:W-:-:S02]  /*124b0*/  IMAD.SHL.U32 R0, R26, 0x2, RZ ;  /* 0x000000021a007824 */ /* 0x000fc400078e00ff */
[----:B------:R-:W4:Y:S01]  /*124c0*/  LDL.LU R20, [R1+0x8c] ;  /* 0x00008c0001147983 */ /* 0x000f220000300800 */
[----:B------:R-:W4:Y:S01]  /*124d0*/  LDL.LU R26, [R1+0x84] ;  /* 0x00008400011a7983 */ /* 0x000f220000300800 */
[----:B------:R-:W-:Y:S03]  /*124e0*/  STL [R1+0x2240], R3 ;  /* 0x0022400301007387 */ /* 0x000fe60000100800 */
[----:B--2---:R0:W-:Y:S04]  /*124f0*/  STS.U16 [R3+0xe300], R29 ;  /* 0x00e3001d03007388 */ /* 0x0041e80000000400 */
[----:B0-----:R-:W2:Y:S01]  /*12500*/  LDL.LU R3, [R1+0x3d4] ;  /* 0x0003d40001037983 */ /* 0x001ea20000300800 */
[----:B------:R0:W-:Y:S03]  /*12510*/  STL [R1+0x21f0], R29 ;  /* 0x0021f01d01007387 */ /* 0x0001e60000100800 */
[----:B0-----:R-:W2:Y:S01]  /*12520*/  LDL.LU R29, [R1+0x3d8] ;  /* 0x0003d800011d7983 */ /* 0x001ea20000300800 */
[----:B------:R-:W-:-:S05]  /*12530*/  LOP3.LUT R0, R0, 0x10, RZ, 0x3c, !PT ;  /* 0x0000001000007812 */ /* 0x000fca00078e3cff */
[----:B------:R0:W-:Y:S01]  /*12540*/  STS.U16 [R0+0x400], R21 ;  /* 0x0004001500007388 */ /* 0x0001e20000000400 */
[----:B---3--:R1:W-:Y:S02]  /*12550*/  STS.U16 [R0+0x500], R22 ;  /* 0x0005001600007388 */ /* 0x0083e40000000400 */
[----:B----4-:R3:W-:Y:S01]  /*12560*/  STS.U16 [R0+0x600], R23 ;  /* 0x0006001700007388 */ /* 0x0107e20000000400 */
[----:B0-----:R-:W4:Y:S04]  /*12570*/  LDL.LU R21, [R1+0x226c] ;  /* 0x00226c0001157983 */ /* 0x001f280000300800 */
[----:B------:R0:W-:Y:S01]  /*12580*/  STS.U16 [R0+0x700], R27 ;  /* 0x0007001b00007388 */ /* 0x0001e20000000400 */
[----:B-1----:R-:W4:Y:S03]  /*12590*/  LDL.LU R22, [R1+0x2268] ;  /* 0x0022680001167983 */ /* 0x002f260000300800 */
[----:B---3--:R-:W3:Y:S04]  /*125a0*/  LDL.LU R23, [R1+0x2264] ;  /* 0x0022640001177983 */ /* 0x008ee80000300800 */
[----:B0-----:R-:W3:Y:S04]  /*125b0*/  LDL.LU R27, [R1+0x2260] ;  /* 0x00226000011b7983 */ /* 0x001ee80000300800 */
[----:B--2---:R-:W-:Y:S01]  /*125c0*/  STS.U16 [R0+0x2400], R29 ;  /* 0x0024001d00007388 */ /* 0x004fe20000000400 */
[----:B------:R-:W-:Y:S02]  /*125d0*/  STS.U16 [R0+0x2500], R3 ;  /* 0x0025000300007388 */ /* 0x000fe40000000400 */
[----:B------:R-:W-:Y:S02]  /*125e0*/  STS.U16 [R0+0x2600], R25 ;  /* 0x0026001900007388 */ /* 0x000fe40000000400 */
[----:B------:R-:W-:Y:S01]  /*125f0*/  STS.U16 [R0+0x2700], R2 ;  /* 0x0027000200007388 */ /* 0x000fe20000000400 */
[----:B------:R-:W-:Y:S01]  /*12600*/  STS.U16 [R0+0x4400], R15 ;  /* 0x0044000f00007388 */ /* 0x000fe20000000400 */
[----:B------:R-:W-:Y:S02]  /*12610*/  STS.U16 [R0+0x4500], R14 ;  /* 0x0045000e00007388 */ /* 0x000fe40000000400 */
[----:B------:R0:W-:Y:S02]  /*12620*/  STS.U16 [R0+0x4600], R28 ;  /* 0x0046001c00007388 */ /* 0x0001e40000000400 */
[----:B0-----:R-:W2:Y:S01]  /*12630*/  LDL.LU R28, [R1+0x79c] ;  /* 0x00079c00011c7983 */ /* 0x001ea20000300800 */
        /* <DEDUP_REMOVED lines=16> */
[----:B------:R0:W-:Y:S03]  /*12740*/  STS.U16 [R0+0xc700], R26 ;  /* 0x00c7001a00007388 */ /* 0x0001e60000000400 */
[----:B0-----:R-:W0:Y:S02]  /*12750*/  S2R R26, SR_TID.X ;  /* 0x00000000001a7919 */ /* 0x001e240000002100 */
[----:B0-----:R-:W-:-:S05]  /*12760*/  LOP3.LUT R26, R26, 0x7f, RZ, 0xc0, !PT ;  /* 0x0000007f1a1a7812 */ /* 0x001fca00078ec0ff */
[----:B------:R-:W-:Y:S01]  /*12770*/  IMAD.SHL.U32 R0, R26, 0x2, RZ ;  /* 0x000000021a007824 */ /* 0x000fe200078e00ff */
[----:B--2---:R0:W-:Y:S01]  /*12780*/  STL [R1+0x225c], R28 ;  /* 0x00225c1c01007387 */ /* 0x0041e20000100800 */
[----:B------:R-:W2:Y:S02]  /*12790*/  LDL.LU R17, [R1+0x798] ;  /* 0x0007980001117983 */ /* 0x000ea40000300800 */
[----:B------:R-:W2:Y:S02]  /*127a0*/  LDL.LU R18, [R1+0x794] ;  /* 0x0007940001127983 */ /* 0x000ea40000300800 */
[----:B------:R-:W2:Y:S01]  /*127b0*/  LDL.LU R19, [R1+0x790] ;  /* 0x0007900001137983 */ /* 0x000ea20000300800 */
[----:B------:R-:W2:Y:S01]  /*127c0*/  LDL.LU R20, [R1+0x3c8] ;  /* 0x0003c80001147983 */ /* 0x000ea20000300800 */
        /* <DEDUP_REMOVED lines=15> */
[C---:B0-----:R-:W-:Y:S01]  /*128c0*/  LOP3.LUT R28, R0.reuse, 0x10, RZ, 0x3c, !PT ;  /* 0x00000010001c7812 */ /* 0x041fe200078e3cff */
[----:B------:R-:W2:Y:S01]  /*128d0*/  LDL.LU R12, [R1+0x7c] ;  /* 0x00007c00010c7983 */ /* 0x000ea20000300800 */
[----:B------:R-:W2:Y:S02]  /*128e0*/  LDL.LU R13, [R1+0x74] ;  /* 0x00007400010d7983 */ /* 0x000ea40000300800 */
[----:B------:R-:W2:Y:S02]  /*128f0*/  LDL.LU R16, [R1+0x4c] ;  /* 0x00004c0001107983 */ /* 0x000ea40000300800 */
[----:B------:R-:W2:Y:S01]  /*12900*/  LDL.LU R26, [R1+0x44] ;  /* 0x00004400011a7983 */ /* 0x000ea20000300800 */
[----:B---3--:R-:W-:Y:S04]  /*12910*/  STS.U16 [R28+0xe400], R27 ;  /* 0x00e4001b1c007388 */ /* 0x008fe80000000400 */
[----:B------:R0:W-:Y:S01]  /*12920*/  STL [R1+0x21f4], R27 ;  /* 0x0021f41b01007387 */ /* 0x0001e20000100800 */
[----:B------:R-:W-:Y:S02]  /*12930*/  STS.U16 [R28+0xe500], R23 ;  /* 0x00e500171c007388 */ /* 0x000fe40000000400 */
[----:B----4-:R-:W-:Y:S02]  /*12940*/  STS.U16 [R28+0xe600], R22 ;  /* 0x00e600161c007388 */ /* 0x010fe40000000400 */
[----:B------:R-:W-:Y:S01]  /*12950*/  STS.U16 [R28+0xe700], R21 ;  /* 0x00e700151c007388 */ /* 0x000fe20000000400 */
[----:B0-----:R-:W3:Y:S01]  /*12960*/  LDL.LU R27, [R1+0x2f8] ;  /* 0x0002f800011b7983 */ /* 0x001ee20000300800 */
[----:B------:R0:W-:Y:S03]  /*12970*/  STL [R1+0x21f8], R23 ;  /* 0x0021f81701007387 */ /* 0x0001e60000100800 */
[----:B0-----:R-:W4:Y:S01]  /*12980*/  LDL.LU R23, [R1+0x3b0] ;  /* 0x0003b00001177983 */ /* 0x001f220000300800 */
[----:B------:R0:W-:Y:S03]  /*12990*/  STL [R1+0x21fc], R22 ;  /* 0x0021fc1601007387 */ /* 0x0001e60000100800 */
[----:B0-----:R-:W2:Y:S01]  /*129a0*/  LDL.LU R22, [R1+0x3b8] ;  /* 0x0003b80001167983 */ /* 0x001ea20000300800 */
[----:B------:R-:W2:Y:S02]  /*129b0*/  LDL.LU R28, [R1+0x225c] ;  /* 0x00225c00011c7983 */ /* 0x000ea40000300800 */
[----:B------:R0:W-:Y:S02]  /*129c0*/  STL [R1+0x2200], R21 ;  /* 0x0022001501007387 */ /* 0x0001e40000100800 */
[----:B0-----:R-:W3:Y:S01]  /*129d0*/  LDL.LU R21, [R1+0x3c0] ;  /* 0x0003c00001157983 */ /* 0x001ee20000300800 */
[----:B------:R-:W-:-:S05]  /*129e0*/  LOP3.LUT R0, R0, 0x20, RZ, 0x3c, !PT ;  /* 0x0000002000007812 */ /* 0x000fca00078e3cff */
[----:B--2---:R0:W-:Y:S01]  /*129f0*/  STS.U16 [R0+0x800], R28 ;  /* 0x0008001c00007388 */ /* 0x0041e20000000400 */
[----:B------:R1:W-:Y:S02]  /*12a00*/  STS.U16 [R0+0x900], R17 ;  /* 0x0009001100007388 */ /* 0x0003e40000000400 */
[----:B------:R4:W-:Y:S02]  /*12a10*/  STS.U16 [R0+0xa00], R18 ;  /* 0x000a001200007388 */ /* 0x0009e40000000400 */
[----:B------:R1:W-:Y:S01]  /*12a20*/  STS.U16 [R0+0xb00], R19 ;  /* 0x000b001300007388 */ /* 0x0003e20000000400 */
[----:B------:R4:W-:Y:S04]  /*12a30*/  STS.U16 [R0+0x2800], R20 ;  /* 0x0028001400007388 */ /* 0x0009e80000000400 */
[----:B0-----:R-:W2:Y:S04]  /*12a40*/  LDL.LU R28, [R1+0x2258] ;  /* 0x00225800011c7983 */ /* 0x001ea80000300800 */
[----:B---3--:R-:W-:Y:S01]  /*12a50*/  STS.U16 [R0+0x2900], R21 ;  /* 0x0029001500007388 */ /* 0x008fe20000000400 */
[----:B------:R-:W-:Y:S02]  /*12a60*/  STS.U16 [R0+0x2a00], R22 ;  /* 0x002a001600007388 */ /* 0x000fe40000000400 */
[----:B-1----:R-:W3:Y:S02]  /*12a70*/  LDL.LU R17, [R1+0x2254] ;  /* 0x0022540001117983 */ /* 0x002ee40000300800 */
[----:B----4-:R-:W-:Y:S01]  /*12a80*/  STS.U16 [R0+0x2b00], R23 ;  /* 0x002b001700007388 */ /* 0x010fe20000000400 */
[----:B------:R-:W4:Y:S04]  /*12a90*/  LDL.LU R18, [R1+0x2250] ;  /* 0x0022500001127983 */ /* 0x000f280000300800 */
[----:B------:R-:W-:Y:S01]  /*12aa0*/  STS.U16 [R0+0x4800], R27 ;  /* 0x0048001b00007388 */ /* 0x000fe20000000400 */
[----:B------:R-:W3:Y:S02]  /*12ab0*/  LDL.LU R19, [R1+0x224c] ;  /* 0x00224c0001137983 */ /* 0x000ee40000300800 */
[----:B------:R-:W-:Y:S02]  /*12ac0*/  STS.U16 [R0+0x4900], R29 ;  /* 0x0049001d00007388 */ /* 0x000fe40000000400 */
[----:B------:R-:W3:Y:S01]  /*12ad0*/  LDL.LU R20, [R1+0x2248] ;  /* 0x0022480001147983 */ /* 0x000ee20000300800 */
[----:B------:R0:W-:Y:S04]  /*12ae0*/  STS.U16 [R0+0x4a00], R3 ;  /* 0x004a000300007388 */ /* 0x0001e80000000400 */
[----:B0-----:R-:W3:Y:S01]  /*12af0*/  LDL.LU R3, [R1+0x78c] ;  /* 0x00078c0001037983 */ /* 0x001ee20000300800 */
        /* <DEDUP_REMOVED lines=16> */
[----:B------:R0:W-:Y:S01]  /*12c00*/  STS.U16 [R0+0xcb00], R26 ;  /* 0x00cb001a00007388 */ /* 0x0001e20000000400 */
[----:B--2---:R-:W-:-:S05]  /*12c10*/  LOP3.LUT R28, R28, 0x7f, RZ, 0xc0, !PT ;  /* 0x0000007f1c1c7812 */ /* 0x004fca00078ec0ff */
[----:B0-----:R-:W-:Y:S01]  /*12c20*/  IMAD.SHL.U32 R0, R28, 0x2, RZ ;  /* 0x000000021c007824 */ /* 0x001fe200078e00ff */
[----:B---3--:R0:W-:Y:S01]  /*12c30*/  STL [R1+0x2244], R3 ;  /* 0x0022440301007387 */ /* 0x0081e20000100800 */
[----:B------:R-:W2:Y:S02]  /*12c40*/  LDL.LU R25, [R1+0x784] ;  /* 0x0007840001197983 */ /* 0x000ea40000300800 */
[----:B------:R-:W3:Y:S02]  /*12c50*/  LDL.LU R11, [R1+0x448] ;  /* 0x00044800010b7983 */ /* 0x000ee40000300800 */
        /* <DEDUP_REMOVED lines=22> */
[----:B------:R-:W-:Y:S04]  /*12dc0*/  STS.U16 [R3+0xe800], R20 ;  /* 0x00e8001403007388 */ /* 0x000fe80000000400 */
[----:B------:R0:W-:Y:S01]  /*12dd0*/  STL [R1+0x2204], R20 ;  /* 0x0022041401007387 */ /* 0x0001e20000100800 */
[----:B------:R-:W-:Y:S02]  /*12de0*/  STS.U16 [R3+0xe900], R19 ;  /* 0x00e9001303007388 */ /* 0x000fe40000000400 */
[----:B----4-:R-:W-:Y:S02]  /*12df0*/  STS.U16 [R3+0xea00], R18 ;  /* 0x00ea001203007388 */ /* 0x010fe40000000400 */
[----:B------:R-:W-:Y:S01]  /*12e00*/  STS.U16 [R3+0xeb00], R17 ;  /* 0x00eb001103007388 */ /* 0x000fe20000000400 */
[----:B0-----:R-:W3:Y:S01]  /*12e10*/  LDL.LU R20, [R1+0x2d0] ;  /* 0x0002d00001147983 */ /* 0x001ee20000300800 */
[----:B------:R0:W-:Y:S03]  /*12e20*/  STL [R1+0x2208], R19 ;  /* 0x0022081301007387 */ /* 0x0001e60000100800 */
[----:B0-----:R-:W2:Y:S01]  /*12e30*/  LDL.LU R19, [R1+0x2d8] ;  /* 0x0002d80001137983 */ /* 0x001ea20000300800 */
        /* <DEDUP_REMOVED lines=8> */
[----:B---3--:R2:W-:Y:S01]  /*12ec0*/  STS.U16 [R0+0xe00], R11 ;  /* 0x000e000b00007388 */ /* 0x0085e20000000400 */
[----:B------:R3:W-:Y:S04]  /*12ed0*/  STS.U16 [R0+0xf00], R12 ;  /* 0x000f000c00007388 */ /* 0x0007e80000000400 */
[----:B------:R3:W-:Y:S01]  /*12ee0*/  STS.U16 [R0+0x2c00], R13 ;  /* 0x002c000d00007388 */ /* 0x0007e20000000400 */
[----:B------:R3:W-:Y:S03]  /*12ef0*/  STS.U16 [R0+0x2d00], R16 ;  /* 0x002d001000007388 */ /* 0x0007e60000000400 */
[----:B0-----:R-:W4:Y:S01]  /*12f00*/  LDL.LU R3, [R1+0x2240] ;  /* 0x0022400001037983 */ /* 0x001f220000300800 */
[----:B-1----:R-:W4:Y:S03]  /*12f10*/  LDL.LU R25, [R1+0x223c] ;  /* 0x00223c0001197983 */ /* 0x002f260000300800 */
[----:B--2---:R-:W2:Y:S01]  /*12f20*/  LDL.LU R11, [R1+0x2238] ;  /* 0x00223800010b7983 */ /* 0x004ea20000300800 */
[----:B---3--:R-:W3:Y:S03]  /*12f30*/  LDL.LU R12, [R1+0x2234] ;  /* 0x00223400010c7983 */ /* 0x008ee60000300800 */
[----:B------:R-:W2:Y:S01]  /*12f40*/  LDL.LU R13, [R1+0x2230] ;  /* 0x00223000010d7983 */ /* 0x000ea20000300800 */
[----:B------:R-:W2:Y:S03]  /*12f50*/  LDL.LU R16, [R1+0x222c] ;  /* 0x00222c0001107983 */ /* 0x000ea60000300800 */
[----:B------:R0:W-:Y:S04]  /*12f60*/  STS.U16 [R0+0x2e00], R17 ;  /* 0x002e001100007388 */ /* 0x0001e80000000400 */
        /* <DEDUP_REMOVED lines=8> */
[----:B------:R-:W-:Y:S04]  /*12ff0*/  STS.U16 [R0+0x6e00], R29 ;  /* 0x006e001d00007388 */ /* 0x000fe80000000400 */
[----:B--2---:R0:W-:Y:S04]  /*13000*/  STL [R1+0x2224], R17 ;  /* 0x0022241101007387 */ /* 0x0041e80000100800 */
[----:B0-----:R-:W2:Y:S01]  /*13010*/  LDL.LU R17, [R1+0x438] ;  /* 0x0004380001117983 */ /* 0x001ea20000300800 */
        /* <DEDUP_REMOVED lines=9> */
[----:B------:R-:W-:Y:S02]  /*130b0*/  STS.U16 [R0+0xcc00], R10 ;  /* 0x00cc000a00007388 */ /* 0x000fe40000000400 */
[----:B------:R-:W-:Y:S01]  /*130c0*/  STS.U16 [R0+0xcd00], R24 ;  /* 0x00cd001800007388 */ /* 0x000fe20000000400 */
[----:B------:R0:W-:Y:S01]  /*130d0*/  STS.U16 [R0+0xce00], R26 ;  /* 0x00ce001a00007388 */ /* 0x0001e20000000400 */
[----:B------:R0:W-:Y:S02]  /*130e0*/  STS.U16 [R0+0xcf00], R28 ;  /* 0x00cf001c00007388 */ /* 0x0001e40000000400 */
[----:B----4-:R-:W-:Y:S01]  /*130f0*/  IMAD.SHL.U32 R25, R25, 0x2, RZ ;  /* 0x0000000219197824 */ /* 0x010fe200078e00ff */
[----:B--2---:R2:W-:Y:S01]  /*13100*/  STL [R1+0x2228], R17 ;  /* 0x0022281101007387 */ /* 0x0045e20000100800 */
[----:B0-----:R-:W4:Y:S02]  /*13110*/  LDL.LU R7, [R1+0x430] ;  /* 0x0004300001077983 */ /* 0x001f240000300800 */
[----:B-1----:R-:W4:Y:S02]  /*13120*/  LDL.LU R8, [R1+0x42c] ;  /* 0x00042c0001087983 */ /* 0x002f240000300800 */
        /* <DEDUP_REMOVED lines=14> */
[----:B--2---:R-:W-:Y:S01]  /*13210*/  LOP3.LUT R17, R25, 0x30, RZ, 0x3c, !PT ;  /* 0x0000003019117812 */ /* 0x004fe200078e3cff */
[----:B------:R-:W4:Y:S02]  /*13220*/  LDL.LU R15, [R1+0xdc] ;  /* 0x0000dc00010f7983 */ /* 0x000f240000300800 */
[----:B------:R-:W4:Y:S01]  /*13230*/  LDL.LU R14, [R1+0xd8] ;  /* 0x0000d800010e7983 */ /* 0x000f220000300800 */
[----:B------:R-:W4:Y:S01]  /*13240*/  LDL.LU R4, [R1+0xd4] ;  /* 0x0000d40001047983 */ /* 0x000f220000300800 */
[----:B------:R-:W4:Y:S02]  /*13250*/  LDL.LU R5, [R1+0xd0] ;  /* 0x0000d00001057983 */ /* 0x000f240000300800 */
[----:B------:R-:W4:Y:S01]  /*13260*/  LDL.LU R6, [R1+0x1c] ;  /* 0x00001c0001067983 */ /* 0x000f220000300800 */
[----:B------:R-:W-:Y:S01]  /*13270*/  STS.U16 [R17+0xec00], R16 ;  /* 0x00ec001011007388 */ /* 0x000fe20000000400 */
[----:B------:R-:W4:Y:S02]  /*13280*/  LDL.LU R25, [R1+0x14] ;  /* 0x0000140001197983 */ /* 0x000f240000300800 */
[----:B------:R0:W-:Y:S02]  /*13290*/  STS.U16 [R17+0xed00], R13 ;  /* 0x00ed000d11007388 */ /* 0x0001e40000000400 */
[----:B---3--:R1:W-:Y:S01]  /*132a0*/  STS.U16 [R17+0xee00], R12 ;  /* 0x00ee000c11007388 */ /* 0x0083e20000000400 */
[----:B------:R3:W-:Y:S04]  /*132b0*/  STS.U16 [R17+0xef00], R11 ;  /* 0x00ef000b11007388 */ /* 0x0007e80000000400 */
[----:B0-----:R-:W4:Y:S01]  /*132c0*/  LDL.LU R13, [R1+0x2b4] ;  /* 0x0002b400010d7983 */ /* 0x001f220000300800 */
[----:B-1----:R-:W4:Y:S02]  /*132d0*/  LDL.LU R12, [R1+0x2b8] ;  /* 0x0002b800010c7983 */ /* 0x002f240000300800 */
[----:B---3--:R-:W3:Y:S01]  /*132e0*/  LDL.LU R17, [R1+0x2228] ;  /* 0x0022280001117983 */ /* 0x008ee20000300800 */
[----:B------:R-:W-:-:S05]  /*132f0*/  LOP3.LUT R24, R3, 0x40, RZ, 0x3c, !PT ;  /* 0x0000004003187812 */ /* 0x000fca00078e3cff */
[----:B---3--:R0:W-:Y:S04]  /*13300*/  STS.U16 [R24+0x1000], R17 ;  /* 0x0010001118007388 */ /* 0x0081e80000000400 */
[----:B0-----:R-:W3:Y:S04]  /*13310*/  LDL.LU R17, [R1+0x2224] ;  /* 0x0022240001117983 */ /* 0x001ee80000300800 */
[----:B---3--:R0:W-:Y:S01]  /*13320*/  STS.U16 [R24+0x1100], R17 ;  /* 0x0011001118007388 */ /* 0x0081e20000000400 */
[----:B----4-:R1:W-:Y:S02]  /*13330*/  STS.U16 [R24+0x1200], R7 ;  /* 0x0012000718007388 */ /* 0x0103e40000000400 */
[----:B------:R3:W-:Y:S02]  /*13340*/  STS.U16 [R24+0x1300], R8 ;  /* 0x0013000818007388 */ /* 0x0007e40000000400 */
[----:B------:R4:W-:Y:S01]  /*13350*/  STS.U16 [R24+0x3000], R9 ;  /* 0x0030000918007388 */ /* 0x0009e20000000400 */
[----:B------:R4:W-:Y:S01]  /*13360*/  STS.U16 [R24+0x3100], R26 ;  /* 0x0031001a18007388 */ /* 0x0009e20000000400 */
[----:B------:R4:W-:Y:S03]  /*13370*/  STS.U16 [R24+0x3200], R28 ;  /* 0x0032001c18007388 */ /* 0x0009e60000000400 */
[----:B0-----:R-:W2:Y:S01]  /*13380*/  LDL.LU R17, [R1+0x2220] ;  /* 0x0022200001117983 */ /* 0x001ea20000300800 */
[----:B-1----:R-:W2:Y:S02]  /*13390*/  LDL.LU R7, [R1+0x221c] ;  /* 0x00221c0001077983 */ /* 0x002ea40000300800 */
[----:B---3--:R-:W3:Y:S02]  /*133a0*/  LDL.LU R8, [R1+0x2218] ;  /* 0x0022180001087983 */ /* 0x008ee40000300800 */
[----:B----4-:R-:W4:Y:S01]  /*133b0*/  LDL.LU R9, [R1+0x2214] ;  /* 0x0022140001097983 */ /* 0x010f220000300800 */
[----:B------:R-:W2:Y:S01]  /*133c0*/  LDL.LU R26, [R1+0x10] ;  /* 0x00001000011a7983 */ /* 0x000ea20000300800 */
[----:B------:R-:W3:Y:S03]  /*133d0*/  LDL.LU R28, [R1+0xc] ;  /* 0x00000c00011c7983 */ /* 0x000ee60000300800 */
[----:B------:R0:W-:Y:S04]  /*133e0*/  STS.U16 [R24+0x3300], R10 ;  /* 0x0033000a18007388 */ /* 0x0001e80000000400 */
[----:B0-----:R-:W4:Y:S01]  /*133f0*/  LDL.LU R10, [R1+0x2210] ;  /* 0x00221000010a7983 */ /* 0x001f220000300800 */
[----:B------:R-:W-:Y:S02]  /*13400*/  STS.U16 [R24+0x5000], R12 ;  /* 0x0050000c18007388 */ /* 0x000fe40000000400 */
[----:B------:R-:W-:Y:S02]  /*13410*/  STS.U16 [R24+0x5100], R13 ;  /* 0x0051000d18007388 */ /* 0x000fe40000000400 */
[----:B------:R0:W-:Y:S01]  /*13420*/  STS.U16 [R24+0x5200], R18 ;  /* 0x0052001218007388 */ /* 0x0001e20000000400 */
[----:B------:R1:W-:Y:S01]  /*13430*/  STS.U16 [R24+0x5300], R19 ;  /* 0x0053001318007388 */ /* 0x0003e20000000400 */
[----:B------:R1:W-:Y:S02]  /*13440*/  STS.U16 [R24+0x7000], R20 ;  /* 0x0070001418007388 */ /* 0x0003e40000000400 */
[----:B------:R1:W-:Y:S02]  /*13450*/  STS.U16 [R24+0x7100], R21 ;  /* 0x0071001518007388 */ /* 0x0003e40000000400 */
[----:B------:R1:W-:Y:S01]  /*13460*/  STS.U16 [R24+0x7200], R22 ;  /* 0x0072001618007388 */ /* 0x0003e20000000400 */
[----:B------:R1:W-:Y:S01]  /*13470*/  STS.U16 [R24+0x7300], R23 ;  /* 0x0073001718007388 */ /* 0x0003e20000000400 */
[----:B------:R1:W-:Y:S02]  /*13480*/  STS.U16 [R24+0x9000], R27 ;  /* 0x0090001b18007388 */ /* 0x0003e40000000400 */
[----:B------:R1:W-:Y:S02]  /*13490*/  STS.U16 [R24+0x9100], R29 ;  /* 0x0091001d18007388 */ /* 0x0003e40000000400 */
[----:B------:R-:W-:Y:S01]  /*134a0*/  STS.U16 [R24+0x9200], R0 ;  /* 0x0092000018007388 */ /* 0x000fe20000000400 */
[----:B------:R1:W-:Y:S04]  /*134b0*/  STS.U16 [R24+0x9300], R2 ;  /* 0x0093000218007388 */ /* 0x0003e80000000400 */
[----:B0-----:R-:W4:Y:S01]  /*134c0*/  LDL.LU R18, [R1+0x428] ;  /* 0x0004280001127983 */ /* 0x001f220000300800 */
[----:B------:R0:W-:Y:S02]  /*134d0*/  STS.U16 [R24+0xb000], R15 ;  /* 0x00b0000f18007388 */ /* 0x0001e40000000400 */
[----:B-1----:R-:W4:Y:S01]  /*134e0*/  LDL.LU R19, [R1+0x424] ;  /* 0x0004240001137983 */ /* 0x002f220000300800 */
[----:B------:R1:W-:Y:S04]  /*134f0*/  STS.U16 [R24+0xb100], R14 ;  /* 0x00b1000e18007388 */ /* 0x0003e80000000400 */
[----:B------:R-:W4:Y:S04]  /*13500*/  LDL.LU R20, [R1+0x420] ;  /* 0x0004200001147983 */ /* 0x000f280000300800 */
[----:B------:R-:W-:Y:S01]  /*13510*/  STS.U16 [R24+0xb200], R4 ;  /* 0x00b2000418007388 */ /* 0x000fe20000000400 */
[----:B------:R-:W4:Y:S02]  /*13520*/  LDL.LU R21, [R1+0x41c] ;  /* 0x00041c0001157983 */ /* 0x000f240000300800 */
[----:B------:R-:W-:Y:S02]  /*13530*/  STS.U16 [R24+0xb300], R5 ;  /* 0x00b3000518007388 */ /* 0x000fe40000000400 */
[----:B------:R-:W4:Y:S01]  /*13540*/  LDL.LU R22, [R1+0x378] ;  /* 0x0003780001167983 */ /* 0x000f220000300800 */
[----:B------:R-:W-:Y:S04]  /*13550*/  STS.U16 [R24+0xd000], R6 ;  /* 0x00d0000618007388 */ /* 0x000fe80000000400 */
[----:B------:R-:W4:Y:S01]  /*13560*/  LDL.LU R23, [R1+0x374] ;  /* 0x0003740001177983 */ /* 0x000f220000300800 */
[----:B------:R-:W-:Y:S02]  /*13570*/  STS.U16 [R24+0xd100], R25 ;  /* 0x00d1001918007388 */ /* 0x000fe40000000400 */
[----:B------:R-:W4:Y:S02]  /*13580*/  LDL.LU R27, [R1+0x370] ;  /* 0x00037000011b7983 */ /* 0x000f240000300800 */
[----:B------:R-:W4:Y:S01]  /*13590*/  LDL.LU R29, [R1+0x32c] ;  /* 0x00032c00011d7983 */ /* 0x000f220000300800 */
[----:B------:R-:W4:Y:S01]  /*135a0*/  LDL.LU R2, [R1+0x2a4] ;  /* 0x0002a40001027983 */ /* 0x000f220000300800 */
[----:B0-----:R-:W4:Y:S01]  /*135b0*/  LDL.LU R15, [R1+0x29c] ;  /* 0x00029c00010f7983 */ /* 0x001f220000300800 */
[----:B-1----:R-:W-:-:S02]  /*135c0*/  LOP3.LUT R14, R3, 0x50, RZ, 0x3c, !PT ;  /* 0x00000050030e7812 */ /* 0x002fc400078e3cff */
[----:B--2---:R-:W-:Y:S01]  /*135d0*/  STS.U16 [R24+0xd200], R26 ;  /* 0x00d2001a18007388 */ /* 0x004fe20000000400 */
[----:B---3--:R-:W-:Y:S03]  /*135e0*/  STS.U16 [R24+0xd300], R28 ;  /* 0x00d3001c18007388 */ /* 0x008fe60000000400 */
[----:B----4-:R0:W-:Y:S01]  /*135f0*/  STS.U16 [R24+0xf000], R10 ;  /* 0x00f0000a18007388 */ /* 0x0101e20000000400 */
[----:B------:R-:W-:Y:S02]  /*13600*/  STS.U16 [R24+0xf100], R9 ;  /* 0x00f1000918007388 */ /* 0x000fe40000000400 */
[----:B------:R1:W-:Y:S01]  /*13610*/  STS.U16 [R24+0xf200], R8 ;  /* 0x00f2000818007388 */ /* 0x0003e20000000400 */
[----:B0-----:R-:W2:Y:S01]  /*13620*/  LDL.LU R10, [R1+0x2a0] ;  /* 0x0002a000010a7983 */ /* 0x001ea20000300800 */
[----:B------:R-:W3:Y:S02]  /*13630*/  LDL.LU R12, [R1+0x1e8] ;  /* 0x0001e800010c7983 */ /* 0x000ee40000300800 */
[----:B------:R-:W4:Y:S02]  /*13640*/  LDL.LU R13, [R1+0x1e4] ;  /* 0x0001e400010d7983 */ /* 0x000f240000300800 */
[----:B------:R-:W2:Y:S01]  /*13650*/  LDL.LU R0, [R1+0x1e0] ;  /* 0x0001e00001007983 */ /* 0x000ea20000300800 */
[----:B------:R-:W2:Y:S01]  /*13660*/  LDL.LU R3, [R1+0x1dc] ;  /* 0x0001dc0001037983 */ /* 0x000ea20000300800 */
[----:B------:R-:W2:Y:S02]  /*13670*/  LDL.LU R4, [R1+0x16c] ;  /* 0x00016c0001047983 */ /* 0x000ea40000300800 */
[----:B------:R-:W2:Y:S02]  /*13680*/  LDL.LU R5, [R1+0x168] ;  /* 0x0001680001057983 */ /* 0x000ea40000300800 */
[----:B------:R-:W2:Y:S01]  /*13690*/  LDL.LU R6, [R1+0x164] ;  /* 0x0001640001067983 */ /* 0x000ea20000300800 */
[----:B-1----:R-:W2:Y:S04]  /*136a0*/  LDL.LU R8, [R1+0x2a8] ;  /* 0x0002a80001087983 */ /* 0x002ea80000300800 */
[----:B------:R0:W-:Y:S04]  /*136b0*/  STS.U16 [R24+0xf300], R7 ;  /* 0x00f3000718007388 */ /* 0x0001e80000000400 */
[----:B0-----:R-:W4:Y:S01]  /*136c0*/  LDL.LU R7, [R1+0x160] ;  /* 0x0001600001077983 */ /* 0x001f220000300800 */
[----:B------:R-:W4:Y:S02]  /*136d0*/  LDL.LU R24, [R1+0xcc] ;  /* 0x0000cc0001187983 */ /* 0x000f240000300800 */
[----:B------:R-:W4:Y:S02]  /*136e0*/  LDL.LU R25, [R1+0xc8] ;  /* 0x0000c80001197983 */ /* 0x000f240000300800 */
[----:B------:R-:W4:Y:S01]  /*136f0*/  LDL.LU R26, [R1+0xc4] ;  /* 0x0000c400011a7983 */ /* 0x000f220000300800 */
[----:B------:R-:W4:Y:S04]  /*13700*/  LDL.LU R28, [R1+0xc0] ;  /* 0x0000c000011c7983 */ /* 0x000f280000300800 */
[----:B------:R0:W-:Y:S01]  /*13710*/  STS.U16 [R14+0x1400], R18 ;  /* 0x001400120e007388 */ /* 0x0001e20000000400 */
[----:B------:R1:W-:Y:S02]  /*13720*/  STS.U16 [R14+0x1500], R19 ;  /* 0x001500130e007388 */ /* 0x0003e40000000400 */
[----:B------:R1:W-:Y:S02]  /*13730*/  STS.U16 [R14+0x1600], R20 ;  /* 0x001600140e007388 */ /* 0x0003e40000000400 */
[----:B------:R1:W-:Y:S01]  /*13740*/  STS.U16 [R14+0x1700], R21 ;  /* 0x001700150e007388 */ /* 0x0003e20000000400 */
[----:B------:R1:W-:Y:S01]  /*13750*/  STS.U16 [R14+0x3400], R22 ;  /* 0x003400160e007388 */ /* 0x0003e20000000400 */
[----:B------:R1:W-:Y:S02]  /*13760*/  STS.U16 [R14+0x3500], R23 ;  /* 0x003500170e007388 */ /* 0x0003e40000000400 */
[----:B------:R1:W-:Y:S01]  /*13770*/  STS.U16 [R14+0x3600], R27 ;  /* 0x0036001b0e007388 */ /* 0x0003e20000000400 */
[----:B0-----:R-:W4:Y:S01]  /*13780*/  LDL.LU R18, [R1+0x220c] ;  /* 0x00220c0001127983 */ /* 0x001f220000300800 */
[----:B-1----:R-:W4:Y:S03]  /*13790*/  LDL.LU R19, [R1+0x2208] ;  /* 0x0022080001137983 */ /* 0x002f260000300800 */
[----:B------:R-:W4:Y:S01]  /*137a0*/  LDL.LU R20, [R1+0x2204] ;  /* 0x0022040001147983 */ /* 0x000f220000300800 */
[----:B------:R-:W4:Y:S03]  /*137b0*/  LDL.LU R21, [R1+0x2200] ;  /* 0x0022000001157983 */ /* 0x000f260000300800 */
[----:B------:R-:W4:Y:S04]  /*137c0*/  LDL.LU R22, [R1+0x21fc] ;  /* 0x0021fc0001167983 */ /* 0x000f280000300800 */
[----:B------:R0:W-:Y:S01]  /*137d0*/  STS.U16 [R14+0x3700], R29 ;  /* 0x0037001d0e007388 */ /* 0x0001e20000000400 */
[----:B------:R-:W4:Y:S02]  /*137e0*/  LDL.LU R23, [R1+0x21f8] ;  /* 0x0021f80001177983 */ /* 0x000f240000300800 */
[----:B------:R-:W4:Y:S01]  /*137f0*/  LDL.LU R27, [R1+0x21f4] ;  /* 0x0021f400011b7983 */ /* 0x000f220000300800 */
[----:B0-----:R-:W4:Y:S04]  /*13800*/  LDL.LU R29, [R1+0x21f0] ;  /* 0x0021f000011d7983 */ /* 0x001f280000300800 */
[----:B--2---:R-:W-:Y:S01]  /*13810*/  STS.U16 [R14+0x5400], R8 ;  /* 0x005400080e007388 */ /* 0x004fe20000000400 */
[----:B------:R0:W-:Y:S02]  /*13820*/  STS.U16 [R14+0x5500], R2 ;  /* 0x005500020e007388 */ /* 0x0001e40000000400 */
[----:B------:R-:W-:Y:S02]  /*13830*/  STS.U16 [R14+0x5600], R10 ;  /* 0x0056000a0e007388 */ /* 0x000fe40000000400 */
[----:B------:R1:W-:Y:S01]  /*13840*/  STS.U16 [R14+0x5700], R15 ;  /* 0x0057000f0e007388 */ /* 0x0003e20000000400 */
[----:B---3--:R2:W-:Y:S01]  /*13850*/  STS.U16 [R14+0x7400], R12 ;  /* 0x0074000c0e007388 */ /* 0x0085e20000000400 */
[----:B----4-:R3:W-:Y:S03]  /*13860*/  STS.U16 [R14+0x7500], R13 ;  /* 0x0075000d0e007388 */ /* 0x0107e60000000400 */
[----:B------:R3:W-:Y:S04]  /*13870*/  STS.U16 [R14+0x7600], R0 ;  /* 0x007600000e007388 */ /* 0x0007e80000000400 */
[----:B0-----:R-:W4:Y:S01]  /*13880*/  LDL.LU R2, [R1+0x418] ;  /* 0x0004180001027983 */ /* 0x001f220000300800 */
[----:B-1----:R-:W4:Y:S02]  /*13890*/  LDL.LU R15, [R1+0x414] ;  /* 0x00041400010f7983 */ /* 0x002f240000300800 */
[----:B------:R-:W4:Y:S02]  /*138a0*/  LDL.LU R8, [R1+0x328] ;  /* 0x0003280001087983 */ /* 0x000f240000300800 */
[----:B------:R-:W4:Y:S01]  /*138b0*/  LDL.LU R10, [R1+0x324] ;  /* 0x00032400010a7983 */ /* 0x000f220000300800 */
[----:B--2---:R-:W2:Y:S04]  /*138c0*/  LDL.LU R12, [R1+0x320] ;  /* 0x00032000010c7983 */ /* 0x004ea80000300800 */
[----:B---3--:R-:W3:Y:S04]  /*138d0*/  LDL.LU R13, [R1+0x31c] ;  /* 0x00031c00010d7983 */ /* 0x008ee80000300800 */
[----:B------:R0:W-:Y:S01]  /*138e0*/  STS.U16 [R14+0x7700], R3 ;  /* 0x007700030e007388 */ /* 0x0001e20000000400 */
[----:B------:R-:W2:Y:S02]  /*138f0*/  LDL.LU R0, [R1+0x21ec] ;  /* 0x0021ec0001007983 */ /* 0x000ea40000300800 */
[----:B------:R1:W-:Y:S02]  /*13900*/  STS.U16 [R14+0x9400], R4 ;  /* 0x009400040e007388 */ /* 0x0003e40000000400 */
[----:B------:R1:W-:Y:S01]  /*13910*/  STS.U16 [R14+0x9500], R5 ;  /* 0x009500050e007388 */ /* 0x0003e20000000400 */
[----:B------:R1:W-:Y:S01]  /*13920*/  STS.U16 [R14+0x9600], R6 ;  /* 0x009600060e007388 */ /* 0x0003e20000000400 */
[----:B------:R-:W-:Y:S02]  /*13930*/  STS.U16 [R14+0x9700], R7 ;  /* 0x009700070e007388 */ /* 0x000fe40000000400 */
[----:B------:R1:W-:Y:S01]  /*13940*/  STS.U16 [R14+0xb400], R24 ;  /* 0x00b400180e007388 */ /* 0x0003e20000000400 */
[----:B0-----:R-:W2:Y:S01]  /*13950*/  LDL.LU R3, [R1+0x21e8] ;  /* 0x0021e80001037983 */ /* 0x001ea20000300800 */
[----:B-1----:R-:W2:Y:S03]  /*13960*/  LDL.LU R4, [R1+0x21e4] ;  /* 0x0021e40001047983 */ /* 0x002ea60000300800 */
[----:B------:R-:W2:Y:S01]  /*13970*/  LDL.LU R5, [R1+0x21e0] ;  /* 0x0021e00001057983 */ /* 0x000ea20000300800 */
[----:B------:R0:W-:Y:S03]  /*13980*/  STS.U16 [R14+0xb500], R25 ;  /* 0x00b500190e007388 */ /* 0x0001e60000000400 */
[----:B------:R-:W2:Y:S01]  /*13990*/  LDL.LU R6, [R1+0x21dc] ;  /* 0x0021dc0001067983 */ /* 0x000ea20000300800 */
[----:B------:R-:W2:Y:S03]  /*139a0*/  LDL.LU R24, [R1+0x21d8] ;  /* 0x0021d80001187983 */ /* 0x000ea60000300800 */
[----:B------:R1:W-:Y:S01]  /*139b0*/  STS.U16 [R14+0xb600], R26 ;  /* 0x00b6001a0e007388 */ /* 0x0003e20000000400 */
[----:B------:R1:W-:Y:S03]  /*139c0*/  STS.U16 [R14+0xb700], R28 ;  /* 0x00b7001c0e007388 */ /* 0x0003e60000000400 */
[----:B0-----:R-:W2:Y:S01]  /*139d0*/  LDL.LU R25, [R1+0x21d4] ;  /* 0x0021d40001197983 */ /* 0x001ea20000300800 */
[----:B-1----:R-:W2:Y:S03]  /*139e0*/  LDL.LU R26, [R1+0x21d0] ;  /* 0x0021d000011a7983 */ /* 0x002ea60000300800 */
[----:B------:R-:W2:Y:S04]  /*139f0*/  LDL.LU R28, [R1+0x21cc] ;  /* 0x0021cc00011c7983 */ /* 0x000ea80000300800 */
[----:B------:R-:W0:Y:S02]  /*13a00*/  S2R R7, SR_TID.X ;  /* 0x0000000000077919 */ /* 0x000e240000002100 */
[----:B0-----:R-:W-:-:S05]  /*13a10*/  LOP3.LUT R7, R7, 0x7f, RZ, 0xc0, !PT ;  /* 0x0000007f07077812 */ /* 0x001fca00078ec0ff */
[----:B------:R-:W-:-:S05]  /*13a20*/  IMAD.SHL.U32 R7, R7, 0x2, RZ ;  /* 0x0000000207077824 */ /* 0x000fca00078e00ff */
[----:B------:R-:W-:Y:S01]  /*13a30*/  LOP3.LUT R7, R7, 0x60, RZ, 0x3c, !PT ;  /* 0x0000006007077812 */ /* 0x000fe200078e3cff */
[----:B--2---:R-:W-:Y:S01]  /*13a40*/  STS.U16 [R14+0xd400], R28 ;  /* 0x00d4001c0e007388 */ /* 0x004fe20000000400 */
[----:B------:R-:W-:Y:S02]  /*13a50*/  STS.U16 [R14+0xd500], R26 ;  /* 0x00d5001a0e007388 */ /* 0x000fe40000000400 */
[----:B------:R-:W-:Y:S02]  /*13a60*/  STS.U16 [R14+0xd600], R25 ;  /* 0x00d600190e007388 */ /* 0x000fe40000000400 */
[----:B------:R-:W-:Y:S01]  /*13a70*/  STS.U16 [R14+0xd700], R24 ;  /* 0x00d700180e007388 */ /* 0x000fe20000000400 */
[----:B------:R-:W-:Y:S01]  /*13a80*/  STS.U16 [R14+0xf400], R6 ;  /* 0x00f400060e007388 */ /* 0x000fe20000000400 */
[----:B------:R0:W-:Y:S02]  /*13a90*/  STS.U16 [R14+0xf500], R5 ;  /* 0x00f500050e007388 */ /* 0x0001e40000000400 */
[----:B------:R1:W-:Y:S02]  /*13aa0*/  STS.U16 [R14+0xf600], R4 ;  /* 0x00f600040e007388 */ /* 0x0003e40000000400 */
[----:B------:R2:W-:Y:S01]  /*13ab0*/  STS.U16 [R14+0xf700], R3 ;  /* 0x00f700030e007388 */ /* 0x0005e20000000400 */
[----:B----4-:R4:W-:Y:S04]  /*13ac0*/  STS.U16 [R7+0x1800], R2 ;  /* 0x0018000207007388 */ /* 0x0109e80000000400 */
[----:B0-----:R-:W3:Y:S01]  /*13ad0*/  LDL.LU R5, [R1+0x3ec] ;  /* 0x0003ec0001057983 */ /* 0x001ee20000300800 */
[----:B-1----:R-:W3:Y:S02]  /*13ae0*/  LDL.LU R4, [R1+0x410] ;  /* 0x0004100001047983 */ /* 0x002ee40000300800 */
[----:B--2---:R-:W2:Y:S02]  /*13af0*/  LDL.LU R14, [R1+0x21c8] ;  /* 0x0021c800010e7983 */ /* 0x004ea40000300800 */
[----:B------:R-:W2:Y:S01]  /*13b00*/  LDL R3, [R1+0x7dc] ;  /* 0x0007dc0001037983 */ /* 0x000ea20000100800 */
[----:B----4-:R-:W2:Y:S01]  /*13b10*/  LDL R2, [R1+0xfd4] ;  /* 0x000fd40001027983 */ /* 0x010ea20000100800 */
[----:B------:R-:W-:-:S03]  /*13b20*/  PRMT R6, RZ, 0x7610, R6 ;  /* 0x00007610ff067816 */ /* 0x000fc60000000006 */
[----:B------:R0:W-:Y:S04]  /*13b30*/  STS.U16 [R7+0x1900], R15 ;  /* 0x0019000f07007388 */ /* 0x0001e80000000400 */
[----:B0-----:R-:W4:Y:S04]  /*13b40*/  LDL.LU R15, [R1+0x21c4] ;  /* 0x0021c400010f7983 */ /* 0x001f280000300800 */
[----:B--2---:R0:W2:Y:S04]  /*13b50*/  @!P0 LDG.E.U16 R6, [R2.64] ;  /* 0x0000000602068981 */ /* 0x0040a8000c1e1500 */
[----:B0-----:R-:W2:Y:S04]  /*13b60*/  LDL R2, [R1+0xfd0] ;  /* 0x000fd00001027983 */ /* 0x001ea80000100800 */
[----:B------:R-:W2:Y:S04]  /*13b70*/  LDL R3, [R1+0x1004] ;  /* 0x0010040001037983 */ /* 0x000ea80000100800 */
[----:B---3--:R0:W-:Y:S01]  /*13b80*/  STS.U16 [R7+0x1a00], R4 ;  /* 0x001a000407007388 */ /* 0x0081e20000000400 */
[----:B------:R1:W-:Y:S02]  /*13b90*/  STS.U16 [R7+0x1b00], R5 ;  /* 0x001b000507007388 */ /* 0x0003e40000000400 */
[----:B------:R-:W-:Y:S02]  /*13ba0*/  STS.U16 [R7+0x3800], R8 ;  /* 0x0038000807007388 */ /* 0x000fe40000000400 */
[----:B------:R-:W-:Y:S01]  /*13bb0*/  STS.U16 [R7+0x3900], R10 ;  /* 0x0039000a07007388 */ /* 0x000fe20000000400 */
[----:B------:R3:W-:Y:S01]  /*13bc0*/  STS.U16 [R7+0x3a00], R12 ;  /* 0x003a000c07007388 */ /* 0x0007e20000000400 */
[----:B------:R3:W-:Y:S03]  /*13bd0*/  STS.U16 [R7+0x3b00], R13 ;  /* 0x003b000d07007388 */ /* 0x0007e60000000400 */
[----:B0-----:R-:W2:Y:S04]  /*13be0*/  LDL R4, [R1+0x1000] ;  /* 0x0010000001047983 */ /* 0x001ea80000100800 */
[----:B-1----:R-:W2:Y:S04]  /*13bf0*/  LDL R5, [R1+0xfcc] ;  /* 0x000fcc0001057983 */ /* 0x002ea80000100800 */
[----:B---3--:R-:W3:Y:S04]  /*13c00*/  LDL R12, [R1+0xffc] ;  /* 0x000ffc00010c7983 */ /* 0x008ee80000100800 */
[----:B------:R-:W3:Y:S01]  /*13c10*/  LDL R13, [R1+0xfc8] ;  /* 0x000fc800010d7983 */ /* 0x000ee20000100800 */
[----:B----4-:R-:W-:-:S02]  /*13c20*/  PRMT R15, RZ, 0x7610, R15 ;  /* 0x00007610ff0f7816 */ /* 0x010fc4000000000f */
[----:B------:R-:W-:Y:S02]  /*13c30*/  PRMT R14, RZ, 0x7610, R14 ;  /* 0x00007610ff0e7816 */ /* 0x000fe4000000000e */
[----:B------:R-:W-:Y:S01]  /*13c40*/  PRMT R11, RZ, 0x7610, R11 ;  /* 0x00007610ff0b7816 */ /* 0x000fe2000000000b */
[----:B------:R-:W4:Y:S04]  /*13c50*/  LDL R8, [R1+0xff8] ;  /* 0x000ff80001087983 */ /* 0x000f280000100800 */
[----:B------:R-:W3:Y:S04]  /*13c60*/  LDL R10, [R1+0xfc4] ;  /* 0x000fc400010a7983 */ /* 0x000ee80000100800 */
[----:B------:R-:W3:Y:S01]  /*13c70*/  LDL R7, [R1+0xfc0] ;  /* 0x000fc00001077983 */ /* 0x000ee20000100800 */
[----:B--2---:R-:W-:-:S04]  /*13c80*/  @!P0 LOP3.LUT R3, R3, R2, RZ, 0x3c, !PT ;  /* 0x0000000203038212 */ /* 0x004fc800078e3cff */
[----:B------:R-:W-:-:S04]  /*13c90*/  @!P0 LOP3.LUT R2, R3, R2, RZ, 0x3c, !PT ;  /* 0x0000000203028212 */ /* 0x000fc800078e3cff */
[----:B------:R-:W-:-:S05]  /*13ca0*/  @!P0 LOP3.LUT R3, R3, R2, RZ, 0x3c, !PT ;  /* 0x0000000203038212 */ /* 0x000fca00078e3cff */
[----:B------:R0:W2:Y:S02]  /*13cb0*/  @!P0 LDG.E.U16 R15, [R2.64] ;  /* 0x00000006020f8981 */ /* 0x0000a4000c1e1500 */
[----:B0-----:R-:W-:Y:S02]  /*13cc0*/  @!P0 IMAD.MOV.U32 R2, RZ, RZ, R4 ;  /* 0x000000ffff028224 */ /* 0x001fe400078e0004 */
[----:B------:R-:W-:-:S05]  /*13cd0*/  @!P0 IMAD.MOV.U32 R3, RZ, RZ, R5 ;  /* 0x000000ffff038224 */ /* 0x000fca00078e0005 */
[----:B------:R3:W2:Y:S02]  /*13ce0*/  @!P0 LDG.E.U16 R14, [R2.64] ;  /* 0x00000006020e8981 */ /* 0x0006a4000c1e1500 */
[----:B---3--:R-:W-:Y:S02]  /*13cf0*/  @!P0 IMAD.MOV.U32 R2, RZ, RZ, R12 ;  /* 0x000000ffff028224 */ /* 0x008fe400078e000c */
[----:B------:R-:W-:-:S05]  /*13d00*/  @!P0 IMAD.MOV.U32 R3, RZ, RZ, R13 ;  /* 0x000000ffff038224 */ /* 0x000fca00078e000d */
[----:B------:R4:W3:Y:S04]  /*13d10*/  @!P0 LDG.E.U16 R11, [R2.64] ;  /* 0x00000006020b8981 */ /* 0x0008e8000c1e1500 */
[----:B------:R0:W-:Y:S01]  /*13d20*/  STL [R1+0x14], R6 ;  /* 0x0000140601007387 */ /* 0x0001e20000100800 */
[----:B------:R-:W2:Y:S02]  /*13d30*/  LDL R5, [R1+0xff0] ;  /* 0x000ff00001057983 */ /* 0x000ea40000100800 */
[----:B------:R-:W2:Y:S01]  /*13d40*/  LDL R4, [R1+0x100c] ;  /* 0x00100c0001047983 */ /* 0x000ea20000100800 */
[----:B0-----:R-:W2:Y:S01]  /*13d50*/  LDL R6, [R1+0xff4] ;  /* 0x000ff40001067983 */ /* 0x001ea20000100800 */
[----:B----4-:R-:W-:Y:S01]  /*13d60*/  @!P0 IMAD.MOV.U32 R2, RZ, RZ, R8 ;  /* 0x000000ffff028224 */ /* 0x010fe200078e0008 */
[----:B------:R-:W-:Y:S01]  /*13d70*/  PRMT R9, RZ, 0x7610, R9 ;  /* 0x00007610ff097816 */ /* 0x000fe20000000009 */
[----:B------:R-:W-:Y:S01]  /*13d80*/  @!P0 IMAD.MOV.U32 R3, RZ, RZ, R10 ;  /* 0x000000ffff038224 */ /* 0x000fe200078e000a */
[----:B------:R-:W-:-:S04]  /*13d90*/  PRMT R0, RZ, 0x7610, R0 ;  /* 0x00007610ff007816 */ /* 0x000fc80000000000 */
[----:B------:R0:W4:Y:S02]  /*13da0*/  @!P0 LDG.E.U16 R9, [R2.64] ;  /* 0x0000000602098981 */ /* 0x000124000c1e1500 */
[----:B0-----:R-:W-:Y:S01]  /*13db0*/  @!P0 IMAD.MOV.U32 R3, RZ, RZ, R7 ;  /* 0x000000ffff038224 */ /* 0x001fe200078e0007 */
[----:B------:R-:W-:Y:S01]  /*13dc0*/  PRMT R29, RZ, 0x7610, R29 ;  /* 0x00007610ff1d7816 */ /* 0x000fe2000000001d */
[----:B---3--:R0:W-:Y:S01]  /*13dd0*/  STL [R1+0x8], R11 ;  /* 0x0000080b01007387 */ /* 0x0081e20000100800 */
[----:B------:R-:W3:Y:S01]  /*13de0*/  LDL R8, [R1+0x1014] ;  /* 0x0010140001087983 */ /* 0x000ee20000100800 */
[----:B------:R-:W-:Y:S01]  /*13df0*/  PRMT R28, RZ, 0x7610, R28 ;  /* 0x00007610ff1c7816 */ /* 0x000fe2000000001c */
[----:B------:R-:W4:Y:S01]  /*13e00*/  LDL R7, [R1+0xfe8] ;  /* 0x000fe80001077983 */ /* 0x000f220000100800 */
[----:B0-----:R-:W4:Y:S01]  /*13e10*/  LDL R11, [R1+0xfec] ;  /* 0x000fec00010b7983 */ /* 0x001f220000100800 */
[----:B--2---:R-:W-:Y:S02]  /*13e20*/  @!P0 IMAD.MOV.U32 R2, RZ, RZ, R6 ;  /* 0x000000ffff028224 */ /* 0x004fe400078e0006 */
[----:B------:R-:W2:Y:S03]  /*13e30*/  LDL R6, [R1+0x101c] ;  /* 0x00101c0001067983 */ /* 0x000ea60000100800 */
[----:B------:R0:W2:Y:S02]  /*13e40*/  @!P0 LDG.E.U16 R0, [R2.64] ;  /* 0x0000000602008981 */ /* 0x0000a4000c1e1500 */
[----:B0-----:R-:W-:-:S02]  /*13e50*/  @!P0 IMAD.MOV.U32 R2, RZ, RZ, R4 ;  /* 0x000000ffff028224 */ /* 0x001fc400078e0004 */
[----:B------:R-:W-:-:S05]  /*13e60*/  @!P0 IMAD.MOV.U32 R3, RZ, RZ, R5 ;  /* 0x000000ffff038224 */ /* 0x000fca00078e0005 */
[----:B------:R3:W2:Y:S02]  /*13e70*/  @!P0 LDG.E.U16 R29, [R2.64] ;  /* 0x00000006021d8981 */ /* 0x0006a4000c1e1500 */
[----:B---3--:R-:W-:Y:S02]  /*13e80*/  @!P0 IMAD.MOV.U32 R2, RZ, RZ, R8 ;  /* 0x000000ffff028224 */ /* 0x008fe400078e0008 */
[----:B----4-:R-:W-:-:S05]  /*13e90*/  @!P0 IMAD.MOV.U32 R3, RZ, RZ, R11 ;  /* 0x000000ffff038224 */ /* 0x010fca00078e000b */
[----:B------:R0:W3:Y:S04]  /*13ea0*/  @!P0 LDG.E.U16 R28, [R2.64] ;  /* 0x00000006021c8981 */ /* 0x0000e8000c1e1500 */
[----:B--2---:R-:W-:Y:S01]  /*13eb0*/  STL [R1+0x2154], R0 ;  /* 0x0021540001007387 */ /* 0x004fe20000100800 */
[----:B------:R-:W2:Y:S02]  /*13ec0*/  LDL R10, [R1+0xfe4] ;  /* 0x000fe400010a7983 */ /* 0x000ea40000100800 */
[----:B------:R1:W-:Y:S02]  /*13ed0*/  STL [R1+0x4], R9 ;  /* 0x0000040901007387 */ /* 0x0003e40000100800 */
[----:B------:R-:W4:Y:S01]  /*13ee0*/  LDL R5, [R1+0xfe0] ;  /* 0x000fe00001057983 */ /* 0x000f220000100800 */
[----:B------:R-:W4:Y:S04]  /*13ef0*/  LDL R4, [R1+0x102c] ;  /* 0x00102c0001047983 */ /* 0x000f280000100800 */
[----:B-1----:R-:W4:Y:S04]  /*13f00*/  LDL R9, [R1+0x1024] ;  /* 0x0010240001097983 */ /* 0x002f280000100800 */
[----:B------:R-:W-:Y:S01]  /*13f10*/  STL [R1+0x2158], R29 ;  /* 0x0021581d01007387 */ /* 0x000fe20000100800 */
[----:B------:R-:W-:Y:S02]  /*13f20*/  STL [R1+0x10], R15 ;  /* 0x0000100f01007387 */ /* 0x000fe40000100800 */
[----:B------:R-:W4:Y:S02]  /*13f30*/  LDL R8, [R1+0xfdc] ;  /* 0x000fdc0001087983 */ /* 0x000f240000100800 */
[----:B------:R-:W4:Y:S02]  /*13f40*/  LDL R0, [R1+0x1034] ;  /* 0x0010340001007983 */ /* 0x000f240000100800 */
[----:B0-----:R-:W-:-:S02]  /*13f50*/  @!P0 IMAD.MOV.U32 R2, RZ, RZ, R6 ;  /* 0x000000ffff028224 */ /* 0x001fc400078e0006 */
[----:B------:R-:W-:Y:S01]  /*13f60*/  @!P0 IMAD.MOV.U32 R3, RZ, RZ, R7 ;  /* 0x000000ffff038224 */ /* 0x000fe200078e0007 */
[----:B------:R-:W-:Y:S02]  /*13f70*/  PRMT R27, RZ, 0x7610, R27 ;  /* 0x00007610ff1b7816 */ /* 0x000fe4000000001b */
[----:B------:R-:W-:-:S04]  /*13f80*/  PRMT R26, RZ, 0x7610, R26 ;  /* 0x00007610ff1a7816 */ /* 0x000fc8000000001a */
[----:B------:R2:W4:Y:S01]  /*13f90*/  @!P0 LDG.E.U16 R27, [R2.64] ;  /* 0x00000006021b8981 */ /* 0x000522000c1e1500 */
[----:B------:R-:W-:Y:S02]  /*13fa0*/  PRMT R22, RZ, 0x7610, R22 ;  /* 0x00007610ff167816 */ /* 0x000fe40000000016 */
[----:B------:R-:W-:Y:S01]  /*13fb0*/  PRMT R20, RZ, 0x7610, R20 ;  /* 0x00007610ff147816 */ /* 0x000fe20000000014 */
[----:B---3--:R-:W-:Y:S01]  /*13fc0*/  STL [R1+0x215c], R28 ;  /* 0x00215c1c01007387 */ /* 0x008fe20000100800 */
[----:B------:R-:W-:Y:S02]  /*13fd0*/  STL [R1+0xc], R14 ;  /* 0x00000c0e01007387 */ /* 0x000fe40000100800 */
[----:B------:R-:W3:Y:S02]  /*13fe0*/  LDL R7, [R1+0xfd8] ;  /* 0x000fd80001077983 */ /* 0x000ee40000100800 */
[----:B------:R-:W3:Y:S02]  /*13ff0*/  LDL R6, [R1+0x103c] ;  /* 0x00103c0001067983 */ /* 0x000ee40000100800 */
[----:B--2---:R-:W-:-:S02]  /*14000*/  @!P0 IMAD.MOV.U32 R3, RZ, RZ, R10 ;  /* 0x000000ffff038224 */ /* 0x004fc400078e000a */
[----:B----4-:R-:W-:-:S05]  /*14010*/  @!P0 IMAD.MOV.U32 R2, RZ, RZ, R9 ;  /* 0x000000ffff028224 */ /* 0x010fca00078e0009 */
[----:B------:R0:W2:Y:S02]  /*14020*/  @!P0 LDG.E.U16 R26, [R2.64] ;  /* 0x00000006021a8981 */ /* 0x0000a4000c1e1500 */
[----:B0-----:R-:W-:Y:S02]  /*14030*/  @!P0 IMAD.MOV.U32 R2, RZ, RZ, R4 ;  /* 0x000000ffff028224 */ /* 0x001fe400078e0004 */
[----:B------:R-:W-:-:S05]  /*14040*/  @!P0 IMAD.MOV.U32 R3, RZ, RZ, R5 ;  /* 0x000000ffff038224 */ /* 0x000fca00078e0005 */
[----:B------:R0:W4:Y:S02]  /*14050*/  @!P0 LDG.E.U16 R22, [R2.64] ;  /* 0x0000000602168981 */ /* 0x000124000c1e1500 */
[----:B0-----:R-:W-:Y:S02]  /*14060*/  @!P0 IMAD.MOV.U32 R2, RZ, RZ, R0 ;  /* 0x000000ffff028224 */ /* 0x001fe400078e0000 */
[----:B------:R-:W-:-:S05]  /*14070*/  @!P0 IMAD.MOV.U32 R3, RZ, RZ, R8 ;  /* 0x000000ffff038224 */ /* 0x000fca00078e0008 */
[----:B------:R3:W4:Y:S01]  /*14080*/  @!P0 LDG.E.U16 R20, [R2.64] ;  /* 0x0000000602148981 */ /* 0x000722000c1e1500 */
[----:B------:R-:W-:Y:S01]  /*14090*/  PRMT R18, RZ, 0x7610, R18 ;  /* 0x00007610ff127816 */ /* 0x000fe20000000012 */
[----:B---3--:R-:W-:Y:S02]  /*140a0*/  @!P0 IMAD.MOV.U32 R3, RZ, RZ, R7 ;  /* 0x000000ffff038224 */ /* 0x008fe400078e0007 */
[----:B------:R-:W-:-:S05]  /*140b0*/  @!P0 IMAD.MOV.U32 R2, RZ, RZ, R6 ;  /* 0x000000ffff028224 */ /* 0x000fca00078e0006 */
[----:B------:R-:W3:Y:S04]  /*140c0*/  @!P0 LDG.E.U16 R18, [R2.64] ;  /* 0x0000000602128981 */ /* 0x000ee8000c1e1500 */
[----:B------:R-:W-:Y:S04]  /*140d0*/  STL [R1+0x2160], R27 ;  /* 0x0021601b01007387 */ /* 0x000fe80000100800 */
[----:B--2---:R-:W-:Y:S01]  /*140e0*/  STL [R1+0x2164], R26 ;  /* 0x0021641a01007387 */ /* 0x004fe20000100800 */
[----:B------:R-:W2:Y:S02]  /*140f0*/  LDL R5, [R1+0x1008] ;  /* 0x0010080001057983 */ /* 0x000ea40000100800 */
[----:B------:R-:W2:Y:S01]  /*14100*/  LDL R4, [R1+0x1044] ;  /* 0x0010440001047983 */ /* 0x000ea20000100800 */
[----:B----4-:R-:W-:Y:S01]  /*14110*/  STL [R1+0x2168], R22 ;  /* 0x0021681601007387 */ /* 0x010fe20000100800 */
[----:B------:R-:W4:Y:S02]  /*14120*/  LDL R11, [R1+0x1010] ;  /* 0x00101000010b7983 */ /* 0x000f240000100800 */
[----:B------:R-:W4:Y:S01]  /*14130*/  LDL R0, [R1+0x104c] ;  /* 0x00104c0001007983 */ /* 0x000f220000100800 */
[----:B------:R-:W-:Y:S01]  /*14140*/  STL [R1+0x216c], R20 ;  /* 0x00216c1401007387 */ /* 0x000fe20000100800 */
[----:B------:R-:W4:Y:S02]  /*14150*/  LDL R7, [R1+0x1018] ;  /* 0x0010180001077983 */ /* 0x000f240000100800 */
[----:B------:R-:W4:Y:S02]  /*14160*/  LDL R6, [R1+0x1054] ;  /* 0x0010540001067983 */ /* 0x000f240000100800 */
[----:B------:R-:W4:Y:S01]  /*14170*/  LDL R12, [R1+0x1020] ;  /* 0x00102000010c7983 */ /* 0x000f220000100800 */
[----:B------:R-:W4:Y:S01]  /*14180*/  LDL R10, [R1+0x1060] ;  /* 0x00106000010a7983 */ /* 0x000f220000100800 */
[----:B------:R-:W-:-:S03]  /*14190*/  PRMT R16, RZ, 0x7610, R16 ;  /* 0x00007610ff107816 */ /* 0x000fc60000000010 */
[----:B---3--:R-:W-:Y:S01]  /*141a0*/  STL [R1+0x2170], R18 ;  /* 0x0021701201007387 */ /* 0x008fe20000100800 */
[----:B------:R-:W3:Y:S02]  /*141b0*/  LDL R9, [R1+0x1028] ;  /* 0x0010280001097983 */ /* 0x000ee40000100800 */
[----:B------:R-:W3:Y:S01]  /*141c0*/  LDL R8, [R1+0x1068] ;  /* 0x0010680001087983 */ /* 0x000ee20000100800 */
[----:B------:R-:W-:Y:S02]  /*141d0*/  PRMT R2, RZ, 0x7610, R2 ;  /* 0x00007610ff027816 */ /* 0x000fe40000000002 */
[----:B------:R-:W-:Y:S01]  /*141e0*/  PRMT R3, RZ, 0x7610, R3 ;  /* 0x00007610ff037816 */ /* 0x000fe20000000003 */
[----:B--2---:R4:W2:Y:S02]  /*141f0*/  @!P0 LDG.E.U16 R16, [R4.64] ;  /* 0x0000000604108981 */ /* 0x0048a4000c1e1500 */
[----:B----4-:R-:W-:Y:S02]  /*14200*/  @!P0 IMAD.MOV.U32 R5, RZ, RZ, R11 ;  /* 0x000000ffff058224 */ /* 0x010fe400078e000b */
[----:B------:R-:W-:-:S05]  /*14210*/  @!P0 IMAD.MOV.U32 R4, RZ, RZ, R0 ;  /* 0x000000ffff048224 */ /* 0x000fca00078e0000 */
[----:B------:R0:W4:Y:S04]  /*14220*/  @!P0 LDG.E.U16 R2, [R4.64] ;  /* 0x0000000604028981 */ /* 0x000128000c1e1500 */
[----:B------:R1:W4:Y:S01]  /*14230*/  @!P0 LDG.E.U16 R3, [R6.64] ;  /* 0x0000000606038981 */ /* 0x000322000c1e1500 */
[----:B0-----:R-:W-:Y:S02]  /*14240*/  PRMT R4, RZ, 0x7610, R4 ;  /* 0x00007610ff047816 */ /* 0x001fe40000000004 */
[----:B------:R-:W-:Y:S01]  /*14250*/  PRMT R5, RZ, 0x7610, R5 ;  /* 0x00007610ff057816 */ /* 0x000fe20000000005 */
[----:B-1----:R-:W-:Y:S02]  /*14260*/  @!P0 IMAD.MOV.U32 R6, RZ, RZ, R10 ;  /* 0x000000ffff068224 */ /* 0x002fe400078e000a */
[----:B------:R-:W-:-:S05]  /*14270*/  @!P0 IMAD.MOV.U32 R7, RZ, RZ, R12 ;  /* 0x000000ffff078224 */ /* 0x000fca00078e000c */
[----:B------:R-:W4:Y:S04]  /*14280*/  @!P0 LDG.E.U16 R4, [R6.64] ;  /* 0x0000000606048981 */ /* 0x000f28000c1e1500 */
[----:B---3--:R-:W3:Y:S04]  /*14290*/  @!P0 LDG.E.U16 R5, [R8.64] ;  /* 0x0000000608058981 */ /* 0x008ee8000c1e1500 */
[----:B--2---:R-:W-:Y:S01]  /*142a0*/  STL [R1+0x2174], R16 ;  /* 0x0021741001007387 */ /* 0x004fe20000100800 */
[----:B------:R-:W2:Y:S02]  /*142b0*/  LDL R11, [R1+0x1030] ;  /* 0x00103000010b7983 */ /* 0x000ea40000100800 */
[----:B------:R-:W2:Y:S01]  /*142c0*/  LDL R0, [R1+0x1070] ;  /* 0x0010700001007983 */ /* 0x000ea20000100800 */
[----:B----4-:R0:W-:Y:S04]  /*142d0*/  STL [R1+0x2178], R2 ;  /* 0x0021780201007387 */ /* 0x0101e80000100800 */
[----:B------:R-:W-:Y:S01]  /*142e0*/  STL [R1+0x217c], R3 ;  /* 0x00217c0301007387 */ /* 0x000fe20000100800 */
[----:B------:R-:W4:Y:S03]  /*142f0*/  LDL R10, [R1+0x1038] ;  /* 0x00103800010a7983 */ /* 0x000f260000100800 */
[----:B0-----:R-:W4:Y:S04]  /*14300*/  LDL R2, [R1+0x1078] ;  /* 0x0010780001027983 */ /* 0x001f280000100800 */
[----:B------:R0:W-:Y:S01]  /*14310*/  STL [R1+0x2180], R4 ;  /* 0x0021800401007387 */ /* 0x0001e20000100800 */
[----:B------:R-:W4:Y:S03]  /*14320*/  LDL R14, [R1+0x1040] ;  /* 0x00104000010e7983 */ /* 0x000f260000100800 */
[----:B0-----:R-:W4:Y:S04]  /*14330*/  LDL R4, [R1+0x1080] ;  /* 0x0010800001047983 */ /* 0x001f280000100800 */
[----:B---3--:R-:W-:Y:S01]  /*14340*/  STL [R1+0x2184], R5 ;  /* 0x0021840501007387 */ /* 0x008fe20000100800 */
[----:B------:R-:W3:Y:S02]  /*14350*/  LDL R13, [R1+0x1064] ;  /* 0x00106400010d7983 */ /* 0x000ee40000100800 */
[----:B------:R-:W3:Y:S01]  /*14360*/  LDL R12, [R1+0x10a0] ;  /* 0x0010a000010c7983 */ /* 0x000ee20000100800 */
[----:B------:R-:W-:-:S02]  /*14370*/  PRMT R6, RZ, 0x7610, R6 ;  /* 0x00007610ff067816 */ /* 0x000fc40000000006 */
[----:B------:R-:W-:Y:S01]  /*14380*/  PRMT R7, RZ, 0x7610, R7 ;  /* 0x00007610ff077816 */ /* 0x000fe20000000007 */
[----:B------:R-:W3:Y:S01]  /*14390*/  LDL R3, [R1+0x1084] ;  /* 0x0010840001037983 */ /* 0x000ee20000100800 */
[----:B--2---:R-:W-:Y:S02]  /*143a0*/  @!P0 IMAD.MOV.U32 R9, RZ, RZ, R11 ;  /* 0x000000ffff098224 */ /* 0x004fe400078e000b */
[----:B------:R-:W-:Y:S02]  /*143b0*/  @!P0 IMAD.MOV.U32 R8, RZ, RZ, R0 ;  /* 0x000000ffff088224 */ /* 0x000fe400078e0000 */
[----:B------:R-:W2:Y:S04]  /*143c0*/  LDL R0, [R1+0x10b0] ;  /* 0x0010b00001007983 */ /* 0x000ea80000100800 */
[----:B------:R0:W2:Y:S01]  /*143d0*/  @!P0 LDG.E.U16 R6, [R8.64] ;  /* 0x0000000608068981 */ /* 0x0000a2000c1e1500 */
[----:B----4-:R-:W-:-:S02]  /*143e0*/  @!P0 IMAD.MOV.U32 R11, RZ, RZ, R10 ;  /* 0x000000ffff0b8224 */ /* 0x010fc400078e000a */
[----:B------:R-:W-:-:S05]  /*143f0*/  @!P0 IMAD.MOV.U32 R10, RZ, RZ, R2 ;  /* 0x000000ffff0a8224 */ /* 0x000fca00078e0002 */
[----:B------:R1:W4:Y:S01]  /*14400*/  @!P0 LDG.E.U16 R7, [R10.64] ;  /* 0x000000060a078981 */ /* 0x000322000c1e1500 */
[----:B0-----:R-:W-:Y:S02]  /*14410*/  PRMT R8, RZ, 0x7610, R8 ;  /* 0x00007610ff087816 */ /* 0x001fe40000000008 */
[----:B------:R-:W-:Y:S01]  /*14420*/  PRMT R9, RZ, 0x7610, R9 ;  /* 0x00007610ff097816 */ /* 0x000fe20000000009 */
[----:B-1----:R-:W-:Y:S02]  /*14430*/  @!P0 IMAD.MOV.U32 R11, RZ, RZ, R14 ;  /* 0x000000ffff0b8224 */ /* 0x002fe400078e000e */
[----:B------:R-:W-:-:S05]  /*14440*/  @!P0 IMAD.MOV.U32 R10, RZ, RZ, R4 ;  /* 0x000000ffff0a8224 */ /* 0x000fca00078e0004 */
[----:B------:R0:W4:Y:S04]  /*14450*/  @!P0 LDG.E.U16 R8, [R10.64] ;  /* 0x000000060a088981 */ /* 0x000128000c1e1500 */
[----:B---3--:R1:W3:Y:S04]  /*14460*/  @!P0 LDG.E.U16 R9, [R12.64] ;  /* 0x000000060c098981 */ /* 0x0082e8000c1e1500 */
[----:B--2---:R2:W-:Y:S01]  /*14470*/  STL [R1+0x2188], R6 ;  /* 0x0021880601007387 */ /* 0x0045e20000100800 */
[----:B------:R-:W3:Y:S03]  /*14480*/  LDL R2, [R1+0x1088] ;  /* 0x0010880001027983 */ /* 0x000ee60000100800 */
[----:B--2---:R-:W2:Y:S04]  /*14490*/  LDL R6, [R1+0x1048] ;  /* 0x0010480001067983 */ /* 0x004ea80000100800 */
[----:B----4-:R-:W-:Y:S01]  /*144a0*/  STL [R1+0x218c], R7 ;  /* 0x00218c0701007387 */ /* 0x010fe20000100800 */
[----:B------:R-:W4:Y:S02]  /*144b0*/  LDL R5, [R1+0x106c] ;  /* 0x00106c0001057983 */ /* 0x000f240000100800 */
[----:B------:R-:W4:Y:S01]  /*144c0*/  LDL R4, [R1+0x10bc] ;  /* 0x0010bc0001047983 */ /* 0x000f220000100800 */
[----:B0-----:R-:W-:Y:S01]  /*144d0*/  PRMT R10, RZ, 0x7610, R10 ;  /* 0x00007610ff0a7816 */ /* 0x001fe2000000000a */
[----:B-1----:R-:W-:-:S02]  /*144e0*/  @!P0 IMAD.MOV.U32 R12, RZ, RZ, R0 ;  /* 0x000000ffff0c8224 */ /* 0x002fc400078e0000 */
[----:B------:R-:W-:-:S05]  /*144f0*/  @!P0 IMAD.MOV.U32 R13, RZ, RZ, R3 ;  /* 0x000000ffff0d8224 */ /* 0x000fca00078e0003 */
[----:B------:R0:W4:Y:S04]  /*14500*/  @!P0 LDG.E.U16 R10, [R12.64] ;  /* 0x000000060c0a8981 */ /* 0x000128000c1e1500 */
[----:B------:R-:W-:Y:S04]  /*14510*/  STL [R1+0x2190], R8 ;  /* 0x0021900801007387 */ /* 0x000fe80000100800 */
[----:B---3--:R-:W-:Y:S01]  /*14520*/  STL [R1+0x2194], R9 ;  /* 0x0021940901007387 */ /* 0x008fe20000100800 */
[----:B------:R-:W3:Y:S02]  /*14530*/  LDL R3, [R1+0x108c] ;  /* 0x00108c0001037983 */ /* 0x000ee40000100800 */
[----:B------:R-:W3:Y:S01]  /*14540*/  LDL R0, [R1+0x10ac] ;  /* 0x0010ac0001007983 */ /* 0x000ee20000100800 */
[----:B------:R-:W-:Y:S01]  /*14550*/  PRMT R11, RZ, 0x7610, R11 ;  /* 0x00007610ff0b7816 */ /* 0x000fe2000000000b */
[----:B------:R-:W-:-:S02]  /*14560*/  @!P0 IMAD.MOV.U32 R14, RZ, RZ, R2 ;  /* 0x000000ffff0e8224 */ /* 0x000fc400078e0002 */
[----:B--2---:R-:W-:-:S05]  /*14570*/  @!P0 IMAD.MOV.U32 R15, RZ, RZ, R6 ;  /* 0x000000ffff0f8224 */ /* 0x004fca00078e0006 */
[----:B------:R4:W2:Y:S01]  /*14580*/  @!P0 LDG.E.U16 R11, [R14.64] ;  /* 0x000000060e0b8981 */ /* 0x0008a2000c1e1500 */
[----:B0-----:R-:W-:Y:S01]  /*14590*/  PRMT R12, RZ, 0x7610, R12 ;  /* 0x00007610ff0c7816 */ /* 0x001fe2000000000c */
[----:B----4-:R-:W-:Y:S02]  /*145a0*/  @!P0 IMAD.MOV.U32 R15, RZ, RZ, R5 ;  /* 0x000000ffff0f8224 */ /* 0x010fe400078e0005 */
[----:B------:R-:W-:-:S05]  /*145b0*/  @!P0 IMAD.MOV.U32 R14, RZ, RZ, R4 ;  /* 0x000000ffff0e8224 */ /* 0x000fca00078e0004 */
[----:B------:R3:W4:Y:S01]  /*145c0*/  @!P0 LDG.E.U16 R12, [R14.64] ;  /* 0x000000060e0c8981 */ /* 0x000722000c1e1500 */
[----:B------:R-:W-:-:S03]  /*145d0*/  PRMT R13, RZ, 0x7610, R13 ;  /* 0x00007610ff0d7816 */ /* 0x000fc6000000000d */
[----:B------:R0:W-:Y:S01]  /*145e0*/  STL [R1+0x2198], R10 ;  /* 0x0021980a01007387 */ /* 0x0001e20000100800 */
[----:B------:R-:W4:Y:S02]  /*145f0*/  LDL R2, [R1+0x1090] ;  /* 0x0010900001027983 */ /* 0x000f240000100800 */
[----:B------:R-:W4:Y:S02]  /*14600*/  LDL R16, [R1+0x1050] ;  /* 0x0010500001107983 */ /* 0x000f240000100800 */
[----:B---3--:R-:W-:Y:S02]  /*14610*/  @!P0 IMAD.MOV.U32 R15, RZ, RZ, R3 ;  /* 0x000000ffff0f8224 */ /* 0x008fe400078e0003 */
[----:B------:R-:W-:-:S05]  /*14620*/  @!P0 IMAD.MOV.U32 R14, RZ, RZ, R0 ;  /* 0x000000ffff0e8224 */ /* 0x000fca00078e0000 */
[----:B------:R1:W3:Y:S04]  /*14630*/  @!P0 LDG.E.U16 R13, [R14.64] ;  /* 0x000000060e0d8981 */ /* 0x0002e8000c1e1500 */
[----:B--2---:R-:W-:Y:S01]  /*14640*/  STL [R1+0x219c], R11 ;  /* 0x00219c0b01007387 */ /* 0x004fe20000100800 */
[----:B0-----:R-:W2:Y:S02]  /*14650*/  LDL R10, [R1+0x1074] ;  /* 0x00107400010a7983 */ /* 0x001ea40000100800 */
[----:B------:R-:W2:Y:S02]  /*14660*/  LDL R9, [R1+0x10b8] ;  /* 0x0010b80001097983 */ /* 0x000ea40000100800 */
[----:B------:R-:W2:Y:S01]  /*14670*/  LDL R8, [R1+0x1094] ;  /* 0x0010940001087983 */ /* 0x000ea20000100800 */
[----:B------:R-:W2:Y:S04]  /*14680*/  LDL R7, [R1+0x10a8] ;  /* 0x0010a80001077983 */ /* 0x000ea80000100800 */
[----:B----4-:R-:W-:Y:S01]  /*14690*/  STL [R1+0x21a0], R12 ;  /* 0x0021a00c01007387 */ /* 0x010fe20000100800 */
[----:B------:R-:W4:Y:S02]  /*146a0*/  LDL R6, [R1+0x105c] ;  /* 0x00105c0001067983 */ /* 0x000f240000100800 */
[----:B------:R-:W4:Y:S02]  /*146b0*/  LDL R5, [R1+0x1098] ;  /* 0x0010980001057983 */ /* 0x000f240000100800 */
[----:B------:R-:W4:Y:S01]  /*146c0*/  LDL R4, [R1+0x107c] ;  /* 0x00107c0001047983 */ /* 0x000f220000100800 */
[----:B------:R-:W4:Y:S04]  /*146d0*/  LDL R3, [R1+0x10b4] ;  /* 0x0010b40001037983 */ /* 0x000f280000100800 */
[----:B------:R-:W4:Y:S01]  /*146e0*/  LDL R0, [R1+0x10a4] ;  /* 0x0010a40001007983 */ /* 0x000f220000100800 */
[----:B-1----:R-:W-:-:S03]  /*146f0*/  @!P0 IMAD.MOV.U32 R14, RZ, RZ, R2 ;  /* 0x000000ffff0e8224 */ /* 0x002fc600078e0002 */
[----:B---3--:R-:W-:Y:S01]  /*14700*/  STL [R1+0x21a4], R13 ;  /* 0x0021a40d01007387 */ /* 0x008fe20000100800 */
[----:B------:R-:W3:Y:S01]  /*14710*/  LDL R2, [R1+0x109c] ;  /* 0x00109c0001027983 */ /* 0x000ee20000100800 */
[----:B------:R-:W-:Y:S01]  /*14720*/  PRMT R17, RZ, 0x7610, R17 ;  /* 0x00007610ff117816 */ /* 0x000fe20000000011 */
[----:B------:R-:W-:Y:S01]  /*14730*/  @!P0 IMAD.MOV.U32 R15, RZ, RZ, R16 ;  /* 0x000000ffff0f8224 */ /* 0x000fe200078e0010 */
[----:B------:R-:W-:-:S04]  /*14740*/  PRMT R19, RZ, 0x7610, R19 ;  /* 0x00007610ff137816 */ /* 0x000fc80000000013 */
[----:B------:R2:W3:Y:S01]  /*14750*/  @!P0 LDG.E.U16 R17, [R14.64] ;  /* 0x000000060e118981 */ /* 0x0004e2000c1e1500 */
[----:B------:R-:W-:Y:S02]  /*14760*/  PRMT R21, RZ, 0x7610, R21 ;  /* 0x00007610ff157816 */ /* 0x000fe40000000015 */
[----:B------:R-:W-:Y:S01]  /*14770*/  PRMT R23, RZ, 0x7610, R23 ;  /* 0x00007610ff177816 */ /* 0x000fe20000000017 */
[----:B--2---:R-:W-:Y:S02]  /*14780*/  @!P0 IMAD.MOV.U32 R15, RZ, RZ, R10 ;  /* 0x000000ffff0f8224 */ /* 0x004fe400078e000a */
[----:B------:R-:W-:-:S05]  /*14790*/  @!P0 IMAD.MOV.U32 R14, RZ, RZ, R9 ;  /* 0x000000ffff0e8224 */ /* 0x000fca00078e0009 */
[----:B------:R0:W2:Y:S02]  /*147a0*/  @!P0 LDG.E.U16 R19, [R14.64] ;  /* 0x000000060e138981 */ /* 0x0000a4000c1e1500 */
[----:B0-----:R-:W-:Y:S02]  /*147b0*/  @!P0 IMAD.MOV.U32 R14, RZ, RZ, R7 ;  /* 0x000000ffff0e8224 */ /* 0x001fe400078e0007 */
[----:B------:R-:W-:-:S05]  /*147c0*/  @!P0 IMAD.MOV.U32 R15, RZ, RZ, R8 ;  /* 0x000000ffff0f8224 */ /* 0x000fca00078e0008 */
[----:B------:R4:W2:Y:S01]  /*147d0*/  @!P0 LDG.E.U16 R21, [R14.64] ;  /* 0x000000060e158981 */ /* 0x0008a2000c1e1500 */
[----:B------:R-:W-:Y:S01]  /*147e0*/  PRMT R24, RZ, 0x7610, R24 ;  /* 0x00007610ff187816 */ /* 0x000fe20000000018 */
[----:B----4-:R-:W-:Y:S02]  /*147f0*/  @!P0 IMAD.MOV.U32 R14, RZ, RZ, R5 ;  /* 0x000000ffff0e8224 */ /* 0x010fe400078e0005 */
[----:B------:R-:W-:-:S05]  /*14800*/  @!P0 IMAD.MOV.U32 R15, RZ, RZ, R6 ;  /* 0x000000ffff0f8224 */ /* 0x000fca00078e0006 */
[----:B------:R0:W4:Y:S02]  /*14810*/  @!P0 LDG.E.U16 R23, [R14.64] ;  /* 0x000000060e178981 */ /* 0x000124000c1e1500 */
[----:B0-----:R-:W-:Y:S02]  /*14820*/  @!P0 IMAD.MOV.U32 R14, RZ, RZ, R3 ;  /* 0x000000ffff0e8224 */ /* 0x001fe400078e0003 */
[----:B------:R-:W-:-:S05]  /*14830*/  @!P0 IMAD.MOV.U32 R15, RZ, RZ, R4 ;  /* 0x000000ffff0f8224 */ /* 0x000fca00078e0004 */
[----:B------:R0:W4:Y:S01]  /*14840*/  @!P0 LDG.E.U16 R24, [R14.64] ;  /* 0x000000060e188981 */ /* 0x000122000c1e1500 */
[----:B------:R-:W-:Y:S01]  /*14850*/  PRMT R25, RZ, 0x7610, R25 ;  /* 0x00007610ff197816 */ /* 0x000fe20000000019 */
[----:B0-----:R-:W-:Y:S02]  /*14860*/  @!P0 IMAD.MOV.U32 R14, RZ, RZ, R0 ;  /* 0x000000ffff0e8224 */ /* 0x001fe400078e0000 */
[----:B---3--:R-:W-:-:S05]  /*14870*/  @!P0 IMAD.MOV.U32 R15, RZ, RZ, R2 ;  /* 0x000000ffff0f8224 */ /* 0x008fca00078e0002 */
[----:B------:R0:W3:Y:S04]  /*14880*/  @!P0 LDG.E.U16 R25, [R14.64] ;  /* 0x000000060e198981 */ /* 0x0000e8000c1e1500 */
[----:B------:R-:W1:Y:S04]  /*14890*/  S2R R0, SR_TID.X ;  /* 0x0000000000007919 */ /* 0x000e680000002100 */
[----:B------:R-:W-:Y:S04]  /*148a0*/  STL [R1+0x21a8], R17 ;  /* 0x0021a81101007387 */ /* 0x000fe80000100800 */
[----:B--2---:R-:W-:Y:S04]  /*148b0*/  STL [R1+0x21ac], R19 ;  /* 0x0021ac1301007387 */ /* 0x004fe80000100800 */
[----:B------:R-:W-:Y:S04]  /*148c0*/  STL [R1+0x21b0], R21 ;  /* 0x0021b01501007387 */ /* 0x000fe80000100800 */
[----:B----4-:R-:W-:Y:S04]  /*148d0*/  STL [R1+0x21b4], R23 ;  /* 0x0021b41701007387 */ /* 0x010fe80000100800 */
[----:B------:R2:W-:Y:S04]  /*148e0*/  STL [R1+0x21b8], R24 ;  /* 0x0021b81801007387 */ /* 0x0005e80000100800 */
[----:B--2---:R-:W2:Y:S01]  /*148f0*/  LDL.LU R24, [R1+0x3ac] ;  /* 0x0003ac0001187983 */ /* 0x004ea20000300800 */
[----:B------:R-:W4:Y:S02]  /*14900*/  LDL.LU R23, [R1+0x2f4] ;  /* 0x0002f40001177983 */ /* 0x000f240000300800 */
        /* <DEDUP_REMOVED lines=15> */
[----:B-1----:R-:W-:Y:S01]  /*14a00*/  LOP3.LUT R0, R0, 0x7f, RZ, 0xc0, !PT ;  /* 0x0000007f00007812 */ /* 0x002fe200078ec0ff */
[----:B------:R-:W2:Y:S02]  /*14a10*/  LDL.LU R3, [R1+0x70] ;  /* 0x0000700001037983 */ /* 0x000ea40000300800 */
[----:B------:R-:W2:Y:S01]  /*14a20*/  LDL.LU R2, [R1+0x48] ;  /* 0x0000480001027983 */ /* 0x000ea20000300800 */
[----:B------:R-:W2:Y:S01]  /*14a30*/  LDL.LU R16, [R1+0x40] ;  /* 0x0000400001107983 */ /* 0x000ea20000300800 */
[----:B------:R-:W2:Y:S02]  /*14a40*/  LDL.LU R20, [R1+0x38] ;  /* 0x0000380001147983 */ /* 0x000ea40000300800 */
[----:B------:R-:W2:Y:S02]  /*14a50*/  LDL.LU R22, [R1+0x7cc] ;  /* 0x0007cc0001167983 */ /* 0x000ea40000300800 */
[----:B------:R-:W-:Y:S01]  /*14a60*/  IMAD.SHL.U32 R27, R0, 0x2, RZ ;  /* 0x00000002001b7824 */ /* 0x000fe200078e00ff */
[----:B------:R-:W2:Y:S01]  /*14a70*/  LDL.LU R26, [R1+0x7c8] ;  /* 0x0007c800011a7983 */ /* 0x000ea20000300800 */
[----:B------:R-:W2:Y:S02]  /*14a80*/  LDL.LU R0, [R1+0x7c4] ;  /* 0x0007c40001007983 */ /* 0x000ea40000300800 */
[----:B0-----:R-:W2:Y:S02]  /*14a90*/  LDL.LU R14, [R1+0x3bc] ;  /* 0x0003bc00010e7983 */ /* 0x001ea40000300800 */
[----:B------:R-:W2:Y:S01]  /*14aa0*/  LDL.LU R15, [R1+0x3b4] ;  /* 0x0003b400010f7983 */ /* 0x000ea20000300800 */
[----:B---3--:R0:W-:Y:S04]  /*14ab0*/  STL [R1+0x21bc], R25 ;  /* 0x0021bc1901007387 */ /* 0x0081e80000100800 */
[----:B0-----:R-:W3:Y:S01]  /*14ac0*/  LDL.LU R25, [R1+0x3c4] ;  /* 0x0003c40001197983 */ /* 0x001ee20000300800 */
[----:B------:R-:W-:-:S05]  /*14ad0*/  LOP3.LUT R18, R27, 0x60, RZ, 0x3c, !PT ;  /* 0x000000601b127812 */ /* 0x000fca00078e3cff */
[----:B---3--:R-:W-:Y:S01]  /*14ae0*/  STS.U16 [R18+0x5800], R25 ;  /* 0x0058001912007388 */ /* 0x008fe20000000400 */
[----:B--2---:R-:W-:Y:S02]  /*14af0*/  STS.U16 [R18+0x5900], R14 ;  /* 0x0059000e12007388 */ /* 0x004fe40000000400 */
[----:B------:R-:W-:Y:S02]  /*14b00*/  STS.U16 [R18+0x5a00], R15 ;  /* 0x005a000f12007388 */ /* 0x000fe40000000400 */
[----:B------:R-:W-:Y:S01]  /*14b10*/  STS.U16 [R18+0x5b00], R24 ;  /* 0x005b001812007388 */ /* 0x000fe20000000400 */
[----:B----4-:R-:W-:Y:S01]  /*14b20*/  STS.U16 [R18+0x7800], R23 ;  /* 0x0078001712007388 */ /* 0x010fe20000000400 */
[----:B------:R-:W-:Y:S02]  /*14b30*/  STS.U16 [R18+0x7900], R21 ;  /* 0x0079001512007388 */ /* 0x000fe40000000400 */
[----:B------:R-:W-:Y:S02]  /*14b40*/  STS.U16 [R18+0x7a00], R19 ;  /* 0x007a001312007388 */ /* 0x000fe40000000400 */
[----:B------:R-:W-:Y:S01]  /*14b50*/  STS.U16 [R18+0x7b00], R17 ;  /* 0x007b001112007388 */ /* 0x000fe20000000400 */
[----:B------:R-:W-:Y:S01]  /*14b60*/  STS.U16 [R18+0x9800], R13 ;  /* 0x0098000d12007388 */ /* 0x000fe20000000400 */
[----:B------:R-:W-:Y:S02]  /*14b70*/  STS.U16 [R18+0x9900], R12 ;  /* 0x0099000c12007388 */ /* 0x000fe40000000400 */
[----:B------:R-:W-:Y:S02]  /*14b80*/  STS.U16 [R18+0x9a00], R11 ;  /* 0x009a000b12007388 */ /* 0x000fe40000000400 */
[----:B------:R-:W-:Y:S01]  /*14b90*/  STS.U16 [R18+0x9b00], R10 ;  /* 0x009b000a12007388 */ /* 0x000fe20000000400 */
[----:B------:R0:W-:Y:S01]  /*14ba0*/  STS.U16 [R18+0xb800], R28 ;  /* 0x00b8001c12007388 */ /* 0x0001e20000000400 */
[----:B------:R-:W-:Y:S02]  /*14bb0*/  STS.U16 [R18+0xb900], R9 ;  /* 0x00b9000912007388 */ /* 0x000fe40000000400 */
[----:B------:R1:W-:Y:S01]  /*14bc0*/  STS.U16 [R18+0xba00], R29 ;  /* 0x00ba001d12007388 */ /* 0x0003e20000000400 */
[----:B0-----:R-:W2:Y:S01]  /*14bd0*/  LDL.LU R28, [R1+0x7c0] ;  /* 0x0007c000011c7983 */ /* 0x001ea20000300800 */
[----:B-1----:R-:W3:Y:S02]  /*14be0*/  LDL.LU R29, [R1+0x788] ;  /* 0x00078800011d7983 */ /* 0x002ee40000300800 */
[----:B------:R-:W4:Y:S02]  /*14bf0*/  LDL.LU R25, [R1+0x444] ;  /* 0x0004440001197983 */ /* 0x000f240000300800 */
[----:B------:R-:W-:Y:S01]  /*14c00*/  STS.U16 [R18+0xbb00], R8 ;  /* 0x00bb000812007388 */ /* 0x000fe20000000400 */
[----:B------:R-:W-:Y:S01]  /*14c10*/  STS.U16 [R18+0xd800], R7 ;  /* 0x00d8000712007388 */ /* 0x000fe20000000400 */
[----:B------:R-:W-:Y:S02]  /*14c20*/  STS.U16 [R18+0xd900], R6 ;  /* 0x00d9000612007388 */ /* 0x000fe40000000400 */
[----:B------:R-:W-:Y:S02]  /*14c30*/  STS.U16 [R18+0xda00], R5 ;  /* 0x00da000512007388 */ /* 0x000fe40000000400 */
[----:B------:R-:W-:Y:S01]  /*14c40*/  STS.U16 [R18+0xdb00], R4 ;  /* 0x00db000412007388 */ /* 0x000fe20000000400 */
[----:B------:R-:W-:Y:S01]  /*14c50*/  LOP3.LUT R27, R27, 0x70, RZ, 0x3c, !PT ;  /* 0x000000701b1b7812 */ /* 0x000fe200078e3cff */
[----:B------:R-:W-:Y:S01]  /*14c60*/  STS.U16 [R18+0xf800], R3 ;  /* 0x00f8000312007388 */ /* 0x000fe20000000400 */
[----:B------:R-:W-:Y:S02]  /*14c70*/  STS.U16 [R18+0xf900], R2 ;  /* 0x00f9000212007388 */ /* 0x000fe40000000400 */
[----:B------:R-:W-:Y:S02]  /*14c80*/  STS.U16 [R18+0xfa00], R16 ;  /* 0x00fa001012007388 */ /* 0x000fe40000000400 */
[----:B------:R-:W-:Y:S01]  /*14c90*/  STS.U16 [R18+0xfb00], R20 ;  /* 0x00fb001412007388 */ /* 0x000fe20000000400 */
[----:B------:R-:W-:Y:S01]  /*14ca0*/  STS.U16 [R27+0x1c00], R22 ;  /* 0x001c00161b007388 */ /* 0x000fe20000000400 */
[----:B------:R-:W-:Y:S02]  /*14cb0*/  STS.U16 [R27+0x1d00], R26 ;  /* 0x001d001a1b007388 */ /* 0x000fe40000000400 */
[----:B------:R-:W-:Y:S01]  /*14cc0*/  STS.U16 [R27+0x1e00], R0 ;  /* 0x001e00001b007388 */ /* 0x000fe20000000400 */
[----:B----4-:R0:W-:Y:S04]  /*14cd0*/  STL [R1+0x21c0], R25 ;  /* 0x0021c01901007387 */ /* 0x0101e80000100800 */
        /* <DEDUP_REMOVED lines=24> */
[----:B--2---:R0:W-:Y:S04]  /*14e60*/  STS.U16 [R27+0x1f00], R28 ;  /* 0x001f001c1b007388 */ /* 0x0041e80000000400 */
[----:B------:R-:W2:Y:S01]  /*14e70*/  LDL.LU R26, [R1+0x20] ;  /* 0x00002000011a7983 */ /* 0x000ea20000300800 */
[----:B---3--:R1:W-:Y:S03]  /*14e80*/  STS.U16 [R27+0x3c00], R29 ;  /* 0x003c001d1b007388 */ /* 0x0083e60000000400 */
[----:B0-----:R-:W2:Y:S01]  /*14e90*/  LDL.LU R28, [R1+0x18] ;  /* 0x00001800011c7983 */ /* 0x001ea20000300800 */
[----:B-1----:R-:W2:Y:S02]  /*14ea0*/  LDL.LU R29, [R1+0x14] ;  /* 0x00001400011d7983 */ /* 0x002ea40000300800 */
[----:B------:R-:W2:Y:S01]  /*14eb0*/  LDL.LU R15, [R1+0x4] ;  /* 0x00000400010f7983 */ /* 0x000ea20000300800 */
[----:B----4-:R0:W-:Y:S04]  /*14ec0*/  STS.U16 [R27+0x3d00], R25 ;  /* 0x003d00191b007388 */ /* 0x0101e80000000400 */
[----:B0-----:R-:W4:Y:S04]  /*14ed0*/  LDL.LU R25, [R1+0x21c0] ;  /* 0x0021c00001197983 */ /* 0x001f280000300800 */
[----:B----4-:R0:W-:Y:S01]  /*14ee0*/  STS.U16 [R27+0x3e00], R25 ;  /* 0x003e00191b007388 */ /* 0x0101e20000000400 */
[----:B------:R1:W-:Y:S02]  /*14ef0*/  STS.U16 [R27+0x3f00], R24 ;  /* 0x003f00181b007388 */ /* 0x0003e40000000400 */
[----:B------:R4:W-:Y:S02]  /*14f00*/  STS.U16 [R27+0x5c00], R23 ;  /* 0x005c00171b007388 */ /* 0x0009e40000000400 */
[----:B------:R2:W-:Y:S01]  /*14f10*/  STS.U16 [R27+0x5d00], R21 ;  /* 0x005d00151b007388 */ /* 0x0005e20000000400 */
[----:B------:R2:W-:Y:S01]  /*14f20*/  STS.U16 [R27+0x5e00], R19 ;  /* 0x005e00131b007388 */ /* 0x0005e20000000400 */
[----:B------:R2:W-:Y:S03]  /*14f30*/  STS.U16 [R27+0x5f00], R17 ;  /* 0x005f00111b007388 */ /* 0x0005e60000000400 */
[----:B0-----:R-:W3:Y:S01]  /*14f40*/  LDL.LU R25, [R1+0x21bc] ;  /* 0x0021bc0001197983 */ /* 0x001ee20000300800 */
[----:B-1----:R-:W3:Y:S02]  /*14f50*/  LDL.LU R24, [R1+0x21b8] ;  /* 0x0021b80001187983 */ /* 0x002ee40000300800 */
[----:B----4-:R-:W4:Y:S02]  /*14f60*/  LDL.LU R23, [R1+0x21b4] ;  /* 0x0021b40001177983 */ /* 0x010f240000300800 */
[----:B--2---:R-:W2:Y:S01]  /*14f70*/  LDL.LU R21, [R1+0x21b0] ;  /* 0x0021b00001157983 */ /* 0x004ea20000300800 */
[----:B------:R-:W2:Y:S01]  /*14f80*/  LDL.LU R19, [R1+0x21ac] ;  /* 0x0021ac0001137983 */ /* 0x000ea20000300800 */
[----:B------:R-:W2:Y:S03]  /*14f90*/  LDL.LU R17, [R1+0x21a8] ;  /* 0x0021a80001117983 */ /* 0x000ea60000300800 */
[----:B------:R0:W-:Y:S01]  /*14fa0*/  STS.U16 [R27+0x7c00], R13 ;  /* 0x007c000d1b007388 */ /* 0x0001e20000000400 */
[----:B------:R1:W-:Y:S02]  /*14fb0*/  STS.U16 [R27+0x7d00], R12 ;  /* 0x007d000c1b007388 */ /* 0x0003e40000000400 */
[----:B------:R1:W-:Y:S02]  /*14fc0*/  STS.U16 [R27+0x7e00], R11 ;  /* 0x007e000b1b007388 */ /* 0x0003e40000000400 */
[----:B------:R1:W-:Y:S01]  /*14fd0*/  STS.U16 [R27+0x7f00], R10 ;  /* 0x007f000a1b007388 */ /* 0x0003e20000000400 */
[----:B------:R1:W-:Y:S01]  /*14fe0*/  STS.U16 [R27+0x9c00], R9 ;  /* 0x009c00091b007388 */ /* 0x0003e20000000400 */
[----:B------:R1:W-:Y:S03]  /*14ff0*/  STS.U16 [R27+0x9d00], R0 ;  /* 0x009d00001b007388 */ /* 0x0003e60000000400 */
[----:B0-----:R-:W2:Y:S01]  /*15000*/  LDL.LU R13, [R1+0x21a4] ;  /* 0x0021a400010d7983 */ /* 0x001ea20000300800 */
[----:B-1----:R-:W2:Y:S03]  /*15010*/  LDL.LU R12, [R1+0x21a0] ;  /* 0x0021a000010c7983 */ /* 0x002ea60000300800 */
[----:B------:R-:W2:Y:S01]  /*15020*/  LDL.LU R11, [R1+0x219c] ;  /* 0x00219c00010b7983 */ /* 0x000ea20000300800 */
[----:B------:R-:W2:Y:S03]  /*15030*/  LDL.LU R10, [R1+0x2198] ;  /* 0x00219800010a7983 */ /* 0x000ea60000300800 */
[----:B------:R-:W2:Y:S01]  /*15040*/  LDL.LU R9, [R1+0x2194] ;  /* 0x0021940001097983 */ /* 0x000ea20000300800 */
[----:B------:R-:W2:Y:S03]  /*15050*/  LDL R0, [R1+0x49c] ;  /* 0x00049c0001007983 */ /* 0x000ea60000100800 */
[----:B------:R0:W-:Y:S01]  /*15060*/  STS.U16 [R27+0x9e00], R8 ;  /* 0x009e00081b007388 */ /* 0x0001e20000000400 */
[----:B------:R1:W-:Y:S02]  /*15070*/  STS.U16 [R27+0x9f00], R14 ;  /* 0x009f000e1b007388 */ /* 0x0003e40000000400 */
[----:B------:R1:W-:Y:S02]  /*15080*/  STS.U16 [R27+0xbc00], R7 ;  /* 0x00bc00071b007388 */ /* 0x0003e40000000400 */
[----:B------:R1:W-:Y:S01]  /*15090*/  STS.U16 [R27+0xbd00], R6 ;  /* 0x00bd00061b007388 */ /* 0x0003e20000000400 */
[----:B------:R1:W-:Y:S01]  /*150a0*/  STS.U16 [R27+0xbe00], R5 ;  /* 0x00be00051b007388 */ /* 0x0003e20000000400 */
[----:B------:R1:W-:Y:S03]  /*150b0*/  STS.U16 [R27+0xbf00], R4 ;  /* 0x00bf00041b007388 */ /* 0x0003e60000000400 */
[----:B0-----:R-:W3:Y:S01]  /*150c0*/  LDL.LU R8, [R1+0x2190] ;  /* 0x0021900001087983 */ /* 0x001ee20000300800 */
[----:B-1----:R-:W3:Y:S03]  /*150d0*/  LDL.LU R14, [R1+0xc] ;  /* 0x00000c00010e7983 */ /* 0x002ee60000300800 */
[----:B------:R-:W3:Y:S01]  /*150e0*/  LDL.LU R7, [R1+0x218c] ;  /* 0x00218c0001077983 */ /* 0x000ee20000300800 */
[----:B------:R-:W3:Y:S03]  /*150f0*/  LDL.LU R6, [R1+0x2188] ;  /* 0x0021880001067983 */ /* 0x000ee60000300800 */
[----:B------:R-:W3:Y:S01]  /*15100*/  LDL.LU R5, [R1+0x2184] ;  /* 0x0021840001057983 */ /* 0x000ee20000300800 */
[----:B------:R-:W3:Y:S03]  /*15110*/  LDL.LU R4, [R1+0x2180] ;  /* 0x0021800001047983 */ /* 0x000ee60000300800 */
        /* <DEDUP_REMOVED lines=13> */
[----:B------:R1:W-:Y:S03]  /*151f0*/  STS.U16 [R27+0xff00], R28 ;  /* 0x00ff001c1b007388 */ /* 0x0003e60000000400 */
[----:B0-----:R-:W3:Y:S01]  /*15200*/  LDL.LU R26, [R1+0x2164] ;  /* 0x00216400011a7983 */ /* 0x001ee20000300800 */
[----:B-1----:R-:W3:Y:S02]  /*15210*/  LDL.LU R27, [R1+0x2160] ;  /* 0x00216000011b7983 */ /* 0x002ee40000300800 */
[----:B------:R-:W4:Y:S01]  /*15220*/  LDL.LU R28, [R1+0x215c] ;  /* 0x00215c00011c7983 */ /* 0x000f220000300800 */
[----:B--2---:R0:W-:Y:S01]  /*15230*/  STS.U16 [R0+0x10000], R29 ;  /* 0x0100001d00007388 */ /* 0x0041e20000000400 */
[----:B------:R1:W-:Y:S03]  /*15240*/  STS.U16 [R0+0x10400], R15 ;  /* 0x0104000f00007388 */ /* 0x0003e60000000400 */
[----:B0-----:R-:W2:Y:S01]  /*15250*/  LDL.LU R29, [R1+0x2158] ;  /* 0x00215800011d7983 */ /* 0x001ea20000300800 */
[----:B-1----:R-:W2:Y:S03]  /*15260*/  LDL R15, [R1+0x10f0] ;  /* 0x0010f000010f7983 */ /* 0x002ea60000100800 */
[----:B---3--:R0:W-:Y:S01]  /*15270*/  STS.U16 [R0+0x10800], R27 ;  /* 0x0108001b00007388 */ /* 0x0081e20000000400 */
[----:B------:R1:W-:Y:S02]  /*15280*/  STS.U16 [R0+0x10c00], R18 ;  /* 0x010c001200007388 */ /* 0x0003e40000000400 */
[----:B------:R3:W-:Y:S02]  /*15290*/  STS.U16 [R0+0x11000], R4 ;  /* 0x0110000400007388 */ /* 0x0007e40000000400 */
[----:B------:R4:W-:Y:S01]  /*152a0*/  STS.U16 [R0+0x11400], R8 ;  /* 0x0114000800007388 */ /* 0x0009e20000000400 */
[----:B0-----:R-:W2:Y:S01]  /*152b0*/  LDL.LU R27, [R1+0x8] ;  /* 0x00000800011b7983 */ /* 0x001ea20000300800 */
[----:B-1----:R-:W2:Y:S02]  /*152c0*/  LDL R18, [R1+0x10f4] ;  /* 0x0010f40001127983 */ /* 0x002ea40000100800 */
[----:B---3--:R-:W2:Y:S02]  /*152d0*/  LDL.LU R4, [R1+0x10] ;  /* 0x0000100001047983 */ /* 0x008ea40000300800 */
[----:B----4-:R-:W3:Y:S01]  /*152e0*/  LDL.LU R0, [R1+0x2154] ;  /* 0x0021540001007983 */ /* 0x010ee20000300800 */
[----:B------:R-:W4:Y:S04]  /*152f0*/  LDL R8, [R1+0x49c] ;  /* 0x00049c0001087983 */ /* 0x000f280000100800 */
[----:B----4-:R-:W-:Y:S01]  /*15300*/  STS.U16 [R8+0x11800], R9 ;  /* 0x0118000908007388 */ /* 0x010fe20000000400 */
[----:B------:R-:W-:Y:S02]  /*15310*/  STS.U16 [R8+0x11c00], R10 ;  /* 0x011c000a08007388 */ /* 0x000fe40000000400 */
[----:B--2---:R-:W-:Y:S02]  /*15320*/  STS.U16 [R18+0x10100], R4 ;  /* 0x0101000412007388 */ /* 0x004fe40000000400 */
[----:B---3--:R0:W-:Y:S02]  /*15330*/  STS.U16 [R18+0x10500], R0 ;  /* 0x0105000012007388 */ /* 0x0081e40000000400 */
[----:B0-----:R-:W2:Y:S04]  /*15340*/  LDL.LU R0, [R1+0x2150] ;  /* 0x0021500001007983 */ /* 0x001ea80000300800 */
[----:B------:R-:W-:Y:S01]  /*15350*/  STS.U16 [R18+0x10900], R26 ;  /* 0x0109001a12007388 */ /* 0x000fe20000000400 */
[----:B------:R-:W-:Y:S02]  /*15360*/  STS.U16 [R18+0x10d00], R16 ;  /* 0x010d001012007388 */ /* 0x000fe40000000400 */
[----:B------:R-:W-:Y:S02]  /*15370*/  STS.U16 [R18+0x11100], R5 ;  /* 0x0111000512007388 */ /* 0x000fe40000000400 */
[----:B------:R-:W-:Y:S01]  /*15380*/  STS.U16 [R18+0x11500], R11 ;  /* 0x0115000b12007388 */ /* 0x000fe20000000400 */
[----:B------:R-:W-:Y:S01]  /*15390*/  STS.U16 [R18+0x11900], R12 ;  /* 0x0119000c12007388 */ /* 0x000fe20000000400 */
[----:B------:R-:W-:Y:S02]  /*153a0*/  STS.U16 [R18+0x11d00], R13 ;  /* 0x011d000d12007388 */ /* 0x000fe40000000400 */
[----:B------:R0:W-:Y:S02]  /*153b0*/  STS.U16 [R15+0x10200], R14 ;  /* 0x0102000e0f007388 */ /* 0x0001e40000000400 */
[----:B0-----:R-:W0:Y:S01]  /*153c0*/  S2R R14, SR_TID.X ;  /* 0x00000000000e7919 */ /* 0x001e220000002100 */
[----:B------:R-:W-:Y:S02]  /*153d0*/  STS.U16 [R15+0x10600], R29 ;  /* 0x0106001d0f007388 */ /* 0x000fe40000000400 */
[----:B------:R-:W-:Y:S02]  /*153e0*/  STS.U16 [R15+0x10a00], R22 ;  /* 0x010a00160f007388 */ /* 0x000fe40000000400 */
[----:B------:R-:W-:Y:S01]  /*153f0*/  STS.U16 [R15+0x10e00], R2 ;  /* 0x010e00020f007388 */ /* 0x000fe20000000400 */
[----:B------:R-:W-:Y:S01]  /*15400*/  STS.U16 [R15+0x11200], R6 ;  /* 0x011200060f007388 */ /* 0x000fe20000000400 */
[----:B------:R-:W-:Y:S02]  /*15410*/  STS.U16 [R15+0x11600], R17 ;  /* 0x011600110f007388 */ /* 0x000fe40000000400 */
[----:B------:R-:W-:Y:S02]  /*15420*/  STS.U16 [R15+0x11a00], R19 ;  /* 0x011a00130f007388 */ /* 0x000fe40000000400 */
[----:B------:R1:W-:Y:S01]  /*15430*/  STS.U16 [R15+0x11e00], R21 ;  /* 0x011e00150f007388 */ /* 0x0003e20000000400 */
[----:B0-----:R-:W-:-:S04]  /*15440*/  SHF.R.S32.HI R4, RZ, 0x6, R14 ;  /* 0x00000006ff047819 */ /* 0x001fc8000001140e */
[----:B------:R-:W-:Y:S01]  /*15450*/  SGXT R4, R4, 0x1 ;  /* 0x000000010404781a */ /* 0x000fe20000000200 */
[----:B-1----:R-:W0:Y:S02]  /*15460*/  S2R R15, SR_TID.X ;  /* 0x00000000000f7919 */ /* 0x002e240000002100 */
[----:B0-----:R-:W-:-:S05]  /*15470*/  IMAD.SHL.U32 R18, R15, 0x2, RZ ;  /* 0x000000020f127824 */ /* 0x001fca00078e00ff */
[----:B------:R-:W-:-:S04]  /*15480*/  LOP3.LUT R18, R18, 0x10, RZ, 0xc0, !PT ;  /* 0x0000001012127812 */ /* 0x000fc800078ec0ff */
[----:B------:R-:W-:Y:S01]  /*15490*/  LOP3.LUT R2, R18, 0x60, R14, 0xf8, !PT ;  /* 0x0000006012027812 */ /* 0x000fe200078ef80e */
[----:B------:R-:W-:Y:S02]  /*154a0*/  IMAD.SHL.U32 R14, R14, 0x2, RZ ;  /* 0x000000020e0e7824 */ /* 0x000fe400078e00ff */
[----:B--2---:R-:W-:-:S05]  /*154b0*/  IMAD.SHL.U32 R0, R0, 0x2, RZ ;  /* 0x0000000200007824 */ /* 0x004fca00078e00ff */
[----:B------:R-:W-:-:S04]  /*154c0*/  LOP3.LUT R0, R0, 0x90, R4, 0x78, !PT ;  /* 0x0000009000007812 */ /* 0x000fc800078e7804 */
[----:B------:R-:W-:-:S05]  /*154d0*/  LOP3.LUT R0, R0, 0x60, RZ, 0x3c, !PT ;  /* 0x0000006000007812 */ /* 0x000fca00078e3cff */
[----:B------:R0:W-:Y:S01]  /*154e0*/  STS.U16 [R0+0x10300], R27 ;  /* 0x0103001b00007388 */ /* 0x0001e20000000400 */
[----:B------:R-:W-:Y:S03]  /*154f0*/  STS.U16 [R0+0x10700], R28 ;  /* 0x0107001c00007388 */ /* 0x000fe60000000400 */
[----:B0-----:R-:W0:Y:S01]  /*15500*/  S2R R27, SR_TID.X ;  /* 0x00000000001b7919 */ /* 0x001e220000002100 */
[----:B------:R-:W-:Y:S02]  /*15510*/  STS.U16 [R0+0x10b00], R20 ;  /* 0x010b001400007388 */ /* 0x000fe40000000400 */
[----:B------:R-:W-:Y:S02]  /*15520*/  STS.U16 [R0+0x10f00], R3 ;  /* 0x010f000300007388 */ /* 0x000fe40000000400 */
[----:B------:R-:W-:Y:S01]  /*15530*/  STS.U16 [R0+0x11300], R7 ;  /* 0x0113000700007388 */ /* 0x000fe20000000400 */
[----:B------:R-:W-:Y:S01]  /*15540*/  STS.U16 [R0+0x11700], R23 ;  /* 0x0117001700007388 */ /* 0x000fe20000000400 */
[----:B------:R-:W-:Y:S02]  /*15550*/  STS.U16 [R0+0x11b00], R24 ;  /* 0x011b001800007388 */ /* 0x000fe40000000400 */
[----:B------:R-:W-:Y:S02]  /*15560*/  STS.U16 [R0+0x11f00], R25 ;  /* 0x011f001900007388 */ /* 0x000fe40000000400 */
[----:B------:R-:W-:Y:S01]  /*15570*/  BAR.SYNC.DEFER_BLOCKING 0x0 ;  /* 0x0000000000007b1d */ /* 0x000fe20000010000 */
[C---:B0-----:R-:W-:Y:S01]  /*15580*/  LOP3.LUT R15, R27.reuse, 0x7, RZ, 0xc0, !PT ;  /* 0x000000071b0f7812 */ /* 0x041fe200078ec0ff */
[----:B------:R-:W-:-:S04]  /*15590*/  IMAD.SHL.U32 R27, R27, 0x200, RZ ;  /* 0x000002001b1b7824 */ /* 0x000fc800078e00ff */
[C---:B------:R-:W-:Y:S02]  /*155a0*/  IMAD R18, R15.reuse, 0x410, RZ ;  /* 0x000004100f127824 */ /* 0x040fe400078e02ff */
[----:B------:R-:W-:Y:S01]  /*155b0*/  IMAD R15, R15, 0x90, RZ ;  /* 0x000000900f0f7824 */ /* 0x000fe200078e02ff */
[----:B------:R-:W-:-:S04]  /*155c0*/  LOP3.LUT R27, R27, 0x2000, RZ, 0xc0, !PT ;  /* 0x000020001b1b7812 */ /* 0x000fc800078ec0ff */
[----:B------:R-:W-:Y:S02]  /*155d0*/  LOP3.LUT R29, R15, 0x30, R14, 0x78, !PT ;  /* 0x000000300f1d7812 */ /* 0x000fe400078e780e */
[----:B------:R-:W-:-:S03]  /*155e0*/  LOP3.LUT R2, R18, R2, RZ, 0x3c, !PT ;  /* 0x0000000212027212 */ /* 0x000fc600078e3cff */
[----:B------:R-:W0:Y:S04]  /*155f0*/  LDSM.16.M88.4 R12, [R29+0x10400] ;  /* 0x010400001d0c783b */ /* 0x000e280000000200 */
[----:B------:R-:W1:Y:S01]  /*15600*/  LDSM.16.M88.4 R8, [R29+0x10000] ;  /* 0x010000001d08783b */ /* 0x000e620000000200 */
[----:B------:R-:W-:Y:S02]  /*15610*/  IMAD.IADD R2, R27, 0x1, R2 ;  /* 0x000000011b027824 */ /* 0x000fe400078e0202 */
[----:B------:R-:W2:Y:S01]  /*15620*/  LDSM.16.M88.4 R24, [R29+0x10c00] ;  /* 0x010c00001d18783b */ /* 0x000ea20000000200 */
[----:B------:R-:W3:Y:S04]  /*15630*/  LDSM.16.M88.4 R20, [R29+0x10800] ;  /* 0x010800001d14783b */ /* 0x000ee80000000200 */
[----:B------:R-:W4:Y:S04]  /*15640*/  LDSM.16.MT88.4 R4, [R2] ;  /* 0x000000000204783b */ /* 0x000f280000004200 */
[----:B------:R-:W-:Y:S04]  /*15650*/  LDSM.16.M88.4 R16, [R29+0x11400] ;  /* 0x011400001d10783b */ /* 0x000fe80000000200 */
[----:B0-----:R-:W-:Y:S01]  /*15660*/  STL.64 [R1+0x10], R12 ;  /* 0x0000100c01007387 */ /* 0x001fe20000100a00 */
[----:B------:R-:W-:Y:S02]  /*15670*/  STL.64 [R1+0x18], R14 ;  /* 0x0000180e01007387 */ /* 0x000fe40000100a00 */
[----:B-1----:R-:W-:Y:S02]  /*15680*/  STL.64 [R1+0x20], R8 ;  /* 0x0000200801007387 */ /* 0x002fe40000100a00 */
[----:B------:R-:W-:Y:S01]  /*15690*/  STL.64 [R1+0x28], R10 ;  /* 0x0000280a01007387 */ /* 0x000fe20000100a00 */
[----:B--2---:R-:W-:Y:S01]  /*156a0*/  STL.64 [R1+0x2138], R26 ;  /* 0x0021381a01007387 */ /* 0x004fe20000100a00 */
[----:B------:R0:W-:Y:S03]  /*156b0*/  STL.64 [R1+0x2130], R24 ;  /* 0x0021301801007387 */ /* 0x0001e60000100a00 */
[----:B0-----:R-:W4:Y:S01]  /*156c0*/  LDL.LU.64 R24, [R1+0x700] ;  /* 0x0007000001187983 */ /* 0x001f220000300a00 */
[----:B------:R-:W4:Y:S02]  /*156d0*/  LDL.LU.64 R26, [R1+0x708] ;  /* 0x00070800011a7983 */ /* 0x000f240000300a00 */
[----:B------:R-:W-:-:S02]  /*156e0*/  IMAD.MOV.U32 R3, RZ, RZ, R12 ;  /* 0x000000ffff037224 */ /* 0x000fc400078e000c */
[----:B------:R-:W-:Y:S01]  /*156f0*/  IMAD.MOV.U32 R0, RZ, RZ, R13 ;  /* 0x000000ffff007224 */ /* 0x000fe200078e000d */
[----:B---3--:R-:W-:Y:S04]  /*15700*/  STL.64 [R1], R20 ;  /* 0x0000001401007387 */ /* 0x008fe80000100a00 */
[----:B------:R-:W0:Y:S01]  /*15710*/  LDSM.16.M88.4 R12, [R29+0x11000] ;  /* 0x011000001d0c783b */ /* 0x000e220000000200 */
[----:B------:R-:W-:Y:S02]  /*15720*/  STL.64 [R1+0x8], R22 ;  /* 0x0000081601007387 */ /* 0x000fe40000100a00 */
[----:B------:R1:W-:Y:S02]  /*15730*/  STL.64 [R1+0x2140], R20 ;  /* 0x0021401401007387 */ /* 0x0003e40000100a00 */
[----:B-1----:R-:W-:-:S02]  /*15740*/  IMAD.MOV.U32 R20, RZ, RZ, R3 ;  /* 0x000000ffff147224 */ /* 0x002fc400078e0003 */
[----:B------:R-:W-:-:S05]  /*15750*/  IMAD.MOV.U32 R21, RZ, RZ, R0 ;  /* 0x000000ffff157224 */ /* 0x000fca00078e0000 */
[----:B------:R-:W-:Y:S02]  /*15760*/  STL.64 [R1+0x2148], R20 ;  /* 0x0021481401007387 */ /* 0x000fe40000100a00 */
[----:B------:R-:W1:Y:S01]  /*15770*/  LDSM.16.M88.4 R20, [R29+0x11800] ;  /* 0x011800001d14783b */ /* 0x000e620000000200 */
[C---:B----4-:R-:W-:Y:S11]  /*15780*/  HMMA.16816.F32 R8, R4.reuse, R8, R24 ;  /* 0x000000080408723c */ /* 0x050ff60000001818 */
[----:B------:R-:W-:Y:S11]  /*15790*/  @!UPT UIADD3 URZ, URZ, URZ, URZ ;  /* 0x0000003f3f3ff290 */ /* 0x000ff6000fffe03f */
[----:B------:R-:W-:Y:S01]  /*157a0*/  @!UPT UIADD3 URZ, URZ, URZ, URZ ;  /* 0x0000003f3f3ff290 */ /* 0x000fe2000fffe03f */
[----:B------:R2:W-:Y:S01]  /*157b0*/  STL.64 [R1+0x320], R8 ;  /* 0x0003200801007387 */ /* 0x0005e20000100a00 */
[----:B------:R3:W-:Y:S02]  /*157c0*/  STL [R1+0x328], R10 ;  /* 0x0003280a01007387 */ /* 0x0007e40000100800 */
[----:B------:R-:W4:Y:S02]  /*157d0*/  LDL.LU.64 R24, [R1+0x730] ;  /* 0x0007300001187983 */ /* 0x000f240000300a00 */
[----:B------:R-:W-:Y:S01]  /*157e0*/  IMAD.MOV.U32 R0, RZ, RZ, R11 ;  /* 0x000000ffff007224 */ /* 0x000fe200078e000b */
[----:B------:R-:W4:Y:S04]  /*157f0*/  LDL.LU.64 R26, [R1+0x738] ;  /* 0x00073800011a7983 */ /* 0x000f280000300a00 */
[----:B--2---:R-:W2:Y:S01]  /*15800*/  LDL.LU.64 R8, [R1+0x720] ;  /* 0x0007200001087983 */ /* 0x004ea20000300a00 */
[----:B---3--:R-:W2:Y:S02]  /*15810*/  LDL.LU.64 R10, [R1+0x728] ;  /* 0x00072800010a7983 */ /* 0x008ea40000300a00 */
[----:B0-----:R-:W-:Y:S02]  /*15820*/  STL.64 [R1+0x40], R12 ;  /* 0x0000400c01007387 */ /* 0x001fe40000100a00 */
[----:B------:R-:W-:Y:S01]  /*15830*/  STL.64 [R1+0x48], R14 ;  /* 0x0000480e01007387 */ /* 0x000fe20000100a00 */
[----:B------:R-:W-:Y:S01]  /*15840*/  STL [R1+0x1e70], R0 ;  /* 0x001e700001007387 */ /* 0x000fe20000100800 */
[----:B------:R-:W-:Y:S02]  /*15850*/  STL.64 [R1+0x30], R16 ;  /* 0x0000301001007387 */ /* 0x000fe40000100a00 */
[----:B------:R-:W-:Y:S02]  /*15860*/  STL.64 [R1+0x38], R18 ;  /* 0x0000381201007387 */ /* 0x000fe40000100a00 */
[----:B------:R0:W-:Y:S02]  /*15870*/  STL.64 [R1+0x2128], R16 ;  /* 0x0021281001007387 */ /* 0x0001e40000100a00 */
[----:B0-----:R-:W3:Y:S01]  /*15880*/  LDL.LU.64 R16, [R1+0x6f0] ;  /* 0x0006f00001107983 */ /* 0x001ee20000300a00 */
[----:B------:R-:W3:Y:S02]  /*15890*/  LDL.LU.64 R18, [R1+0x6f8] ;  /* 0x0006f80001127983 */ /* 0x000ee40000300a00 */
[----:B-1----:R0:W-:Y:S02]  /*158a0*/  STL.64 [R1+0x70], R20 ;  /* 0x0000701401007387 */ /* 0x0021e40000100a00 */
[----:B------:R-:W-:Y:S01]  /*158b0*/  STL.64 [R1+0x78], R22 ;  /* 0x0000781601007387 */ /* 0x000fe20000100a00 */
[----:B0-----:R-:W3:Y:S02]  /*158c0*/  LDL.LU.64 R20, [R1+0x2148] ;  /* 0x0021480001147983 */ /* 0x001ee40000300a00 */
[C---:B---3--:R-:W-:Y:S02]  /*158d0*/  HMMA.16816.F32 R16, R4.reuse, R20, R16 ;  /* 0x000000140410723c */ /* 0x048fe40000001810 */
[----:B------:R-:W0:Y:S11]  /*158e0*/  LDSM.16.M88.4 R20, [R29+0x11c00] ;  /* 0x011c00001d14783b */ /* 0x000e360000000200 */
[----:B------:R-:W-:Y:S10]  /*158f0*/  @!UPT UIADD3 URZ, URZ, URZ, URZ ;  /* 0x0000003f3f3ff290 */ /* 0x000ff4000fffe03f */
[----:B------:R1:W-:Y:S01]  /*15900*/  STL.64 [R1+0x310], R16 ;  /* 0x0003101001007387 */ /* 0x0003e20000100a00 */
[----:B------:R-:W-:Y:S02]  /*15910*/  IMAD.MOV.U32 R0, RZ, RZ, R18 ;  /* 0x000000ffff007224 */ /* 0x000fe400078e0012 */
[----:B------:R3:W-:Y:S01]  /*15920*/  STL [R1+0x31c], R19 ;  /* 0x00031c1301007387 */ /* 0x0007e20000100800 */
[----:B-1----:R-:W2:Y:S01]  /*15930*/  LDL.LU.64 R16, [R1+0x550] ;  /* 0x0005500001107983 */ /* 0x002ea20000300a00 */
[----:B---3--:R-:W3:Y:S02]  /*15940*/  LDL.LU.64 R18, [R1+0x558] ;  /* 0x0005580001127983 */ /* 0x008ee40000300a00 */
[----:B------:R-:W-:Y:S01]  /*15950*/  STL [R1+0x1e74], R0 ;  /* 0x001e740001007387 */ /* 0x000fe20000100800 */
[----:B0-----:R0:W-:Y:S01]  /*15960*/  STL.64 [R1+0x80], R20 ;  /* 0x0000801401007387 */ /* 0x0011e20000100a00 */
[----:B------:R4:W-:Y:S03]  /*15970*/  STL.64 [R1+0x88], R22 ;  /* 0x0000881601007387 */ /* 0x0009e60000100a00 */
[----:B0-----:R-:W4:Y:S02]  /*15980*/  LDL.LU.64 R20, [R1+0x2140] ;  /* 0x0021400001147983 */ /* 0x001f240000300a00 */
[C---:B----4-:R-:W-:Y:S02]  /*15990*/  HMMA.16816.F32 R20, R4.reuse, R20, R24 ;  /* 0x000000140414723c */ /* 0x050fe40000001818 */
[----:B------:R-:W4:Y:S01]  /*159a0*/  LDL.LU.64 R26, [R1+0x2138] ;  /* 0x00213800011a7983 */ /* 0x000f220000300a00 */
[----:B------:R-:W2:Y:S11]  /*159b0*/  LDL.LU.64 R24, [R1+0x2130] ;  /* 0x0021300001187983 */ /* 0x000eb60000300a00 */
[----:B------:R-:W-:Y:S10]  /*159c0*/  @!UPT UIADD3 URZ, URZ, URZ, URZ ;  /* 0x0000003f3f3ff290 */ /* 0x000ff4000fffe03f */
[----:B------:R-:W-:Y:S01]  /*159d0*/  IMAD.MOV.U32 R0, RZ, RZ, R21 ;  /* 0x000000ffff007224 */ /* 0x000fe200078e0015 */
[----:B------:R0:W-:Y:S01]  /*159e0*/  STL [R1+0x300], R20 ;  /* 0x0003001401007387 */ /* 0x0001e20000100800 */
[----:B------:R1:W-:Y:S03]  /*159f0*/  STL.64 [R1+0x308], R22 ;  /* 0x0003081601007387 */ /* 0x0003e60000100a00 */
[----:B------:R2:W-:Y:S04]  /*15a00*/  STL [R1+0x1e98], R0 ;  /* 0x001e980001007387 */ /* 0x0005e80000100800 */
[----:B0-----:R-:W3:Y:S01]  /*15a10*/  LDL.LU.64 R20, [R1+0x590] ;  /* 0x0005900001147983 */ /* 0x001ee20000300a00 */
[----:B-1----:R-:W3:Y:S01]  /*15a20*/  LDL.LU.64 R22, [R1+0x598] ;  /* 0x0005980001167983 */ /* 0x002ee20000300a00 */
[C---:B--2---:R-:W-:Y:S11]  /*15a30*/  HMMA.16816.F32 R8, R4.reuse, R24, R8 ;  /* 0x000000180408723c */ /* 0x044ff60000001808 */
[----:B------:R-:W-:Y:S11]  /*15a40*/  @!UPT UIADD3 URZ, URZ, URZ, URZ ;  /* 0x0000003f3f3ff290 */ /* 0x000ff6000fffe03f */
[----:B------:R-:W-:Y:S01]  /*15a50*/  @!UPT UIADD3 URZ, URZ, URZ, URZ ;  /* 0x0000003f3f3ff290 */ /* 0x000fe2000fffe03f */
[----:B------:R-:W-:Y:S01]  /*15a60*/  STL.64 [R1+0x2f0], R8 ;  /* 0x0002f00801007387 */ /* 0x000fe20000100a00 */
[----:B------:R-:W-:Y:S02]  /*15a70*/  STL.64 [R1+0x2f8], R10 ;  /* 0x0002f80a01007387 */ /* 0x000fe40000100a00 */
[----:B----4-:R-:W-:Y:S02]  /*15a80*/  STL.64 [R1+0x2110], R26 ;  /* 0x0021101a01007387 */ /* 0x010fe40000100a00 */
[----:B------:R0:W-:Y:S01]  /*15a90*/  STL.64 [R1+0x2108], R24 ;  /* 0x0021081801007387 */ /* 0x0001e20000100a00 */
[C---:B---3--:R-:W-:Y:S01]  /*15aa0*/  HMMA.16816.F32 R16, R4.reuse, R12, R16 ;  /* 0x0000000c0410723c */ /* 0x048fe20000001810 */
[----:B------:R-:W-:Y:S02]  /*15ab0*/  IMAD.MOV.U32 R3, RZ, RZ, R12 ;  /* 0x000000ffff037224 */ /* 0x000fe400078e000c */
[----:B------:R-:W-:Y:S01]  /*15ac0*/  IMAD.MOV.U32 R0, RZ, RZ, R13 ;  /* 0x000000ffff007224 */ /* 0x000fe200078e000d */
[----:B------:R-:W-:Y:S04]  /*15ad0*/  LDSM.16.MT88.4 R8, [R2+0x80] ;  /* 0x000080000208783b */ /* 0x000fe80000004200 */
[----:B------:R-:W1:Y:S04]  /*15ae0*/  LDSM.16.MT88.4 R12, [R2+0x100] ;  /* 0x00010000020c783b */ /* 0x000e680000004200 */
[----:B0-----:R-:W2:Y:S04]  /*15af0*/  LDL.64 R24, [R1+0x20] ;  /* 0x0000200001187983 */ /* 0x001ea80000100a00 */
[----:B--2---:R0:W-:Y:S04]  /*15b00*/  STL.64 [R1+0x2120], R24 ;  /* 0x0021201801007387 */ /* 0x0041e80000100a00 */
[----:B0-----:R-:W2:Y:S01]  /*15b10*/  LDL.LU.64 R24, [R1+0x540] ;  /* 0x0005400001187983 */ /* 0x001ea20000300a00 */
[----:B------:R-:W2:Y:S02]  /*15b20*/  LDL.LU.64 R26, [R1+0x548] ;  /* 0x00054800011a7983 */ /* 0x000ea40000300a00 */
[----:B------:R0:W-:Y:S02]  /*15b30*/  STL.64 [R1+0x2e0], R16 ;  /* 0x0002e01001007387 */ /* 0x0001e40000100a00 */
[----:B------:R-:W-:Y:S01]  /*15b40*/  STL.64 [R1+0x2e8], R18 ;  /* 0x0002e81201007387 */ /* 0x000fe20000100a00 */
[----:B0-----:R-:W2:Y:S01]  /*15b50*/  LDL.LU.64 R16, [R1+0x2128] ;  /* 0x0021280001107983 */ /* 0x001ea20000300a00 */
[----:B-1----:R-:W-:Y:S02]  /*15b60*/  STL.64 [R1+0x20d0], R14 ;  /* 0x0020d00e01007387 */ /* 0x002fe40000100a00 */
[----:B------:R2:W-:Y:S02]  /*15b70*/  STL.64 [R1+0x20c8], R12 ;  /* 0x0020c80c01007387 */ /* 0x0005e40000100a00 */
[C---:B--2---:R-:W-:Y:S01]  /*15b80*/  HMMA.16816.F32 R12, R4.reuse, R16, R24 ;  /* 0x00000010040c723c */ /* 0x044fe20000001818 */
[----:B------:R-:W0:Y:S04]  /*15b90*/  LDSM.16.MT88.4 R16, [R2+0x180] ;  /* 0x000180000210783b */ /* 0x000e280000004200 */
[----:B------:R-:W2:Y:S01]  /*15ba0*/  LDL.LU.64 R24, [R1+0x580] ;  /* 0x0005800001187983 */ /* 0x000ea20000300a00 */
[----:B------:R-:W2:Y:S11]  /*15bb0*/  LDL.LU.64 R26, [R1+0x588] ;  /* 0x00058800011a7983 */ /* 0x000eb60000300a00 */
[----:B------:R-:W-:Y:S06]  /*15bc0*/  @!UPT UIADD3 URZ, URZ, URZ, URZ ;  /* 0x0000003f3f3ff290 */ /* 0x000fec000fffe03f */
[----:B------:R-:W-:Y:S01]  /*15bd0*/  STL.64 [R1+0x2d0], R12 ;  /* 0x0002d00c01007387 */ /* 0x000fe20000100a00 */
[----:B------:R-:W-:Y:S03]  /*15be0*/  STL.64 [R1+0x2d8], R14 ;  /* 0x0002d80e01007387 */ /* 0x000fe60000100a00 */
[----:B0-----:R-:W-:Y:S01]  /*15bf0*/  STL.64 [R1+0x2068], R18 ;  /* 0x0020681201007387 */ /* 0x001fe20000100a00 */
[----:B------:R0:W-:Y:S03]  /*15c00*/  STL.64 [R1+0x2060], R16 ;  /* 0x0020601001007387 */ /* 0x0001e60000100a00 */
[----:B0-----:R-:W3:Y:S04]  /*15c10*/  LDL.64 R16, [R1] ;  /* 0x0000000001107983 */ /* 0x001ee80000100a00 */
[----:B---3--:R0:W-:Y:S04]  /*15c20*/  STL.64 [R1+0x2118], R16 ;  /* 0x0021181001007387 */ /* 0x0081e80000100a00 */
[----:B0-----:R-:W3:Y:S02]  /*15c30*/  LDL.64 R16, [R1+0x70] ;  /* 0x0000700001107983 */ /* 0x001ee40000100a00 */
[C---:B---3--:R-:W-:Y:S11]  /*15c40*/  HMMA.16816.F32 R20, R4.reuse, R16, R20 ;  /* 0x000000100414723c */ /* 0x048ff60000001814 */
[----:B------:R-:W-:Y:S11]  /*15c50*/  @!UPT UIADD3 URZ, URZ, URZ, URZ ;  /* 0x0000003f3f3ff290 */ /* 0x000ff6000fffe03f */
[----:B------:R-:W-:Y:S01]  /*15c60*/  @!UPT UIADD3 URZ, URZ, URZ, URZ ;  /* 0x0000003f3f3ff290 */ /* 0x000fe2000fffe03f */
[----:B------:R-:W-:Y:S01]  /*15c70*/  STL.64 [R1+0x2c0], R20 ;  /* 0x0002c01401007387 */ /* 0x000fe20000100a00 */
[----:B------:R-:W-:Y:S02]  /*15c80*/  IMAD.MOV.U32 R29, RZ, RZ, R22 ;  /* 0x000000ffff1d7224 */ /* 0x000fe400078e0016 */
[----:B------:R-:W-:Y:S02]  /*15c90*/  IMAD.MOV.U32 R28, RZ, RZ, R23 ;  /* 0x000000ffff1c7224 */ /* 0x000fe400078e0017 */
[----:B------:R-:W0:Y:S01]  /*15ca0*/  LDSM.16.MT88.4 R20, [R2+0x200] ;  /* 0x000200000214783b */ /* 0x000e220000004200 */
[----:B------:R-:W-:Y:S02]  /*15cb0*/  IMAD.MOV.U32 R15, RZ, RZ, R16 ;  /* 0x000000ffff0f7224 */ /* 0x000fe400078e0010 */
[----:B------:R-:W-:Y:S02]  /*15cc0*/  IMAD.MOV.U32 R14, RZ, RZ, R17 ;  /* 0x000000ffff0e7224 */ /* 0x000fe400078e0011 */
[----:B------:R-:W3:Y:S01]  /*15cd0*/  LDL.LU.64 R16, [R1+0x770] ;  /* 0x0007700001107983 */ /* 0x000ee20000300a00 */
[----:B------:R-:W3:Y:S02]  /*15ce0*/  LDL.LU.64 R18, [R1+0x778] ;  /* 0x0007780001127983 */ /* 0x000ee40000300a00 */
[----:B------:R-:W4:Y:S02]  /*15cf0*/  LDL.64 R12, [R1+0x10] ;  /* 0x00001000010c7983 */ /* 0x000f240000100a00 */
[----:B------:R-:W-:Y:S01]  /*15d00*/  STL [R1+0x1de4], R28 ;  /* 0x001de41c01007387 */ /* 0x000fe20000100800 */
[----:B------:R-:W-:Y:S04]  /*15d10*/  STL [R1+0x1de0], R29 ;  /* 0x001de01d01007387 */ /* 0x000fe80000100800 */
[----:B0-----:R-:W-:Y:S01]  /*15d20*/  STL.64 [R1+0x1ff0], R22 ;  /* 0x001ff01601007387 */ /* 0x001fe20000100a00 */
[----:B------:R0:W-:Y:S03]  /*15d30*/  STL.64 [R1+0x1fe8], R20 ;  /* 0x001fe81401007387 */ /* 0x0001e60000100a00 */
[----:B0-----:R-:W2:Y:S04]  /*15d40*/  LDL R20, [R1+0x80] ;  /* 0x0000800001147983 */ /* 0x001ea80000100800 */
[----:B------:R-:W2:Y:S02]  /*15d50*/  LDL R21, [R1+0x84] ;  /* 0x0000840001157983 */ /* 0x000ea40000100800 */
[----:B--2---:R-:W-:Y:S02]  /*15d60*/  HMMA.16816.F32 R4, R4, R20, R24 ;  /* 0x000000140404723c */ /* 0x004fe40000001818 */
[----:B------:R-:W3:Y:S11]  /*15d70*/  LDL.LU.64 R24, [R1+0x2120] ;  /* 0x0021200001187983 */ /* 0x000ef60000300a00 */
[----:B------:R-:W-:Y:S10]  /*15d80*/  @!UPT UIADD3 URZ, URZ, URZ, URZ ;  /* 0x0000003f3f3ff290 */ /* 0x000ff4000fffe03f */
[----:B------:R-:W-:Y:S01]  /*15d90*/  STL.64 [R1+0x210], R4 ;  /* 0x0002100401007387 */ /* 0x000fe20000100a00 */
[----:B------:R-:W-:Y:S02]  /*15da0*/  STL.64 [R1+0x218], R6 ;  /* 0x0002180601007387 */ /* 0x000fe40000100a00 */
[----:B------:R-:W0:Y:S02]  /*15db0*/  LDSM.16.MT88.4 R4, [R2+0x280] ;  /* 0x000280000204783b */ /* 0x000e240000004200 */
[----:B0-----:R-:W-:Y:S02]  /*15dc0*/  STL.64 [R1+0x1f80], R6 ;  /* 0x001f800601007387 */ /* 0x001fe40000100a00 */
[----:B------:R0:W-:Y:S02]  /*15dd0*/  STL.64 [R1+0x1f78], R4 ;  /* 0x001f780401007387 */ /* 0x0001e40000100a00 */
[----:B0-----:R-:W-:Y:S02]  /*15de0*/  IMAD.MOV.U32 R4, RZ, RZ, R15 ;  /* 0x000000ffff047224 */ /* 0x001fe400078e000f */
[----:B------:R-:W-:-:S05]  /*15df0*/  IMAD.MOV.U32 R5, RZ, RZ, R14 ;  /* 0x000000ffff057224 */ /* 0x000fca00078e000e */
[----:B------:R3:W-:Y:S02]  /*15e00*/  STL.64 [R1+0x20d8], R4 ;  /* 0x0020d80401007387 */ /* 0x0007e40000100a00 */
[----:B---3--:R-:W-:Y:S01]  /*15e10*/  HMMA.16816.F32 R4, R8, R24, R16 ;  /* 0x000000180804723c */ /* 0x008fe20000001810 */
[----:B------:R-:W-:Y:S02]  /*15e20*/  IMAD.MOV.U32 R23, RZ, RZ, R24 ;  /* 0x000000ffff177224 */ /* 0x000fe400078e0018 */
[----:B------:R-:W-:Y:S11]  /*15e30*/  IMAD.MOV.U32 R22, RZ, RZ, R25 ;  /* 0x000000ffff167224 */ /* 0x000ff600078e0019 */
[----:B------:R-:W-:Y:S09]  /*15e40*/  @!UPT UIADD3 URZ, URZ, URZ, URZ ;  /* 0x0000003f3f3ff290 */ /* 0x000ff2000fffe03f */
[----:B------:R-:W-:Y:S01]  /*15e50*/  STL.64 [R1+0x200], R4 ;  /* 0x0002000401007387 */ /* 0x000fe20000100a00 */
[----:B------:R-:W-:Y:S02]  /*15e60*/  STL.64 [R1+0x208], R6 ;  /* 0x0002080601007387 */ /* 0x000fe40000100a00 */
[----:B------:R-:W4:Y:S02]  /*15e70*/  LDL.LU.64 R16, [R1+0x760] ;  /* 0x0007600001107983 */ /* 0x000f240000300a00 */
[----:B------:R-:W4:Y:S01]  /*15e80*/  LDL.LU.64 R18, [R1+0x768] ;  /* 0x0007680001127983 */ /* 0x000f220000300a00 */
[----:B------:R-:W2:Y:S01]  /*15e90*/  LDL.LU.64 R24, [R1+0x750] ;  /* 0x0007500001187983 */ /* 0x000ea20000300a00 */
[----:B------:R-:W2:Y:S02]  /*15ea0*/  LDL.LU.64 R26, [R1+0x758] ;  /* 0x00075800011a7983 */ /* 0x000ea40000300a00 */
[----:B------:R-:W-:Y:S02]  /*15eb0*/  STL.64 [R1+0x20e8], R22 ;  /* 0x0020e81601007387 */ /* 0x000fe40000100a00 */
[----:B------:R0:W-:Y:S02]  /*15ec0*/  STL.64 [R1+0x20e0], R20 ;  /* 0x0020e01401007387 */ /* 0x0001e40000100a00 */
[----:B0-----:R-:W-:-:S02]  /*15ed0*/  IMAD.MOV.U32 R20, RZ, RZ, R3 ;  /* 0x000000ffff147224 */ /* 0x001fc400078e0003 */
[----:B------:R-:W-:-:S05]  /*15ee0*/  IMAD.MOV.U32 R21, RZ, RZ, R0 ;  /* 0x000000ffff157224 */ /* 0x000fca00078e0000 */
[----:B------:R0:W-:Y:S04]  /*15ef0*/  STL.64 [R1+0x2100], R20 ;  /* 0x0021001401007387 */ /* 0x0001e80000100a00 */
[----:B0-----:R-:W3:Y:S01]  /*15f00*/  LDL.LU.64 R20, [R1+0x740] ;  /* 0x0007400001147983 */ /* 0x001ee20000300a00 */
[----:B------:R-:W3:Y:S02]  /*15f10*/  LDL.LU.64 R22, [R1+0x748] ;  /* 0x0007480001167983 */ /* 0x000ee40000300a00 */
[----:B------:R-:W2:Y:S02]  /*15f20*/  LDL.LU.64 R4, [R1+0x530] ;  /* 0x0005300001047983 */ /* 0x000ea40000300a00 */
[----:B------:R-:W2:Y:S01]  /*15f30*/  LDL.LU.64 R6, [R1+0x538] ;  /* 0x0005380001067983 */ /* 0x000ea20000300a00 */
[C---:B----4-:R-:W-:Y:S01]  /*15f40*/  HMMA.16816.F32 R16, R8.reuse, R12, R16 ;  /* 0x0000000c0810723c */ /* 0x050fe20000001810 */
[----:B--2---:R-:W-:Y:S01]  /*15f50*/  STL.64 [R1+0x20f8], R6 ;  /* 0x0020f80601007387 */ /* 0x004fe20000100a00 */
[----:B------:R0:W-:Y:S03]  /*15f60*/  STL.64 [R1+0x20f0], R4 ;  /* 0x0020f00401007387 */ /* 0x0001e60000100a00 */
[----:B0-----:R-:W2:Y:S01]  /*15f70*/  LDL.LU.64 R4, [R1+0x570] ;  /* 0x0005700001047983 */ /* 0x001ea20000300a00 */
[----:B------:R-:W2:Y:S11]  /*15f80*/  LDL.LU.64 R6, [R1+0x578] ;  /* 0x0005780001067983 */ /* 0x000eb60000300a00 */
[----:B------:R-:W-:Y:S06]  /*15f90*/  @!UPT UIADD3 URZ, URZ, URZ, URZ ;  /* 0x0000003f3f3ff290 */ /* 0x000fec000fffe03f */
[----:B------:R0:W-:Y:S02]  /*15fa0*/  STL.64 [R1+0x1f0], R16 ;  /* 0x0001f01001007387 */ /* 0x0001e40000100a00 */
[----:B------:R-:W-:Y:S01]  /*15fb0*/  STL.64 [R1+0x1f8], R18 ;  /* 0x0001f81201007387 */ /* 0x000fe20000100a00 */
[----:B0-----:R-:W4:Y:S01]  /*15fc0*/  LDL.LU.64 R16, [R1+0x2118] ;  /* 0x0021180001107983 */ /* 0x001f220000300a00 */
[----:B------:R-:W-:Y:S02]  /*15fd0*/  IMAD.MOV.U32 R3, RZ, RZ, R12 ;  /* 0x000000ffff037224 */ /* 0x000fe400078e000c */
[----:B------:R-:W-:Y:S02]  /*15fe0*/  IMAD.MOV.U32 R0, RZ, RZ, R13 ;  /* 0x000000ffff007224 */ /* 0x000fe400078e000d */
[----:B------:R-:W2:Y:S01]  /*15ff0*/  LDL.LU.64 R12, [R1+0x4e0] ;  /* 0x0004e000010c7983 */ /* 0x000ea20000300a00 */
[----:B------:R-:W2:Y:S01]  /*16000*/  LDL.LU.64 R14, [R1+0x4e8] ;  /* 0x0004e800010e7983 */ /* 0x000ea20000300a00 */
[C---:B----4-:R-:W-:Y:S11]  /*16010*/  HMMA.16816.F32 R24, R8.reuse, R16, R24 ;  /* 0x000000100818723c */ /* 0x050ff60000001818 */
[----:B------:R-:W-:Y:S11]  /*16020*/  @!UPT UIADD3 URZ, URZ, URZ, URZ ;  /* 0x0000003f3f3ff290 */ /* 0x000ff6000fffe03f */
[----:B------:R-:W-:Y:S01]  /*16030*/  @!UPT UIADD3 URZ, URZ, URZ, URZ ;  /* 0x0000003f3f3ff290 */ /* 0x000fe2000fffe03f */
[----:B------:R-:W-:Y:S01]  /*16040*/  STL.64 [R1+0x1e0], R24 ;  /* 0x0001e01801007387 */ /* 0x000fe20000100a00 */
[----:B------:R0:W-:Y:S03]  /*16050*/  STL.64 [R1+0x1e8], R26 ;  /* 0x0001e81a01007387 */ /* 0x0001e60000100a00 */
[----:B0-----:R-:W4:Y:S01]  /*16060*/  LDL.LU.64 R26, [R1+0x2110] ;  /* 0x00211000011a7983 */ /* 0x001f220000300a00 */
[----:B------:R-:W3:Y:S02]  /*16070*/  LDL.LU.64 R24, [R1+0x2108] ;  /* 0x0021080001187983 */ /* 0x000ee40000300a00 */
[----:B------:R0:W-:Y:S02]  /*16080*/  STL.64 [R1+0x20b0], R16 ;  /* 0x0020b01001007387 */ /* 0x0001e40000100a00 */
[----:B0-----:R-:W2:Y:S01]  /*16090*/  LDL.LU.64 R16, [R1+0x520] ;  /* 0x0005200001107983 */ /* 0x001ea20000300a00 */
[----:B------:R-:W2:Y:S01]  /*160a0*/  LDL.LU.64 R18, [R1+0x528] ;  /* 0x0005280001127983 */ /* 0x000ea20000300a00 */
[C---:B---3--:R-:W-:Y:S11]  /*160b0*/  HMMA.16816.F32 R20, R8.reuse, R24, R20 ;  /* 0x000000180814723c */ /* 0x048ff60000001814 */
[----:B------:R-:W-:Y:S11]  /*160c0*/  @!UPT UIADD3 URZ, URZ, URZ, URZ ;  /* 0x0000003f3f3ff290 */ /* 0x000ff6000fffe03f */
[----:B------:R-:W-:Y:S01]  /*160d0*/  @!UPT UIADD3 URZ, URZ, URZ, URZ ;  /* 0x0000003f3f3ff290 */ /* 0x000fe2000fffe03f */
[----:B------:R0:W-:Y:S01]  /*160e0*/  STL.64 [R1+0x1d0], R20 ;  /* 0x0001d01401007387 */ /* 0x0001e20000100a00 */
[----:B------:R-:W-:Y:S03]  /*160f0*/  STL.64 [R1+0x1d8], R22 ;  /* 0x0001d81601007387 */ /* 0x000fe60000100a00 */
[----:B0-----:R-:W2:Y:S01]  /*16100*/  LDL.LU.64 R20, [R1+0x2100] ;  /* 0x0021000001147983 */ /* 0x001ea20000300a00 */
[----:B----4-:R-:W-:Y:S02]  /*16110*/  STL.64 [R1+0x20c0], R26 ;  /* 0x0020c01a01007387 */ /* 0x010fe40000100a00 */
[----:B------:R0:W-:Y:S02]  /*16120*/  STL.64 [R1+0x20b8], R24 ;  /* 0x0020b81801007387 */ /* 0x0001e40000100a00 */
[----:B0-----:R-:W3:Y:S01]  /*16130*/  LDL.64 R24, [R1+0x30] ;  /* 0x0000300001187983 */ /* 0x001ee20000100a00 */
[C---:B--2---:R-:W-:Y:S03]  /*16140*/  HMMA.16816.F32 R20, R8.reuse, R20, R4 ;  /* 0x000000140814723c */ /* 0x044fe60000001804 */
[----:B------:R-:W3:Y:S01]  /*16150*/  LDL.LU.64 R6, [R1+0x20f8] ;  /* 0x0020f80001067983 */ /* 0x000ee20000300a00 */
[----:B------:R-:W3:Y:S11]  /*16160*/  LDL.LU.64 R4, [R1+0x20f0] ;  /* 0x0020f00001047983 */ /* 0x000ef60000300a00 */
[----:B------:R-:W-:Y:S08]  /*16170*/  @!UPT UIADD3 URZ, URZ, URZ, URZ ;  /* 0x0000003f3f3ff290 */ /* 0x000ff0000fffe03f */
[----:B------:R-:W-:Y:S01]  /*16180*/  STL.64 [R1+0x1c0], R20 ;  /* 0x0001c01401007387 */ /* 0x000fe20000100a00 */
[----:B------:R0:W-:Y:S03]  /*16190*/  STL.64 [R1+0x1c8], R22 ;  /* 0x0001c81601007387 */ /* 0x0001e60000100a00 */
[----:B0-----:R-:W2:Y:S01]  /*161a0*/  LDL.LU.64 R22, [R1+0x20e8] ;  /* 0x0020e80001167983 */ /* 0x001ea20000300a00 */
[----:B------:R-:W4:Y:S01]  /*161b0*/  LDL.LU.64 R20, [R1+0x20e0] ;  /* 0x0020e00001147983 */ /* 0x000f220000300a00 */
[C---:B---3--:R-:W-:Y:S11]  /*161c0*/  HMMA.16816.F32 R4, R8.reuse, R24, R4 ;  /* 0x000000180804723c */ /* 0x048ff60000001804 */
[----:B------:R-:W-:Y:S11]  /*161d0*/  @!UPT UIADD3 URZ, URZ, URZ, URZ ;  /* 0x0000003f3f3ff290 */ /* 0x000ff6000fffe03f */
[----:B------:R-:W-:Y:S01]  /*161e0*/  @!UPT UIADD3 URZ, URZ, URZ, URZ ;  /* 0x0000003f3f3ff290 */ /* 0x000fe2000fffe03f */
[----:B------:R0:W-:Y:S01]  /*161f0*/  STL.64 [R1+0x1b0], R4 ;  /* 0x0001b00401007387 */ /* 0x0001e20000100a00 */
[----:B------:R1:W-:Y:S03]  /*16200*/  STL.64 [R1+0x1b8], R6 ;  /* 0x0001b80601007387 */ /* 0x0003e60000100a00 */
[----:B0-----:R-:W1:Y:S01]  /*16210*/  LDL.LU.64 R4, [R1+0x20d8] ;  /* 0x0020d80001047983 */ /* 0x001e620000300a00 */
[----:B------:R-:W-:Y:S02]  /*16220*/  IMAD.MOV.U32 R29, RZ, RZ, R24 ;  /* 0x000000ffff1d7224 */ /* 0x000fe400078e0018 */
[----:B------:R-:W-:Y:S02]  /*16230*/  IMAD.MOV.U32 R28, RZ, RZ, R25 ;  /* 0x000000ffff1c7224 */ /* 0x000fe400078e0019 */
[----:B------:R-:W3:Y:S01]  /*16240*/  LDL.LU.64 R24, [R1+0x710] ;  /* 0x0007100001187983 */ /* 0x000ee20000300a00 */
[----:B------:R-:W3:Y:S01]  /*16250*/  LDL.LU.64 R26, [R1+0x718] ;  /* 0x00071800011a7983 */ /* 0x000ee20000300a00 */
[C---:B-1----:R-:W-:Y:S08]  /*16260*/  HMMA.16816.F32 R4, R8.reuse, R4, R16 ;  /* 0x000000040804723c */ /* 0x042ff00000001810 */
[----:B----4-:R-:W-:Y:S11]  /*16270*/  HMMA.16816.F32 R8, R8, R20, R12 ;  /* 0x000000140808723c */ /* 0x010ff6000000180c */
[----:B------:R-:W-:Y:S04]  /*16280*/  @!UPT UIADD3 URZ, URZ, URZ, URZ ;  /* 0x0000003f3f3ff290 */ /* 0x000fe8000fffe03f */
[----:B------:R0:W-:Y:S01]  /*16290*/  STL.64 [R1+0x1a0], R4 ;  /* 0x0001a00401007387 */ /* 0x0001e20000100a00 */
[----:B------:R1:W-:Y:S02]  /*162a0*/  STL.64 [R1+0x1a8], R6 ;  /* 0x0001a80601007387 */ /* 0x0003e40000100a00 */
[----:B------:R-:W4:Y:S02]  /*162b0*/  LDL.LU.64 R16, [R1+0x6e0] ;  /* 0x0006e00001107983 */ /* 0x000f240000300a00 */
[----:B------:R-:W4:Y:S01]  /*162c0*/  LDL.LU.64 R18, [R1+0x6e8] ;  /* 0x0006e80001127983 */ /* 0x000f220000300a00 */
[----:B0-----:R-:W2:Y:S01]  /*162d0*/  LDL.LU.64 R4, [R1+0x6d0] ;  /* 0x0006d00001047983 */ /* 0x001ea20000300a00 */
[----:B-1----:R-:W2:Y:S02]  /*162e0*/  LDL.LU.64 R6, [R1+0x6d8] ;  /* 0x0006d80001067983 */ /* 0x002ea40000300a00 */
[----:B------:R-:W4:Y:S02]  /*162f0*/  LDL.LU.64 R14, [R1+0x20d0] ;  /* 0x0020d000010e7983 */ /* 0x000f240000300a00 */
[----:B------:R-:W4:Y:S01]  /*16300*/  LDL.LU.64 R12, [R1+0x20c8] ;  /* 0x0020c800010c7983 */ /* 0x000f220000300a00 */
[----:B------:R0:W-:Y:S04]  /*16310*/  STL.64 [R1+0x2070], R20 ;  /* 0x0020701401007387 */ /* 0x0001e80000100a00 */
[----:B0-----:R-:W2:Y:S01]  /*16320*/  LDL.64 R20, [R1+0x70] ;  /* 0x0000700001147983 */ /* 0x001ea20000100a00 */
[----:B------:R-:W-:Y:S02]  /*16330*/  STL.64 [R1+0x100], R8 ;  /* 0x0001000801007387 */ /* 0x000fe40000100a00 */
[----:B------:R-:W-:Y:S01]  /*16340*/  STL.64 [R1+0x108], R10 ;  /* 0x0001080a01007387 */ /* 0x000fe20000100a00 */
[----:B--2---:R0:W-:Y:S02]  /*16350*/  STL.64 [R1+0x2080], R20 ;  /* 0x0020801401007387 */ /* 0x0041e40000100a00 */
[----:B0-----:R-:W-:-:S02]  /*16360*/  IMAD.MOV.U32 R20, RZ, RZ, R29 ;  /* 0x000000ffff147224 */ /* 0x001fc400078e001d */
[----:B------:R-:W-:-:S05]  /*16370*/  IMAD.MOV.U32 R21, RZ, RZ, R28 ;  /* 0x000000ffff157224 */ /* 0x000fca00078e001c */
[----:B------:R0:W-:Y:S04]  /*16380*/  STL.64 [R1+0x2090], R20 ;  /* 0x0020901401007387 */ /* 0x0001e80000100a00 */
[----:B0-----:R-:W2:Y:S01]  /*16390*/  LDL.64 R20, [R1+0x40] ;  /* 0x0000400001147983 */ /* 0x001ea20000100a00 */
[----:B------:R-:W-:Y:S02]  /*163a0*/  IMAD.MOV.U32 R8, RZ, RZ, R3 ;  /* 0x000000ffff087224 */ /* 0x000fe400078e0003 */
[----:B------:R-:W-:-:S07]  /*163b0*/  IMAD.MOV.U32 R9, RZ, RZ, R0 ;  /* 0x000000ffff097224 */ /* 0x000fce00078e0000 */
[----:B----4-:R-:W-:Y:S01]  /*163c0*/  HMMA.16816.F32 R16, R12, R8, R16 ;  /* 0x000000080c10723c */ /* 0x010fe20000001810 */
[----:B--2---:R0:W-:Y:S02]  /*163d0*/  STL.64 [R1+0x20a8], R20 ;  /* 0x0020a81401007387 */ /* 0x0041e40000100a00 */
[----:B0-----:R-:W-:Y:S02]  /*163e0*/  IMAD.MOV.U32 R20, RZ, RZ, R23 ;  /* 0x000000ffff147224 */ /* 0x001fe400078e0017 */
[----:B------:R-:W-:-:S07]  /*163f0*/  IMAD.MOV.U32 R21, RZ, RZ, R22 ;  /* 0x000000ffff157224 */ /* 0x000fce00078e0016 */
[C---:B---3--:R-:W-:Y:S01]  /*16400*/  HMMA.16816.F32 R20, R12.reuse, R20, R24 ;  /* 0x000000140c14723c */ /* 0x048fe20000001818 */
[----:B------:R-:W2:Y:S01]  /*16410*/  LDL.LU.64 R26, [R1+0x20c0] ;  /* 0x0020c000011a7983 */ /* 0x000ea20000300a00 */
[----:B------:R-:W3:Y:S11]  /*16420*/  LDL.LU.64 R24, [R1+0x20b8] ;  /* 0x0020b80001187983 */ /* 0x000ef60000300a00 */
[----:B------:R-:W-:Y:S10]  /*16430*/  @!UPT UIADD3 URZ, URZ, URZ, URZ ;  /* 0x0000003f3f3ff290 */ /* 0x000ff4000fffe03f */
[----:B------:R0:W-:Y:S01]  /*16440*/  STL.64 [R1+0xf0], R20 ;  /* 0x0000f01401007387 */ /* 0x0001e20000100a00 */
[----:B------:R1:W-:Y:S03]  /*16450*/  STL.64 [R1+0xf8], R22 ;  /* 0x0000f81601007387 */ /* 0x0003e60000100a00 */
[----:B0-----:R-:W3:Y:S01]  /*16460*/  LDL.LU.64 R20, [R1+0x6c0] ;  /* 0x0006c00001147983 */ /* 0x001ee20000300a00 */
[----:B-1----:R-:W3:Y:S02]  /*16470*/  LDL.LU.64 R22, [R1+0x6c8] ;  /* 0x0006c80001167983 */ /* 0x002ee40000300a00 */
[----:B------:R0:W-:Y:S02]  /*16480*/  STL.64 [R1+0xe0], R16 ;  /* 0x0000e01001007387 */ /* 0x0001e40000100a00 */
[----:B------:R-:W-:Y:S01]  /*16490*/  STL.64 [R1+0xe8], R18 ;  /* 0x0000e81201007387 */ /* 0x000fe20000100a00 */
[----:B0-----:R-:W4:Y:S01]  /*164a0*/  LDL.LU.64 R16, [R1+0x20b0] ;  /* 0x0020b00001107983 */ /* 0x001f220000300a00 */
[----:B------:R4:W-:Y:S02]  /*164b0*/  STL.64 [R1+0x2078], R8 ;  /* 0x0020780801007387 */ /* 0x0009e40000100a00 */
[----:B----4-:R-:W-:Y:S07]  /*164c0*/  HMMA.16816.F32 R8, R12, R16, R4 ;  /* 0x000000100c08723c */ /* 0x010fee0000001804 */
[----:B------:R-:W-:-:S02]  /*164d0*/  IMAD.MOV.U32 R5, RZ, RZ, R16 ;  /* 0x000000ffff057224 */ /* 0x000fc400078e0010 */
[----:B------:R-:W-:Y:S11]  /*164e0*/  IMAD.MOV.U32 R4, RZ, RZ, R17 ;  /* 0x000000ffff047224 */ /* 0x000ff600078e0011 */
[----:B------:R-:W-:Y:S03]  /*164f0*/  @!UPT UIADD3 URZ, URZ, URZ, URZ ;  /* 0x0000003f3f3ff290 */ /* 0x000fe6000fffe03f */
[----:B------:R-:W-:Y:S01]  /*16500*/  STL.64 [R1+0xd0], R8 ;  /* 0x0000d00801007387 */ /* 0x000fe20000100a00 */
[----:B------:R-:W-:Y:S02]  /*16510*/  STL.64 [R1+0xd8], R10 ;  /* 0x0000d80a01007387 */ /* 0x000fe40000100a00 */
[----:B------:R0:W-:Y:S02]  /*16520*/  STL.64 [R1+0x2088], R4 ;  /* 0x0020880401007387 */ /* 0x0001e40000100a00 */
[----:B0-----:R-:W4:Y:S01]  /*16530*/  LDL.LU.64 R4, [R1+0x4c0] ;  /* 0x0004c00001047983 */ /* 0x001f220000300a00 */
[----:B------:R-:W2:Y:S01]  /*16540*/  LDL.LU.64 R6, [R1+0x4c8] ;  /* 0x0004c80001067983 */ /* 0x000ea20000300a00 */
[----:B---3--:R-:W-:Y:S11]  /*16550*/  HMMA.16816.F32 R20, R12, R24, R20 ;  /* 0x000000180c14723c */ /* 0x008ff60000001814 */
[----:B------:R-:W-:Y:S11]  /*16560*/  @!UPT UIADD3 URZ, URZ, URZ, URZ ;  /* 0x0000003f3f3ff290 */ /* 0x000ff6000fffe03f */
[----:B------:R-:W-:Y:S02]  /*16570*/  @!UPT UIADD3 URZ, URZ, URZ, URZ ;  /* 0x0000003f3f3ff290 */ /* 0x000fe4000fffe03f */
[----:B------:R-:W-:Y:S01]  /*16580*/  IMAD.MOV.U32 R28, RZ, RZ, R21 ;  /* 0x000000ffff1c7224 */ /* 0x000fe200078e0015 */
[----:B--2---:R-:W-:Y:S01]  /*16590*/  STL.64 [R1+0x20a0], R6 ;  /* 0x0020a00601007387 */ /* 0x004fe20000100a00 */
[----:B----4-:R0:W-:Y:S03]  /*165a0*/  STL.64 [R1+0x2098], R4 ;  /* 0x0020980401007387 */ /* 0x0101e60000100a00 */
[----:B0-----:R-:W2:Y:S01]  /*165b0*/  LDL.LU.64 R4, [R1+0x4d0] ;  /* 0x0004d00001047983 */ /* 0x001ea20000300a00 */
[----:B------:R-:W2:Y:S02]  /*165c0*/  LDL.LU.64 R6, [R1+0x4d8] ;  /* 0x0004d80001067983 */ /* 0x000ea40000300a00 */
[----:B------:R-:W3:Y:S02]  /*165d0*/  LDL.LU.64 R8, [R1+0x400] ;  /* 0x0004000001087983 */ /* 0x000ee40000300a00 */
[----:B------:R-:W3:Y:S01]  /*165e0*/  LDL.LU.64 R10, [R1+0x408] ;  /* 0x00040800010a7983 */ /* 0x000ee20000300a00 */
[----:B------:R-:W4:Y:S01]  /*165f0*/  LDL.LU.64 R16, [R1+0x360] ;  /* 0x0003600001107983 */ /* 0x000f220000300a00 */
[----:B------:R-:W4:Y:S02]  /*16600*/  LDL.LU.64 R18, [R1+0x368] ;  /* 0x0003680001127983 */ /* 0x000f240000300a00 */
[----:B------:R0:W-:Y:S02]  /*16610*/  STL [R1+0xc0], R20 ;  /* 0x0000c01401007387 */ /* 0x0001e40000100800 */
[----:B------:R-:W-:Y:S01]  /*16620*/  STL [R1+0xcc], R23 ;  /* 0x0000cc1701007387 */ /* 0x000fe20000100800 */
[----:B0-----:R-:W2:Y:S01]  /*16630*/  LDL.LU.64 R20, [R1+0x20a8] ;  /* 0x0020a80001147983 */ /* 0x001ea20000300a00 */
[----:B------:R-:W-:-:S02]  /*16640*/  IMAD.MOV.U32 R29, RZ, RZ, R22 ;  /* 0x000000ffff1d7224 */ /* 0x000fc400078e0016 */
[----:B------:R-:W-:Y:S02]  /*16650*/  STL.64 [R1+0x2048], R26 ;  /* 0x0020481a01007387 */ /* 0x000fe40000100a00 */
[----:B------:R0:W-:Y:S02]  /*16660*/  STL.64 [R1+0x2040], R24 ;  /* 0x0020401801007387 */ /* 0x0001e40000100a00 */
[----:B0-----:R-:W3:Y:S01]  /*16670*/  LDL.LU.64 R24, [R1+0x6a0] ;  /* 0x0006a00001187983 */ /* 0x001ee20000300a00 */
[----:B------:R-:W3:Y:S02]  /*16680*/  LDL.LU.64 R26, [R1+0x6a8] ;  /* 0x0006a800011a7983 */ /* 0x000ee40000300a00 */
[----:B------:R-:W-:Y:S02]  /*16690*/  STL [R1+0x1ea0], R29 ;  /* 0x001ea01d01007387 */ /* 0x000fe40000100800 */
[----:B------:R-:W-:Y:S01]  /*166a0*/  STL [R1+0x1e9c], R28 ;  /* 0x001e9c1c01007387 */ /* 0x000fe20000100800 */
[----:B--2---:R-:W-:Y:S01]  /*166b0*/  HMMA.16816.F32 R4, R12, R20, R4 ;  /* 0x000000140c04723c */ /* 0x004fe20000001804 */
[----:B------:R-:W-:-:S02]  /*166c0*/  IMAD.MOV.U32 R3, RZ, RZ, R20 ;  /* 0x000000ffff037224 */ /* 0x000fc400078e0014 */
[----:B------:R-:W-:Y:S11]  /*166d0*/  IMAD.MOV.U32 R0, RZ, RZ, R21 ;  /* 0x000000ffff007224 */ /* 0x000ff600078e0015 */
[----:B------:R-:W-:Y:S09]  /*166e0*/  @!UPT UIADD3 URZ, URZ, URZ, URZ ;  /* 0x0000003f3f3ff290 */ /* 0x000ff2000fffe03f */
[----:B------:R-:W-:Y:S01]  /*166f0*/  STL.64 [R1+0x190], R4 ;  /* 0x0001900401007387 */ /* 0x000fe20000100a00 */
[----:B------:R0:W-:Y:S03]  /*16700*/  STL.64 [R1+0x198], R6 ;  /* 0x0001980601007387 */ /* 0x0001e60000100a00 */
[----:B0-----:R-:W2:Y:S01]  /*16710*/  LDL.LU.64 R6, [R1+0x20a0] ;  /* 0x0020a00001067983 */ /* 0x001ea20000300a00 */
[----:B------:R-:W2:Y:S02]  /*16720*/  LDL.LU.64 R4, [R1+0x2098] ;  /* 0x0020980001047983 */ /* 0x000ea40000300a00 */
[----:B------:R-:W2:Y:S02]  /*16730*/  LDL.LU.64 R20, [R1+0x2090] ;  /* 0x0020900001147983 */ /* 0x000ea40000300a00 */
[C---:B--2---:R-:W-:Y:S01]  /*16740*/  HMMA.16816.F32 R20, R12.reuse, R20, R4 ;  /* 0x000000140c14723c */ /* 0x044fe20000001804 */
[----:B------:R-:W2:Y:S11]  /*16750*/  LDL.LU.64 R4, [R1+0x2088] ;  /* 0x0020880001047983 */ /* 0x000eb60000300a00 */
[----:B------:R-:W-:Y:S11]  /*16760*/  @!UPT UIADD3 URZ, URZ, URZ, URZ ;  /* 0x0000003f3f3ff290 */ /* 0x000ff6000fffe03f */
[----:B------:R0:W-:Y:S01]  /*16770*/  STL.64 [R1+0x2b0], R20 ;  /* 0x0002b01401007387 */ /* 0x0001e20000100a00 */
[----:B------:R-:W-:Y:S03]  /*16780*/  STL.64 [R1+0x2b8], R22 ;  /* 0x0002b81601007387 */ /* 0x000fe60000100a00 */
[----:B0-----:R-:W3:Y:S02]  /*16790*/  LDL.LU.64 R20, [R1+0x2080] ;  /* 0x0020800001147983 */ /* 0x001ee40000300a00 */
[C---:B---3--:R-:W-:Y:S01]  /*167a0*/  HMMA.16816.F32 R8, R12.reuse, R20, R8 ;  /* 0x000000140c08723c */ /* 0x048fe20000001808 */
[----:B------:R-:W-:Y:S02]  /*167b0*/  IMAD.MOV.U32 R7, RZ, RZ, R20 ;  /* 0x000000ffff077224 */ /* 0x000fe400078e0014 */
[----:B------:R-:W-:Y:S11]  /*167c0*/  IMAD.MOV.U32 R6, RZ, RZ, R21 ;  /* 0x000000ffff067224 */ /* 0x000ff600078e0015 */
[----:B------:R-:W-:Y:S09]  /*167d0*/  @!UPT UIADD3 URZ, URZ, URZ, URZ ;  /* 0x0000003f3f3ff290 */ /* 0x000ff2000fffe03f */
[----:B------:R0:W-:Y:S01]  /*167e0*/  STL.64 [R1+0x3d0], R8 ;  /* 0x0003d00801007387 */ /* 0x0001e20000100a00 */
[----:B------:R-:W-:Y:S03]  /*167f0*/  STL.64 [R1+0x3d8], R10 ;  /* 0x0003d80a01007387 */ /* 0x000fe60000100a00 */
[----:B0-----:R-:W3:Y:S01]  /*16800*/  LDL.LU.64 R8, [R1+0x2078] ;  /* 0x0020780001087983 */ /* 0x001ee20000300a00 */
[----:B------:R-:W4:Y:S02]  /*16810*/  LDL.LU.64 R20, [R1+0x2070] ;  /* 0x0020700001147983 */ /* 0x000f240000300a00 */
[----:B----4-:R-:W-:Y:S01]  /*16820*/  HMMA.16816.F32 R12, R12, R20, R16 ;  /* 0x000000140c0c723c */ /* 0x010fe20000001810 */
[----:B------:R-:W3:Y:S01]  /*16830*/  LDL.LU.64 R18, [R1+0x2068] ;  /* 0x0020680001127983 */ /* 0x000ee20000300a00 */
[----:B------:R-:W3:Y:S02]  /*16840*/  LDL.LU.64 R16, [R1+0x2060] ;  /* 0x0020600001107983 */ /* 0x000ee40000300a00 */
[----:B------:R0:W-:Y:S03]  /*16850*/  STL.64 [R1+0x2000], R20 ;  /* 0x0020001401007387 */ /* 0x0001e60000100a00 */
[----:B0-----:R-:W-:-:S02]  /*16860*/  IMAD.MOV.U32 R20, RZ, RZ, R7 ;  /* 0x000000ffff147224 */ /* 0x001fc400078e0007 */
[----:B------:R-:W-:Y:S11]  /*16870*/  IMAD.MOV.U32 R21, RZ, RZ, R6 ;  /* 0x000000ffff157224 */ /* 0x000ff600078e0006 */
[----:B------:R-:W-:Y:S03]  /*16880*/  @!UPT UIADD3 URZ, URZ, URZ, URZ ;  /* 0x0000003f3f3ff290 */ /* 0x000fe6000fffe03f */
[----:B------:R0:W-:Y:S01]  /*16890*/  STL.64 [R1+0x3c0], R12 ;  /* 0x0003c00c01007387 */ /* 0x0001e20000100a00 */
[----:B------:R-:W-:Y:S02]  /*168a0*/  STL.64 [R1+0x3c8], R14 ;  /* 0x0003c80e01007387 */ /* 0x000fe40000100a00 */
[----:B------:R1:W-:Y:S02]  /*168b0*/  STL.64 [R1+0x2018], R20 ;  /* 0x0020181401007387 */ /* 0x0003e40000100a00 */
[----:B0-----:R-:W-:Y:S02]  /*168c0*/  IMAD.MOV.U32 R12, RZ, RZ, R3 ;  /* 0x000000ffff0c7224 */ /* 0x001fe400078e0003 */
[----:B------:R-:W-:-:S05]  /*168d0*/  IMAD.MOV.U32 R13, RZ, RZ, R0 ;  /* 0x000000ffff0d7224 */ /* 0x000fca00078e0000 */
[----:B------:R0:W-:Y:S01]  /*168e0*/  STL.64 [R1+0x2038], R12 ;  /* 0x0020380c01007387 */ /* 0x0001e20000100a00 */
[----:B-1----:R-:W4:Y:S03]  /*168f0*/  LDL.64 R20, [R1+0x30] ;  /* 0x0000300001147983 */ /* 0x002f260000100a00 */
[----:B0-----:R-:W2:Y:S04]  /*16900*/  LDL.64 R12, [R1+0x20] ;  /* 0x00002000010c7983 */ /* 0x001ea80000100a00 */
[----:B----4-:R0:W-:Y:S04]  /*16910*/  STL.64 [R1+0x2030], R20 ;  /* 0x0020301401007387 */ /* 0x0101e80000100a00 */
[----:B0-----:R-:W4:Y:S01]  /*16920*/  LDL.LU.64 R20, [R1+0x6b0] ;  /* 0x0006b00001147983 */ /* 0x001f220000300a00 */
[----:B------:R-:W4:Y:S01]  /*16930*/  LDL.LU.64 R22, [R1+0x6b8] ;  /* 0x0006b80001167983 */ /* 0x000f220000300a00 */
[----:B---3--:R-:W-:Y:S07]  /*16940*/  HMMA.16816.F32 R8, R16, R8, R24 ;  /* 0x000000081008723c */ /* 0x008fee0000001818 */
[----:B--2---:R-:W-:-:S02]  /*16950*/  IMAD.MOV.U32 R24, RZ, RZ, R5 ;  /* 0x000000ffff187224 */ /* 0x004fc400078e0005 */
[----:B------:R-:W-:Y:S01]  /*16960*/  IMAD.MOV.U32 R25, RZ, RZ, R4 ;  /* 0x000000ffff197224 */ /* 0x000fe200078e0004 */
[----:B----4-:R-:W-:Y:S11]  /*16970*/  HMMA.16816.F32 R20, R16, R12, R20 ;  /* 0x0000000c1014723c */ /* 0x010ff60000001814 */
[----:B------:R-:W-:Y:S11]  /*16980*/  @!UPT UIADD3 URZ, URZ, URZ, URZ ;  /* 0x0000003f3f3ff290 */ /* 0x000ff6000fffe03f */
[----:B------:R-:W-:Y:S01]  /*16990*/  @!UPT UIADD3 URZ, URZ, URZ, URZ ;  /* 0x0000003f3f3ff290 */ /* 0x000fe2000fffe03f */
[----:B------:R-:W-:Y:S01]  /*169a0*/  STL.64 [R1+0x440], R20 ;  /* 0x0004401401007387 */ /* 0x000fe20000100a00 */
[----:B------:R-:W-:Y:S02]  /*169b0*/  STL.64 [R1+0x448], R22 ;  /* 0x0004481601007387 */ /* 0x000fe40000100a00 */
[----:B------:R-:W-:Y:S02]  /*169c0*/  STL.64 [R1+0x430], R8 ;  /* 0x0004300801007387 */ /* 0x000fe40000100a00 */
[----:B------:R-:W-:Y:S01]  /*169d0*/  STL.64 [R1+0x438], R10 ;  /* 0x0004380a01007387 */ /* 0x000fe20000100a00 */
[----:B------:R-:W2:Y:S01]  /*169e0*/  LDL.LU.64 R4, [R1+0x660] ;  /* 0x0006600001047983 */ /* 0x000ea20000300a00 */
[----:B------:R-:W3:Y:S03]  /*169f0*/  LDL.LU.64 R6, [R1+0x668] ;  /* 0x0006680001067983 */ /* 0x000ee60000300a00 */
[----:B---3--:R-:W-:Y:S01]  /*16a00*/  STL.64 [R1+0x1fb8], R6 ;  /* 0x001fb80601007387 */ /* 0x008fe20000100a00 */
[----:B--2---:R0:W-:Y:S03]  /*16a10*/  STL.64 [R1+0x1fb0], R4 ;  /* 0x001fb00401007387 */ /* 0x0041e60000100a00 */
[----:B0-----:R-:W2:Y:S01]  /*16a20*/  LDL.64 R4, [R1+0x10] ;  /* 0x0000100001047983 */ /* 0x001ea20000100a00 */
[----:B------:R-:W-:-:S02]  /*16a30*/  IMAD.MOV.U32 R3, RZ, RZ, R12 ;  /* 0x000000ffff037224 */ /* 0x000fc400078e000c */
[----:B------:R-:W-:Y:S01]  /*16a40*/  IMAD.MOV.U32 R0, RZ, RZ, R13 ;  /* 0x000000ffff007224 */ /* 0x000fe200078e000d */
[----:B--2---:R0:W-:Y:S01]  /*16a50*/  STL.64 [R1+0x1fd0], R4 ;  /* 0x001fd00401007387 */ /* 0x0041e20000100a00 */
[----:B------:R-:W2:Y:S02]  /*16a60*/  LDL.LU.64 R12, [R1+0x3f0] ;  /* 0x0003f000010c7983 */ /* 0x000ea40000300a00 */
[----:B------:R-:W3:Y:S02]  /*16a70*/  LDL.LU.64 R14, [R1+0x3f8] ;  /* 0x0003f800010e7983 */ /* 0x000ee40000300a00 */
[----:B0-----:R-:W-:Y:S02]  /*16a80*/  IMAD.MOV.U32 R4, RZ, RZ, R3 ;  /* 0x000000ffff047224 */ /* 0x001fe400078e0003 */
[----:B------:R-:W-:Y:S01]  /*16a90*/  IMAD.MOV.U32 R5, RZ, RZ, R0 ;  /* 0x000000ffff057224 */ /* 0x000fe200078e0000 */
[----:B---3--:R-:W-:Y:S01]  /*16aa0*/  STL.64 [R1+0x2058], R14 ;  /* 0x0020580e01007387 */ /* 0x008fe20000100a00 */
[----:B--2---:R0:W-:Y:S03]  /*16ab0*/  STL.64 [R1+0x2050], R12 ;  /* 0x0020500c01007387 */ /* 0x0041e60000100a00 */
[----:B0-----:R-:W2:Y:S01]  /*16ac0*/  LDL.LU.64 R12, [R1+0x690] ;  /* 0x00069000010c7983 */ /* 0x001ea20000300a00 */
[----:B------:R-:W2:Y:S02]  /*16ad0*/  LDL.LU.64 R14, [R1+0x698] ;  /* 0x00069800010e7983 */ /* 0x000ea40000300a00 */
[----:B------:R-:W3:Y:S02]  /*16ae0*/  LDL.LU.64 R20, [R1+0x350] ;  /* 0x0003500001147983 */ /* 0x000ee40000300a00 */
[----:B------:R-:W3:Y:S01]  /*16af0*/  LDL.LU.64 R22, [R1+0x358] ;  /* 0x0003580001167983 */ /* 0x000ee20000300a00 */
[----:B------:R0:W-:Y:S04]  /*16b00*/  STL.64 [R1+0x1ff8], R4 ;  /* 0x001ff80401007387 */ /* 0x0001e80000100a00 */
[----:B0-----:R-:W4:Y:S01]  /*16b10*/  LDL.LU.64 R4, [R1+0x240] ;  /* 0x0002400001047983 */ /* 0x001f220000300a00 */
[----:B------:R-:W2:Y:S03]  /*16b20*/  LDL.LU.64 R6, [R1+0x248] ;  /* 0x0002480001067983 */ /* 0x000ea60000300a00 */
[----:B--2---:R-:W-:Y:S01]  /*16b30*/  STL.64 [R1+0x2010], R6 ;  /* 0x0020100601007387 */ /* 0x004fe20000100a00 */
[----:B----4-:R0:W-:Y:S03]  /*16b40*/  STL.64 [R1+0x2008], R4 ;  /* 0x0020080401007387 */ /* 0x0101e60000100a00 */
[----:B0-----:R-:W2:Y:S01]  /*16b50*/  LDL.LU.64 R4, [R1+0x250] ;  /* 0x0002500001047983 */ /* 0x001ea20000300a00 */
[----:B------:R-:W4:Y:S03]  /*16b60*/  LDL.LU.64 R6, [R1+0x258] ;  /* 0x0002580001067983 */ /* 0x000f260000300a00 */
[----:B----4-:R-:W-:Y:S01]  /*16b70*/  STL.64 [R1+0x2028], R6 ;  /* 0x0020280601007387 */ /* 0x010fe20000100a00 */
[----:B--2---:R0:W-:Y:S03]  /*16b80*/  STL.64 [R1+0x2020], R4 ;  /* 0x0020200401007387 */ /* 0x0041e60000100a00 */
[----:B0-----:R-:W2:Y:S01]  /*16b90*/  LDL.LU.64 R4, [R1+0x340] ;  /* 0x0003400001047983 */ /* 0x001ea20000300a00 */
[----:B------:R-:W2:Y:S02]  /*16ba0*/  LDL.LU.64 R6, [R1+0x348] ;  /* 0x0003480001067983 */ /* 0x000ea40000300a00 */
[----:B------:R-:W4:Y:S02]  /*16bb0*/  LDL.LU.64 R8, [R1+0x650] ;  /* 0x0006500001087983 */ /* 0x000f240000300a00 */
[----:B------:R-:W2:Y:S01]  /*16bc0*/  LDL.LU.64 R10, [R1+0x658] ;  /* 0x00065800010a7983 */ /* 0x000ea20000300a00 */
[C---:B------:R-:W-:Y:S01]  /*16bd0*/  HMMA.16816.F32 R24, R16.reuse, R24, R12 ;  /* 0x000000181018723c */ /* 0x040fe2000000180c */
        /* <DEDUP_REMOVED lines=9> */
[----:B------:R-:W4:Y:S05]  /*16c70*/  LDL.LU.64 R12, [R1+0x2050] ;  /* 0x00205000010c7983 */ /* 0x000f2a0000300a00 */
[----:B------:R-:W-:Y:S01]  /*16c80*/  STL.64 [R1+0x420], R24 ;  /* 0x0004201801007387 */ /* 0x000fe20000100a00 */
[----:B------:R0:W-:Y:S03]  /*16c90*/  STL.64 [R1+0x428], R26 ;  /* 0x0004281a01007387 */ /* 0x0001e60000100a00 */
[----:B0-----:R-:W2:Y:S01]  /*16ca0*/  LDL.LU.64 R26, [R1+0x2048] ;  /* 0x00204800011a7983 */ /* 0x001ea20000300a00 */
[----:B------:R-:W4:Y:S02]  /*16cb0*/  LDL.LU.64 R24, [R1+0x2040] ;  /* 0x0020400001187983 */ /* 0x000f240000300a00 */
[C---:B----4-:R-:W-:Y:S11]  /*16cc0*/  HMMA.16816.F32 R12, R16.reuse, R24, R12 ;  /* 0x00000018100c723c */ /* 0x050ff6000000180c */
[----:B------:R-:W-:Y:S11]  /*16cd0*/  @!UPT UIADD3 URZ, URZ, URZ, URZ ;  /* 0x0000003f3f3ff290 */ /* 0x000ff6000fffe03f */
[----:B------:R-:W-:Y:S01]  /*16ce0*/  @!UPT UIADD3 URZ, URZ, URZ, URZ ;  /* 0x0000003f3f3ff290 */ /* 0x000fe2000fffe03f */
[----:B------:R0:W-:Y:S01]  /*16cf0*/  STL.64 [R1+0x410], R12 ;  /* 0x0004100c01007387 */ /* 0x0001e20000100a00 */
[----:B------:R-:W-:Y:S03]  /*16d00*/  STL.64 [R1+0x418], R14 ;  /* 0x0004180e01007387 */ /* 0x000fe60000100a00 */
[----:B0-----:R-:W3:Y:S02]  /*16d10*/  LDL.LU.64 R12, [R1+0x2038] ;  /* 0x00203800010c7983 */ /* 0x001ee40000300a00 */
[C---:B---3--:R-:W-:Y:S11]  /*16d20*/  HMMA.16816.F32 R20, R16.reuse, R12, R20 ;  /* 0x0000000c1014723c */ /* 0x048ff60000001814 */
[----:B------:R-:W-:Y:S11]  /*16d30*/  @!UPT UIADD3 URZ, URZ, URZ, URZ ;  /* 0x0000003f3f3ff290 */ /* 0x000ff6000fffe03f */
[----:B------:R-:W-:Y:S01]  /*16d40*/  @!UPT UIADD3 URZ, URZ, URZ, URZ ;  /* 0x0000003f3f3ff290 */ /* 0x000fe2000fffe03f */
[----:B------:R0:W-:Y:S01]  /*16d50*/  STL.64 [R1+0x400], R20 ;  /* 0x0004001401007387 */ /* 0x0001e20000100a00 */
[----:B------:R-:W-:Y:S03]  /*16d60*/  STL.64 [R1+0x408], R22 ;  /* 0x0004081601007387 */ /* 0x000fe60000100a00 */
[----:B0-----:R-:W3:Y:S02]  /*16d70*/  LDL.LU.64 R20, [R1+0x2030] ;  /* 0x0020300001147983 */ /* 0x001ee40000300a00 */
[C---:B---3--:R-:W-:Y:S01]  /*16d80*/  HMMA.16816.F32 R4, R16.reuse, R20, R4 ;  /* 0x000000141004723c */ /* 0x048fe20000001804 */
[----:B------:R-:W-:Y:S02]  /*16d90*/  IMAD.MOV.U32 R3, RZ, RZ, R20 ;  /* 0x000000ffff037224 */ /* 0x000fe400078e0014 */
[----:B------:R-:W-:Y:S11]  /*16da0*/  IMAD.MOV.U32 R0, RZ, RZ, R21 ;  /* 0x000000ffff007224 */ /* 0x000ff600078e0015 */
[----:B------:R-:W-:Y:S09]  /*16db0*/  @!UPT UIADD3 URZ, URZ, URZ, URZ ;  /* 0x0000003f3f3ff290 */ /* 0x000ff2000fffe03f */
[----:B------:R-:W-:Y:S01]  /*16dc0*/  STL.64 [R1+0x3f0], R4 ;  /* 0x0003f00401007387 */ /* 0x000fe20000100a00 */
[----:B------:R0:W-:Y:S03]  /*16dd0*/  STL.64 [R1+0x3f8], R6 ;  /* 0x0003f80601007387 */ /* 0x0001e60000100a00 */
[----:B0-----:R-:W3:Y:S01]  /*16de0*/  LDL.LU.64 R6, [R1+0x2028] ;  /* 0x0020280001067983 */ /* 0x001ee20000300a00 */
[----:B------:R-:W3:Y:S02]  /*16df0*/  LDL.LU.64 R4, [R1+0x2020] ;  /* 0x0020200001047983 */ /* 0x000ee40000300a00 */
[----:B------:R-:W3:Y:S02]  /*16e00*/  LDL.LU.64 R20, [R1+0x2018] ;  /* 0x0020180001147983 */ /* 0x000ee40000300a00 */
[C---:B---3--:R-:W-:Y:S01]  /*16e10*/  HMMA.16816.F32 R20, R16.reuse, R20, R4 ;  /* 0x000000141014723c */ /* 0x048fe20000001804 */
[----:B------:R-:W3:Y:S01]  /*16e20*/  LDL.LU.64 R6, [R1+0x2010] ;  /* 0x0020100001067983 */ /* 0x000ee20000300a00 */
[----:B------:R-:W3:Y:S11]  /*16e30*/  LDL.LU.64 R4, [R1+0x2008] ;  /* 0x0020080001047983 */ /* 0x000ef60000300a00 */
[----:B------:R-:W-:Y:S10]  /*16e40*/  @!UPT UIADD3 URZ, URZ, URZ, URZ ;  /* 0x0000003f3f3ff290 */ /* 0x000ff4000fffe03f */
[----:B------:R0:W-:Y:S01]  /*16e50*/  STL.64 [R1+0x3e0], R20 ;  /* 0x0003e01401007387 */ /* 0x0001e20000100a00 */
[----:B------:R1:W-:Y:S03]  /*16e60*/  STL.64 [R1+0x3e8], R22 ;  /* 0x0003e81601007387 */ /* 0x0003e60000100a00 */
[----:B0-----:R-:W3:Y:S02]  /*16e70*/  LDL.LU.64 R20, [R1+0x2000] ;  /* 0x0020000001147983 */ /* 0x001ee40000300a00 */
[----:B---3--:R-:W-:Y:S02]  /*16e80*/  HMMA.16816.F32 R16, R16, R20, R4 ;  /* 0x000000141010723c */ /* 0x008fe40000001804 */
[----:B------:R-:W2:Y:S01]  /*16e90*/  LDL.LU.64 R4, [R1+0x1ff8] ;  /* 0x001ff80001047983 */ /* 0x000ea20000300a00 */
[----:B-1----:R-:W2:Y:S02]  /*16ea0*/  LDL.LU.64 R22, [R1+0x1ff0] ;  /* 0x001ff00001167983 */ /* 0x002ea40000300a00 */
[----:B------:R-:W2:Y:S11]  /*16eb0*/  LDL.LU.64 R20, [R1+0x1fe8] ;  /* 0x001fe80001147983 */ /* 0x000eb60000300a00 */
[----:B------:R-:W-:Y:S07]  /*16ec0*/  @!UPT UIADD3 URZ, URZ, URZ, URZ ;  /* 0x0000003f3f3ff290 */ /* 0x000fee000fffe03f */
[----:B------:R0:W-:Y:S01]  /*16ed0*/  STL.64 [R1+0x3b0], R16 ;  /* 0x0003b01001007387 */ /* 0x0001e20000100a00 */
[----:B------:R-:W-:Y:S02]  /*16ee0*/  STL.64 [R1+0x3b8], R18 ;  /* 0x0003b81201007387 */ /* 0x000fe40000100a00 */
[----:B0-----:R-:W-:Y:S02]  /*16ef0*/  IMAD.MOV.U32 R16, RZ, RZ, R3 ;  /* 0x000000ffff107224 */ /* 0x001fe400078e0003 */
[----:B------:R-:W-:-:S05]  /*16f00*/  IMAD.MOV.U32 R17, RZ, RZ, R0 ;  /* 0x000000ffff117224 */ /* 0x000fca00078e0000 */
[----:B------:R0:W-:Y:S04]  /*16f10*/  STL.64 [R1+0x1fa8], R16 ;  /* 0x001fa81001007387 */ /* 0x0001e80000100a00 */
[----:B0-----:R-:W3:Y:S01]  /*16f20*/  LDL.64 R16, [R1] ;  /* 0x0000000001107983 */ /* 0x001ee20000100a00 */
[C---:B--2---:R-:W-:Y:S03]  /*16f30*/  HMMA.16816.F32 R4, R20.reuse, R4, R8 ;  /* 0x000000041404723c */ /* 0x044fe60000001808 */
[----:B------:R-:W2:Y:S01]  /*16f40*/  LDL.LU.64 R10, [R1+0x1fe0] ;  /* 0x001fe000010a7983 */ /* 0x000ea20000300a00 */
[----:B------:R-:W2:Y:S11]  /*16f50*/  LDL.LU.64 R8, [R1+0x1fd8] ;  /* 0x001fd80001087983 */ /* 0x000eb60000300a00 */
[----:B------:R-:W-:Y:S08]  /*16f60*/  @!UPT UIADD3 URZ, URZ, URZ, URZ ;  /* 0x0000003f3f3ff290 */ /* 0x000ff0000fffe03f */
[----:B------:R0:W-:Y:S01]  /*16f70*/  STL.64 [R1+0x3a0], R4 ;  /* 0x0003a00401007387 */ /* 0x0001e20000100a00 */
[----:B------:R-:W-:Y:S03]  /*16f80*/  STL.64 [R1+0x3a8], R6 ;  /* 0x0003a80601007387 */ /* 0x000fe60000100a00 */
[----:B0-----:R-:W2:Y:S02]  /*16f90*/  LDL.LU.64 R4, [R1+0x1fd0] ;  /* 0x001fd00001047983 */ /* 0x001ea40000300a00 */
[C---:B--2---:R-:W-:Y:S01]  /*16fa0*/  HMMA.16816.F32 R8, R20.reuse, R4, R8 ;  /* 0x000000041408723c */ /* 0x044fe20000001808 */
[----:B------:R-:W-:Y:S02]  /*16fb0*/  IMAD.MOV.U32 R3, RZ, RZ, R4 ;  /* 0x000000ffff037224 */ /* 0x000fe400078e0004 */
[----:B------:R-:W-:Y:S11]  /*16fc0*/  IMAD.MOV.U32 R0, RZ, RZ, R5 ;  /* 0x000000ffff007224 */ /* 0x000ff600078e0005 */
[----:B------:R-:W-:Y:S09]  /*16fd0*/  @!UPT UIADD3 URZ, URZ, URZ, URZ ;  /* 0x0000003f3f3ff290 */ /* 0x000ff2000fffe03f */
[----:B------:R-:W-:Y:S01]  /*16fe0*/  STL.64 [R1+0x390], R8 ;  /* 0x0003900801007387 */ /* 0x000fe20000100a00 */
[----:B------:R0:W-:Y:S03]  /*16ff0*/  STL.64 [R1+0x398], R10 ;  /* 0x0003980a01007387 */ /* 0x0001e60000100a00 */
[----:B0-----:R-:W2:Y:S01]  /*17000*/  LDL.LU.64 R10, [R1+0x1fc8] ;  /* 0x001fc800010a7983 */ /* 0x001ea20000300a00 */
[----:B------:R-:W2:Y:S02]  /*17010*/  LDL.LU.64 R8, [R1+0x1fc0] ;  /* 0x001fc00001087983 */ /* 0x000ea40000300a00 */
[----:B------:R-:W3:Y:S02]  /*17020*/  LDL.LU.64 R6, [R1+0x1fb8] ;  /* 0x001fb80001067983 */ /* 0x000ee40000300a00 */
[----:B------:R-:W3:Y:S02]  /*17030*/  LDL.LU.64 R4, [R1+0x1fb0] ;  /* 0x001fb00001047983 */ /* 0x000ee40000300a00 */
[C---:B---3--:R-:W-:Y:S08]  /*17040*/  HMMA.16816.F32 R4, R20.reuse, R16, R4 ;  /* 0x000000101404723c */ /* 0x048ff00000001804 */
[----:B--2---:R-:W-:Y:S11]  /*17050*/  HMMA.16816.F32 R8, R20, R24, R8 ;  /* 0x000000181408723c */ /* 0x004ff60000001808 */
[----:B------:R-:W-:Y:S04]  /*17060*/  @!UPT UIADD3 URZ, URZ, URZ, URZ ;  /* 0x0000003f3f3ff290 */ /* 0x000fe8000fffe03f */
[----:B------:R0:W-:Y:S01]  /*17070*/  STL.64 [R1+0x380], R4 ;  /* 0x0003800401007387 */ /* 0x0001e20000100a00 */
[----:B------:R-:W-:Y:S02]  /*17080*/  STL.64 [R1+0x388], R6 ;  /* 0x0003880601007387 */ /* 0x000fe40000100a00 */
[----:B------:R-:W-:Y:S02]  /*17090*/  STL.64 [R1+0x1f30], R26 ;  /* 0x001f301a01007387 */ /* 0x000fe40000100a00 */
[----:B------:R1:W-:Y:S03]  /*170a0*/  STL.64 [R1+0x1f28], R24 ;  /* 0x001f281801007387 */ /* 0x0003e60000100a00 */
[----:B------:R-:W-:Y:S01]  /*170b0*/  STL.64 [R1+0x370], R8 ;  /* 0x0003700801007387 */ /* 0x000fe20000100a00 */
[----:B------:R-:W-:Y:S02]  /*170c0*/  STL.64 [R1+0x378], R10 ;  /* 0x0003780a01007387 */ /* 0x000fe40000100a00 */
[----:B0-----:R-:W-:-:S02]  /*170d0*/  IMAD.MOV.U32 R5, RZ, RZ, R16 ;  /* 0x000000ffff057224 */ /* 0x001fc400078e0010 */
[----:B------:R-:W-:Y:S02]  /*170e0*/  IMAD.MOV.U32 R4, RZ, RZ, R17 ;  /* 0x000000ffff047224 */ /* 0x000fe400078e0011 */
[----:B------:R-:W2:Y:S01]  /*170f0*/  LDL.LU.64 R16, [R1+0x230] ;  /* 0x0002300001107983 */ /* 0x000ea20000300a00 */
[----:B-1----:R-:W-:Y:S02]  /*17100*/  IMAD.MOV.U32 R24, RZ, RZ, R5 ;  /* 0x000000ffff187224 */ /* 0x002fe400078e0005 */
[----:B------:R-:W-:Y:S02]  /*17110*/  IMAD.MOV.U32 R25, RZ, RZ, R4 ;  /* 0x000000ffff197224 */ /* 0x000fe400078e0004 */
[----:B------:R-:W2:Y:S03]  /*17120*/  LDL.LU.64 R18, [R1+0x238] ;  /* 0x0002380001127983 */ /* 0x000ea60000300a00 */
[----:B------:R-:W-:Y:S01]  /*17130*/  STL.64 [R1+0x1f48], R24 ;  /* 0x001f481801007387 */ /* 0x000fe20000100a00 */
[----:B------:R-:W3:Y:S02]  /*17140*/  LDL.LU.64 R4, [R1+0x110] ;  /* 0x0001100001047983 */ /* 0x000ee40000300a00 */
[----:B------:R-:W4:Y:S02]  /*17150*/  LDL.LU.64 R6, [R1+0x118] ;  /* 0x0001180001067983 */ /* 0x000f240000300a00 */
[----:B----4-:R-:W-:Y:S01]  /*17160*/  STL.64 [R1+0x1f90], R6 ;  /* 0x001f900601007387 */ /* 0x010fe20000100a00 */
[----:B---3--:R0:W-:Y:S03]  /*17170*/  STL.64 [R1+0x1f88], R4 ;  /* 0x001f880401007387 */ /* 0x0081e60000100a00 */
[----:B0-----:R-:W3:Y:S01]  /*17180*/  LDL.64 R4, [R1+0x70] ;  /* 0x0000700001047983 */ /* 0x001ee20000100a00 */
[----:B------:R-:W-:-:S02]  /*17190*/  IMAD.MOV.U32 R24, RZ, RZ, R3 ;  /* 0x000000ffff187224 */ /* 0x000fc400078e0003 */
[----:B------:R-:W-:Y:S01]  /*171a0*/  IMAD.MOV.U32 R25, RZ, RZ, R0 ;  /* 0x000000ffff197224 */ /* 0x000fe200078e0000 */
[----:B---3--:R0:W-:Y:S04]  /*171b0*/  STL.64 [R1+0x1fa0], R4 ;  /* 0x001fa00401007387 */ /* 0x0081e80000100a00 */
[----:B0-----:R-:W3:Y:S01]  /*171c0*/  LDL.LU.64 R4, [R1+0x140] ;  /* 0x0001400001047983 */ /* 0x001ee20000300a00 */
[----:B------:R-:W3:Y:S02]  /*171d0*/  LDL.LU.64 R6, [R1+0x148] ;  /* 0x0001480001067983 */ /* 0x000ee40000300a00 */
[----:B------:R0:W-:Y:S02]  /*171e0*/  STL.64 [R1+0x1f60], R24 ;  /* 0x001f601801007387 */ /* 0x0001e40000100a00 */
[----:B0-----:R-:W4:Y:S04]  /*171f0*/  LDL.LU.64 R24, [R1+0x20] ;  /* 0x0000200001187983 */ /* 0x001f280000300a00 */
[----:B----4-:R0:W-:Y:S04]  /*17200*/  STL.64 [R1+0x1f98], R24 ;  /* 0x001f981801007387 */ /* 0x0101e80000100a00 */
[----:B0-----:R-:W4:Y:S01]  /*17210*/  LDL.LU.64 R24, [R1+0x130] ;  /* 0x0001300001187983 */ /* 0x001f220000300a00 */
[----:B------:R-:W4:Y:S02]  /*17220*/  LDL.LU.64 R26, [R1+0x138] ;  /* 0x00013800011a7983 */ /* 0x000f240000300a00 */
[----:B------:R-:W2:Y:S02]  /*17230*/  LDL.LU.64 R8, [R1+0x5b0] ;  /* 0x0005b00001087983 */ /* 0x000ea40000300a00 */
[----:B------:R-:W2:Y:S02]  /*17240*/  LDL.LU.64 R10, [R1+0x5b8] ;  /* 0x0005b800010a7983 */ /* 0x000ea40000300a00 */
[----:B--2---:R-:W-:Y:S01]  /*17250*/  STL.64 [R1+0x1f40], R10 ;  /* 0x001f400a01007387 */ /* 0x004fe20000100a00 */
[----:B------:R0:W-:Y:S03]  /*17260*/  STL.64 [R1+0x1f38], R8 ;  /* 0x001f380801007387 */ /* 0x0001e60000100a00 */
[----:B0-----:R-:W2:Y:S01]  /*17270*/  LDL.LU.64 R8, [R1+0x5c0] ;  /* 0x0005c00001087983 */ /* 0x001ea20000300a00 */
[----:B------:R-:W2:Y:S01]  /*17280*/  LDL.LU.64 R10, [R1+0x5c8] ;  /* 0x0005c800010a7983 */ /* 0x000ea20000300a00 */
[C---:B------:R-:W-:Y:S02]  /*17290*/  HMMA.16816.F32 R16, R20.reuse, R12, R16 ;  /* 0x0000000c1410723c */ /* 0x040fe40000001810 */
[----:B--2---:R-:W-:Y:S01]  /*172a0*/  STL.64 [R1+0x1f58], R10 ;  /* 0x001f580a01007387 */ /* 0x004fe20000100a00 */
[----:B------:R0:W-:Y:S03]  /*172b0*/  STL.64 [R1+0x1f50], R8 ;  /* 0x001f500801007387 */ /* 0x0001e60000100a00 */
[----:B0-----:R-:W2:Y:S01]  /*172c0*/  LDL.LU.64 R8, [R1+0x5d0] ;  /* 0x0005d00001087983 */ /* 0x001ea20000300a00 */
[----:B------:R-:W2:Y:S03]  /*172d0*/  LDL.LU.64 R10, [R1+0x5d8] ;  /* 0x0005d800010a7983 */ /* 0x000ea60000300a00 */
[----:B--2---:R-:W-:Y:S01]  /*172e0*/  STL.64 [R1+0x1f70], R10 ;  /* 0x001f700a01007387 */ /* 0x004fe20000100a00 */
[----:B------:R0:W-:Y:S03]  /*172f0*/  STL.64 [R1+0x1f68], R8 ;  /* 0x001f680801007387 */ /* 0x0001e60000100a00 */
[----:B0-----:R-:W2:Y:S01]  /*17300*/  LDL.LU.64 R8, [R1+0x600] ;  /* 0x0006000001087983 */ /* 0x001ea20000300a00 */
[----:B------:R-:W2:Y:S08]  /*17310*/  LDL.LU.64 R10, [R1+0x608] ;  /* 0x00060800010a7983 */ /* 0x000eb00000300a00 */
[----:B------:R0:W-:Y:S02]  /*17320*/  STL.64 [R1+0x360], R16 ;  /* 0x0003601001007387 */ /* 0x0001e40000100a00 */
[----:B------:R-:W-:Y:S01]  /*17330*/  STL.64 [R1+0x368], R18 ;  /* 0x0003681201007387 */ /* 0x000fe20000100a00 */
[----:B0-----:R-:W3:Y:S02]  /*17340*/  LDL.LU.64 R16, [R1+0x1fa8] ;  /* 0x001fa80001107983 */ /* 0x001ee40000300a00 */
[C---:B---3--:R-:W-:Y:S11]  /*17350*/  HMMA.16816.F32 R4, R20.reuse, R16, R4 ;  /* 0x000000101404723c */ /* 0x048ff60000001804 */
[----:B------:R-:W-:Y:S11]  /*17360*/  @!UPT UIADD3 URZ, URZ, URZ, URZ ;  /* 0x0000003f3f3ff290 */ /* 0x000ff6000fffe03f */
[----:B------:R-:W-:Y:S01]  /*17370*/  @!UPT UIADD3 URZ, URZ, URZ, URZ ;  /* 0x0000003f3f3ff290 */ /* 0x000fe2000fffe03f */
[----:B------:R0:W-:Y:S01]  /*17380*/  STL.64 [R1+0x350], R4 ;  /* 0x0003500401007387 */ /* 0x0001e20000100a00 */
[----:B------:R-:W-:Y:S03]  /*17390*/  STL.64 [R1+0x358], R6 ;  /* 0x0003580601007387 */ /* 0x000fe60000100a00 */
[----:B0-----:R-:W4:Y:S01]  /*173a0*/  LDL.LU.64 R4, [R1+0x1fa0] ;  /* 0x001fa00001047983 */ /* 0x001f220000300a00 */
[----:B------:R0:W-:Y:S03]  /*173b0*/  STL.64 [R1+0x1f20], R16 ;  /* 0x001f201001007387 */ /* 0x0001e60000100a00 */
[----:B0-----:R-:W3:Y:S01]  /*173c0*/  LDL.64 R16, [R1+0x80] ;  /* 0x0000800001107983 */ /* 0x001ee20000100a00 */
[----:B----4-:R-:W-:Y:S01]  /*173d0*/  HMMA.16816.F32 R24, R20, R4, R24 ;  /* 0x000000041418723c */ /* 0x010fe20000001818 */
[----:B------:R-:W-:-:S02]  /*173e0*/  IMAD.MOV.U32 R15, RZ, RZ, R4 ;  /* 0x000000ffff0f7224 */ /* 0x000fc400078e0004 */
[----:B------:R-:W-:Y:S11]  /*173f0*/  IMAD.MOV.U32 R14, RZ, RZ, R5 ;  /* 0x000000ffff0e7224 */ /* 0x000ff600078e0005 */
[----:B------:R-:W-:Y:S09]  /*17400*/  @!UPT UIADD3 URZ, URZ, URZ, URZ ;  /* 0x0000003f3f3ff290 */ /* 0x000ff2000fffe03f */
[----:B------:R0:W-:Y:S01]  /*17410*/  STL.64 [R1+0x340], R24 ;  /* 0x0003401801007387 */ /* 0x0001e20000100a00 */
[----:B------:R-:W-:Y:S03]  /*17420*/  STL.64 [R1+0x348], R26 ;  /* 0x0003481a01007387 */ /* 0x000fe60000100a00 */
[----:B0-----:R-:W4:Y:S01]  /*17430*/  LDL.LU.64 R24, [R1+0x1f98] ;  /* 0x001f980001187983 */ /* 0x001f220000300a00 */
[----:B------:R-:W3:Y:S02]  /*17440*/  LDL.LU.64 R6, [R1+0x1f90] ;  /* 0x001f900001067983 */ /* 0x000ee40000300a00 */
[----:B------:R-:W3:Y:S02]  /*17450*/  LDL.LU.64 R4, [R1+0x1f88] ;  /* 0x001f880001047983 */ /* 0x000ee40000300a00 */
[----:B---3--:R-:W-:Y:S01]  /*17460*/  HMMA.16816.F32 R20, R20, R16, R4 ;  /* 0x000000101414723c */ /* 0x008fe20000001804 */
[----:B------:R-:W2:Y:S01]  /*17470*/  LDL.LU.64 R6, [R1+0x1f80] ;  /* 0x001f800001067983 */ /* 0x000ea20000300a00 */
[----:B------:R-:W2:Y:S02]  /*17480*/  LDL.LU.64 R4, [R1+0x1f78] ;  /* 0x001f780001047983 */ /* 0x000ea40000300a00 */
[----:B------:R-:W-:-:S02]  /*17490*/  IMAD.MOV.U32 R3, RZ, RZ, R16 ;  /* 0x000000ffff037224 */ /* 0x000fc400078e0010 */
[----:B------:R-:W-:Y:S11]  /*174a0*/  IMAD.MOV.U32 R0, RZ, RZ, R17 ;  /* 0x000000ffff007224 */ /* 0x000ff600078e0011 */
[----:B------:R-:W-:Y:S06]  /*174b0*/  @!UPT UIADD3 URZ, URZ, URZ, URZ ;  /* 0x0000003f3f3ff290 */ /* 0x000fec000fffe03f */
[----:B------:R-:W-:Y:S01]  /*174c0*/  STL.64 [R1+0x2a0], R20 ;  /* 0x0002a01401007387 */ /* 0x000fe20000100a00 */
[----:B------:R4:W-:Y:S02]  /*174d0*/  STL.64 [R1+0x2a8], R22 ;  /* 0x0002a81601007387 */ /* 0x0009e40000100a00 */
[----:B------:R-:W3:Y:S02]  /*174e0*/  LDL.LU.64 R16, [R1+0x120] ;  /* 0x0001200001107983 */ /* 0x000ee40000300a00 */
[----:B------:R-:W3:Y:S02]  /*174f0*/  LDL.LU.64 R18, [R1+0x128] ;  /* 0x0001280001127983 */ /* 0x000ee40000300a00 */
[----:B----4-:R-:W-:Y:S02]  /*17500*/  IMAD.MOV.U32 R23, RZ, RZ, R24 ;  /* 0x000000ffff177224 */ /* 0x010fe400078e0018 */
[----:B------:R-:W-:Y:S01]  /*17510*/  IMAD.MOV.U32 R22, RZ, RZ, R25 ;  /* 0x000000ffff167224 */ /* 0x000fe200078e0019 */
[C---:B--2---:R-:W-:Y:S11]  /*17520*/  HMMA.16816.F32 R8, R4.reuse, R24, R8 ;  /* 0x000000180408723c */ /* 0x044ff60000001808 */
[----:B------:R-:W-:Y:S11]  /*17530*/  @!UPT UIADD3 URZ, URZ, URZ, URZ ;  /* 0x0000003f3f3ff290 */ /* 0x000ff6000fffe03f */
[----:B------:R-:W-:Y:S01]  /*17540*/  @!UPT UIADD3 URZ, URZ, URZ, URZ ;  /* 0x0000003f3f3ff290 */ /* 0x000fe2000fffe03f */
[----:B------:R-:W-:Y:S01]  /*17550*/  STL.64 [R1+0x290], R8 ;  /* 0x0002900801007387 */ /* 0x000fe20000100a00 */
[----:B------:R0:W-:Y:S03]  /*17560*/  STL.64 [R1+0x298], R10 ;  /* 0x0002980a01007387 */ /* 0x0001e60000100a00 */
[----:B0-----:R-:W2:Y:S01]  /*17570*/  LDL.LU.64 R10, [R1+0x1f70] ;  /* 0x001f7000010a7983 */ /* 0x001ea20000300a00 */
[----:B------:R-:W2:Y:S02]  /*17580*/  LDL.LU.64 R8, [R1+0x1f68] ;  /* 0x001f680001087983 */ /* 0x000ea40000300a00 */
[----:B------:R-:W2:Y:S02]  /*17590*/  LDL.LU.64 R24, [R1+0x1f60] ;  /* 0x001f600001187983 */ /* 0x000ea40000300a00 */
[C---:B--2---:R-:W-:Y:S01]  /*175a0*/  HMMA.16816.F32 R24, R4.reuse, R24, R8 ;  /* 0x000000180418723c */ /* 0x044fe20000001808 */
[----:B------:R-:W2:Y:S01]  /*175b0*/  LDL.LU.64 R10, [R1+0x1f58] ;  /* 0x001f5800010a7983 */ /* 0x000ea20000300a00 */
[----:B------:R-:W2:Y:S11]  /*175c0*/  LDL.LU.64 R8, [R1+0x1f50] ;  /* 0x001f500001087983 */ /* 0x000eb60000300a00 */
[----:B------:R-:W-:Y:S10]  /*175d0*/  @!UPT UIADD3 URZ, URZ, URZ, URZ ;  /* 0x0000003f3f3ff290 */ /* 0x000ff4000fffe03f */
[----:B------:R0:W-:Y:S01]  /*175e0*/  STL.64 [R1+0x280], R24 ;  /* 0x0002801801007387 */ /* 0x0001e20000100a00 */
[----:B------:R2:W-:Y:S03]  /*175f0*/  STL.64 [R1+0x288], R26 ;  /* 0x0002881a01007387 */ /* 0x0005e60000100a00 */
[----:B0-----:R-:W2:Y:S02]  /*17600*/  LDL.LU.64 R24, [R1+0x1f48] ;  /* 0x001f480001187983 */ /* 0x001ea40000300a00 */
[C---:B--2---:R-:W-:Y:S02]  /*17610*/  HMMA.16816.F32 R24, R4.reuse, R24, R8 ;  /* 0x000000180418723c */ /* 0x044fe40000001808 */
[----:B------:R-:W2:Y:S01]  /*17620*/  LDL.LU.64 R10, [R1+0x1f40] ;  /* 0x001f4000010a7983 */ /* 0x000ea20000300a00 */
[----:B------:R-:W2:Y:S11]  /*17630*/  LDL.LU.64 R8, [R1+0x1f38] ;  /* 0x001f380001087983 */ /* 0x000eb60000300a00 */
[----:B------:R-:W-:Y:S09]  /*17640*/  @!UPT UIADD3 URZ, URZ, URZ, URZ ;  /* 0x0000003f3f3ff290 */ /* 0x000ff2000fffe03f */
[----:B------:R-:W-:Y:S01]  /*17650*/  STL.64 [R1+0x270], R24 ;  /* 0x0002701801007387 */ /* 0x000fe20000100a00 */
[----:B------:R0:W-:Y:S03]  /*17660*/  STL.64 [R1+0x278], R26 ;  /* 0x0002781a01007387 */ /* 0x0001e60000100a00 */
[----:B0-----:R-:W4:Y:S01]  /*17670*/  LDL.LU.64 R26, [R1+0x1f30] ;  /* 0x001f3000011a7983 */ /* 0x001f220000300a00 */
[----:B------:R-:W2:Y:S02]  /*17680*/  LDL.LU.64 R24, [R1+0x1f28] ;  /* 0x001f280001187983 */ /* 0x000ea40000300a00 */
[----:B------:R-:W-:Y:S02]  /*17690*/  IMAD.MOV.U32 R20, RZ, RZ, R15 ;  /* 0x000000ffff147224 */ /* 0x000fe400078e000f */
[----:B------:R-:W-:Y:S02]  /*176a0*/  IMAD.MOV.U32 R21, RZ, RZ, R14 ;  /* 0x000000ffff157224 */ /* 0x000fe400078e000e */
[C---:B---3--:R-:W-:Y:S08]  /*176b0*/  HMMA.16816.F32 R12, R4.reuse, R12, R16 ;  /* 0x0000000c040c723c */ /* 0x048ff00000001810 */
[C---:B--2---:R-:W-:Y:S01]  /*176c0*/  HMMA.16816.F32 R8, R4.reuse, R24, R8 ;  /* 0x000000180408723c */ /* 0x044fe20000001808 */
[----:B----4-:R-:W-:Y:S01]  /*176d0*/  STL.64 [R1+0x1ee8], R26 ;  /* 0x001ee81a01007387 */ /* 0x010fe20000100a00 */
[----:B------:R0:W-:Y:S11]  /*176e0*/  STL.64 [R1+0x1ee0], R24 ;  /* 0x001ee01801007387 */ /* 0x0001f60000100a00 */
[----:B------:R-:W-:Y:S10]  /*176f0*/  @!UPT UIADD3 URZ, URZ, URZ, URZ ;  /* 0x0000003f3f3ff290 */ /* 0x000ff4000fffe03f */
[----:B------:R-:W-:Y:S01]  /*17700*/  STL.64 [R1+0x260], R8 ;  /* 0x0002600801007387 */ /* 0x000fe20000100a00 */
[----:B------:R-:W-:Y:S02]  /*17710*/  STL.64 [R1+0x268], R10 ;  /* 0x0002680a01007387 */ /* 0x000fe40000100a00 */
[----:B------:R-:W1:Y:S04]  /*17720*/  LDSM.16.MT88.4 R8, [R2+0x300] ;  /* 0x000300000208783b */ /* 0x000e680000004200 */
[----:B0-----:R-:W2:Y:S01]  /*17730*/  LDL.LU.64 R24, [R1+0x470] ;  /* 0x0004700001187983 */ /* 0x001ea20000300a00 */
[----:B------:R-:W2:Y:S04]  /*17740*/  LDL.LU.64 R26, [R1+0x478] ;  /* 0x00047800011a7983 */ /* 0x000ea80000300a00 */
[----:B-1----:R-:W-:Y:S01]  /*17750*/  STL.64 [R1+0x1f18], R10 ;  /* 0x001f180a01007387 */ /* 0x002fe20000100a00 */
[----:B------:R0:W-:Y:S03]  /*17760*/  STL.64 [R1+0x1f10], R8 ;  /* 0x001f100801007387 */ /* 0x0001e60000100a00 */
[----:B0-----:R-:W3:Y:S01]  /*17770*/  LDL.LU.64 R8, [R1+0x4b0] ;  /* 0x0004b00001087983 */ /* 0x001ee20000300a00 */
[----:B------:R-:W3:Y:S02]  /*17780*/  LDL.LU.64 R10, [R1+0x4b8] ;  /* 0x0004b800010a7983 */ /* 0x000ee40000300a00 */
[----:B------:R-:W2:Y:S02]  /*17790*/  LDL.LU.64 R16, [R1+0x1f20] ;  /* 0x001f200001107983 */ /* 0x000ea40000300a00 */
[----:B------:R-:W-:Y:S01]  /*177a0*/  STL.64 [R1+0x250], R12 ;  /* 0x0002500c01007387 */ /* 0x000fe20000100a00 */
[----:B------:R-:W-:Y:S02]  /*177b0*/  STL.64 [R1+0x258], R14 ;  /* 0x0002580e01007387 */ /* 0x000fe40000100a00 */
[----:B------:R-:W0:Y:S02]  /*177c0*/  LDSM.16.MT88.4 R12, [R2+0x380] ;  /* 0x00038000020c783b */ /* 0x000e240000004200 */
[----:B0-----:R-:W-:Y:S02]  /*177d0*/  STL.64 [R1+0x1eb0], R14 ;  /* 0x001eb00e01007387 */ /* 0x001fe40000100a00 */
[----:B------:R2:W-:Y:S02]  /*177e0*/  STL.64 [R1+0x1ea8], R12 ;  /* 0x001ea80c01007387 */ /* 0x0005e40000100a00 */
[C---:B--2---:R-:W-:Y:S01]  /*177f0*/  HMMA.16816.F32 R12, R4.reuse, R16, R24 ;  /* 0x00000010040c723c */ /* 0x044fe20000001818 */
[----:B------:R-:W2:Y:S04]  /*17800*/  LDL.LU.64 R24, [R1] ;  /* 0x0000000001187983 */ /* 0x000ea80000300a00 */
[----:B------:R-:W0:Y:S04]  /*17810*/  LDSM.16.MT88.4 R16, [R2+0x4000] ;  /* 0x004000000210783b */ /* 0x000e280000004200 */
[----:B--2---:R-:W-:Y:S11]  /*17820*/  STL.64 [R1+0x1ef8], R24 ;  /* 0x001ef81801007387 */ /* 0x004ff60000100a00 */
[----:B------:R-:W-:Y:S03]  /*17830*/  @!UPT UIADD3 URZ, URZ, URZ, URZ ;  /* 0x0000003f3f3ff290 */ /* 0x000fe6000fffe03f */
[----:B------:R-:W-:Y:S02]  /*17840*/  STL.64 [R1+0x240], R12 ;  /* 0x0002400c01007387 */ /* 0x000fe40000100a00 */
[----:B------:R3:W-:Y:S02]  /*17850*/  STL.64 [R1+0x248], R14 ;  /* 0x0002480e01007387 */ /* 0x0007e40000100a00 */
[----:B---3--:R-:W-:Y:S01]  /*17860*/  HMMA.16816.F32 R12, R4, R20, R8 ;  /* 0x00000014040c723c */ /* 0x008fe20000001808 */
[----:B0-----:R-:W-:Y:S01]  /*17870*/  STL.64 [R1+0x1e38], R18 ;  /* 0x001e381201007387 */ /* 0x001fe20000100a00 */
[----:B------:R0:W-:Y:S02]  /*17880*/  STL.64 [R1+0x1e30], R16 ;  /* 0x001e301001007387 */ /* 0x0001e40000100a00 */
[----:B------:R-:W2:Y:S02]  /*17890*/  LDL.LU.64 R8, [R1+0x4a0] ;  /* 0x0004a00001087983 */ /* 0x000ea40000300a00 */
[----:B------:R-:W2:Y:S11]  /*178a0*/  LDL.LU.64 R10, [R1+0x4a8] ;  /* 0x0004a800010a7983 */ /* 0x000eb60000300a00 */
[----:B------:R-:W-:Y:S06]  /*178b0*/  @!UPT UIADD3 URZ, URZ, URZ, URZ ;  /* 0x0000003f3f3ff290 */ /* 0x000fec000fffe03f */
[----:B------:R-:W-:Y:S01]  /*178c0*/  STL.64 [R1+0x230], R12 ;  /* 0x0002300c01007387 */ /* 0x000fe20000100a00 */
[----:B------:R-:W-:Y:S02]  /*178d0*/  STL.64 [R1+0x238], R14 ;  /* 0x0002380e01007387 */ /* 0x000fe40000100a00 */
[----:B------:R-:W3:Y:S02]  /*178e0*/  LDL.LU.64 R24, [R1+0x630] ;  /* 0x0006300001187983 */ /* 0x000ee40000300a00 */
[----:B------:R-:W4:Y:S02]  /*178f0*/  LDL.LU.64 R26, [R1+0x638] ;  /* 0x00063800011a7983 */ /* 0x000f240000300a00 */
[----:B0-----:R-:W-:Y:S02]  /*17900*/  IMAD.MOV.U32 R16, RZ, RZ, R23 ;  /* 0x000000ffff107224 */ /* 0x001fe400078e0017 */
[----:B------:R-:W-:Y:S02]  /*17910*/  IMAD.MOV.U32 R17, RZ, RZ, R22 ;  /* 0x000000ffff117224 */ /* 0x000fe400078e0016 */
[----:B------:R-:W0:Y:S04]  /*17920*/  LDSM.16.MT88.4 R20, [R2+0x4080] ;  /* 0x004080000214783b */ /* 0x000e280000004200 */
[----:B----4-:R-:W-:Y:S01]  /*17930*/  STL.64 [R1+0x1f08], R26 ;  /* 0x001f081a01007387 */ /* 0x010fe20000100a00 */
[----:B---3--:R1:W-:Y:S03]  /*17940*/  STL.64 [R1+0x1f00], R24 ;  /* 0x001f001801007387 */ /* 0x0083e60000100a00 */
[----:B-1----:R-:W3:Y:S01]  /*17950*/  LDL.LU.64 R24, [R1+0x640] ;  /* 0x0006400001187983 */ /* 0x002ee20000300a00 */
[----:B------:R-:W3:Y:S02]  /*17960*/  LDL.LU.64 R26, [R1+0x648] ;  /* 0x00064800011a7983 */ /* 0x000ee40000300a00 */
[----:B------:R-:W4:Y:S02]  /*17970*/  LDL.LU.64 R12, [R1+0x40] ;  /* 0x00004000010c7983 */ /* 0x000f240000300a00 */
[----:B----4-:R-:W-:Y:S01]  /*17980*/  STL.64 [R1+0x1ef0], R12 ;  /* 0x001ef00c01007387 */ /* 0x010fe20000100a00 */
[----:B0-----:R-:W-:Y:S02]  /*17990*/  STL.64 [R1+0x1db8], R22 ;  /* 0x001db81601007387 */ /* 0x001fe40000100a00 */
[----:B------:R0:W-:Y:S02]  /*179a0*/  STL.64 [R1+0x1db0], R20 ;  /* 0x001db01401007387 */ /* 0x0001e40000100a00 */
[----:B0-----:R-:W4:Y:S01]  /*179b0*/  LDL.LU.64 R20, [R1+0x70] ;  /* 0x0000700001147983 */ /* 0x001f220000300a00 */
[----:B------:R-:W3:Y:S02]  /*179c0*/  LDL.64 R22, [R1+0x78] ;  /* 0x0000780001167983 */ /* 0x000ee40000100a00 */
[----:B------:R-:W-:-:S02]  /*179d0*/  IMAD.MOV.U32 R12, RZ, RZ, R3 ;  /* 0x000000ffff0c7224 */ /* 0x000fc400078e0003 */
[----:B------:R-:W-:-:S07]  /*179e0*/  IMAD.MOV.U32 R13, RZ, RZ, R0 ;  /* 0x000000ffff0d7224 */ /* 0x000fce00078e0000 */
[----:B--2---:R-:W-:Y:S01]  /*179f0*/  HMMA.16816.F32 R12, R4, R12, R8 ;  /* 0x0000000c040c723c */ /* 0x004fe20000001808 */
[----:B------:R-:W0:Y:S04]  /*17a00*/  LDSM.16.MT88.4 R4, [R2+0x4100] ;  /* 0x004100000204783b */ /* 0x000e280000004200 */
[----:B---3--:R-:W-:Y:S01]  /*17a10*/  STL.64 [R1+0x1ed0], R22 ;  /* 0x001ed01601007387 */ /* 0x008fe20000100a00 */
[----:B----4-:R1:W-:Y:S03]  /*17a20*/  STL.64 [R1+0x1ec8], R20 ;  /* 0x001ec81401007387 */ /* 0x0103e60000100a00 */
[----:B-1----:R-:W2:Y:S01]  /*17a30*/  LDL.LU.64 R20, [R1+0x10] ;  /* 0x0000100001147983 */ /* 0x002ea20000300a00 */
[----:B------:R-:W3:Y:S02]  /*17a40*/  LDL.LU.64 R10, [R1+0x1f18] ;  /* 0x001f1800010a7983 */ /* 0x000ee40000300a00 */
[----:B------:R-:W3:Y:S11]  /*17a50*/  LDL.LU.64 R8, [R1+0x1f10] ;  /* 0x001f100001087983 */ /* 0x000ef60000300a00 */
[----:B------:R1:W-:Y:S01]  /*17a60*/  STL.64 [R1+0x180], R12 ;  /* 0x0001800c01007387 */ /* 0x0003e20000100a00 */
[----:B------:R4:W-:Y:S04]  /*17a70*/  STL.64 [R1+0x188], R14 ;  /* 0x0001880e01007387 */ /* 0x0009e80000100a00 */
[----:B-1----:R-:W2:Y:S01]  /*17a80*/  LDL.LU.64 R12, [R1+0x620] ;  /* 0x00062000010c7983 */ /* 0x002ea20000300a00 */
[----:B----4-:R-:W4:Y:S02]  /*17a90*/  LDL.LU.64 R14, [R1+0x628] ;  /* 0x00062800010e7983 */ /* 0x010f240000300a00 */
[----:B0-----:R-:W-:Y:S02]  /*17aa0*/  STL.64 [R1+0x1d28], R6 ;  /* 0x001d280601007387 */ /* 0x001fe40000100a00 */
[----:B------:R0:W-:Y:S02]  /*17ab0*/  STL.64 [R1+0x1d20], R4 ;  /* 0x001d200401007387 */ /* 0x0001e40000100a00 */
[----:B0-----:R-:W2:Y:S01]  /*17ac0*/  LDL.LU.64 R4, [R1+0x80] ;  /* 0x0000800001047983 */ /* 0x001ea20000300a00 */
[----:B------:R-:W2:Y:S01]  /*17ad0*/  LDL.64 R6, [R1+0x88] ;  /* 0x0000880001067983 */ /* 0x000ea20000100a00 */
[C---:B---3--:R-:W-:Y:S02]  /*17ae0*/  HMMA.16816.F32 R24, R8.reuse, R16, R24 ;  /* 0x000000100818723c */ /* 0x048fe40000001818 */
[----:B--2---:R-:W-:Y:S01]  /*17af0*/  STL.64 [R1+0x1ec0], R6 ;  /* 0x001ec00601007387 */ /* 0x004fe20000100a00 */
[----:B------:R0:W-:Y:S03]  /*17b00*/  STL.64 [R1+0x1eb8], R4 ;  /* 0x001eb80401007387 */ /* 0x0001e60000100a00 */
[----:B0-----:R-:W2:Y:S01]  /*17b10*/  LDL.LU.64 R4, [R1+0x610] ;  /* 0x0006100001047983 */ /* 0x001ea20000300a00 */
[----:B------:R-:W2:Y:S11]  /*17b20*/  LDL.LU.64 R6, [R1+0x618] ;  /* 0x0006180001067983 */ /* 0x000eb60000300a00 */
[----:B------:R-:W-:Y:S05]  /*17b30*/  @!UPT UIADD3 URZ, URZ, URZ, URZ ;  /* 0x0000003f3f3ff290 */ /* 0x000fea000fffe03f */
[----:B------:R-:W-:Y:S02]  /*17b40*/  STL.64 [R1+0x170], R24 ;  /* 0x0001701801007387 */ /* 0x000fe40000100a00 */
[----:B------:R0:W-:Y:S02]  /*17b50*/  STL.64 [R1+0x178], R26 ;  /* 0x0001781a01007387 */ /* 0x0001e40000100a00 */
[----:B0-----:R-:W3:Y:S01]  /*17b60*/  LDL.LU.64 R26, [R1+0x1f08] ;  /* 0x001f0800011a7983 */ /* 0x001ee20000300a00 */
[----:B------:R-:W3:Y:S02]  /*17b70*/  LDL.LU.64 R24, [R1+0x1f00] ;  /* 0x001f000001187983 */ /* 0x000ee40000300a00 */
[----:B------:R0:W-:Y:S02]  /*17b80*/  STL.64 [R1+0x1ed8], R16 ;  /* 0x001ed81001007387 */ /* 0x0001e40000100a00 */
[----:B0-----:R-:W2:Y:S01]  /*17b90*/  LDL.LU.64 R16, [R1+0x30] ;  /* 0x0000300001107983 */ /* 0x001ea20000300a00 */
[C---:B---3--:R-:W-:Y:S11]  /*17ba0*/  HMMA.16816.F32 R24, R8.reuse, R20, R24 ;  /* 0x000000140818723c */ /* 0x048ff60000001818 */
[----:B------:R-:W-:Y:S11]  /*17bb0*/  @!UPT UIADD3 URZ, URZ, URZ, URZ ;  /* 0x0000003f3f3ff290 */ /* 0x000ff6000fffe03f */
[----:B------:R-:W-:Y:S01]  /*17bc0*/  @!UPT UIADD3 URZ, URZ, URZ, URZ ;  /* 0x0000003f3f3ff290 */ /* 0x000fe2000fffe03f */
[----:B------:R0:W-:Y:S01]  /*17bd0*/  STL.64 [R1+0x160], R24 ;  /* 0x0001601801007387 */ /* 0x0001e20000100a00 */
[----:B------:R-:W-:Y:S03]  /*17be0*/  STL.64 [R1+0x168], R26 ;  /* 0x0001681a01007387 */ /* 0x000fe60000100a00 */
[----:B0-----:R-:W4:Y:S01]  /*17bf0*/  LDL.LU.64 R24, [R1+0x1ef8] ;  /* 0x001ef80001187983 */ /* 0x001f220000300a00 */
[----:B------:R-:W-:Y:S02]  /*17c00*/  IMAD.MOV.U32 R3, RZ, RZ, R20 ;  /* 0x000000ffff037224 */ /* 0x000fe400078e0014 */
[----:B------:R-:W-:Y:S02]  /*17c10*/  IMAD.MOV.U32 R2, RZ, RZ, R21 ;  /* 0x000000ffff027224 */ /* 0x000fe400078e0015 */
[----:B------:R-:W3:Y:S01]  /*17c20*/  LDL.LU.64 R20, [R1+0x500] ;  /* 0x0005000001147983 */ /* 0x000ee20000300a00 */
[----:B------:R-:W3:Y:S01]  /*17c30*/  LDL.LU.64 R22, [R1+0x508] ;  /* 0x0005080001167983 */ /* 0x000ee20000300a00 */
[----:B----4-:R-:W-:Y:S01]  /*17c40*/  HMMA.16816.F32 R12, R8, R24, R12 ;  /* 0x00000018080c723c */ /* 0x010fe2000000180c */
[----:B------:R-:W-:-:S02]  /*17c50*/  IMAD.MOV.U32 R28, RZ, RZ, R24 ;  /* 0x000000ffff1c7224 */ /* 0x000fc400078e0018 */
[----:B------:R-:W-:Y:S11]  /*17c60*/  IMAD.MOV.U32 R0, RZ, RZ, R25 ;  /* 0x000000ffff007224 */ /* 0x000ff600078e0019 */
[----:B------:R-:W-:Y:S09]  /*17c70*/  @!UPT UIADD3 URZ, URZ, URZ, URZ ;  /* 0x0000003f3f3ff290 */ /* 0x000ff2000fffe03f */
[----:B------:R0:W-:Y:S01]  /*17c80*/  STL.64 [R1+0x150], R12 ;  /* 0x0001500c01007387 */ /* 0x0001e20000100a00 */
[----:B------:R-:W-:Y:S03]  /*17c90*/  STL.64 [R1+0x158], R14 ;  /* 0x0001580e01007387 */ /* 0x000fe60000100a00 */
[----:B0-----:R-:W4:Y:S01]  /*17ca0*/  LDL.LU.64 R12, [R1+0x1ef0] ;  /* 0x001ef000010c7983 */ /* 0x001f220000300a00 */
[----:B------:R-:W2:Y:S02]  /*17cb0*/  LDL.LU.64 R26, [R1+0x1ee8] ;  /* 0x001ee800011a7983 */ /* 0x000ea40000300a00 */
[----:B------:R-:W2:Y:S02]  /*17cc0*/  LDL.LU.64 R24, [R1+0x1ee0] ;  /* 0x001ee00001187983 */ /* 0x000ea40000300a00 */
[----:B------:R-:W-:Y:S01]  /*17cd0*/  STL [R1+0x1ea4], R0 ;  /* 0x001ea40001007387 */ /* 0x000fe20000100800 */
[C---:B--2---:R-:W-:Y:S11]  /*17ce0*/  HMMA.16816.F32 R4, R8.reuse, R24, R4 ;  /* 0x000000180804723c */ /* 0x044ff60000001804 */
[----:B------:R-:W-:Y:S11]  /*17cf0*/  @!UPT UIADD3 URZ, URZ, URZ, URZ ;  /* 0x0000003f3f3ff290 */ /* 0x000ff6000fffe03f */
[----:B------:R-:W-:Y:S01]  /*17d00*/  @!UPT UIADD3 URZ, URZ, URZ, URZ ;  /* 0x0000003f3f3ff290 */ /* 0x000fe2000fffe03f */
[----:B------:R0:W-:Y:S01]  /*17d10*/  STL.64 [R1+0x140], R4 ;  /* 0x0001400401007387 */ /* 0x0001e20000100a00 */
[----:B------:R1:W-:Y:S03]  /*17d20*/  STL.64 [R1+0x148], R6 ;  /* 0x0001480601007387 */ /* 0x0003e60000100a00 */
[----:B0-----:R-:W2:Y:S01]  /*17d30*/  LDL.LU.64 R4, [R1+0x4f0] ;  /* 0x0004f00001047983 */ /* 0x001ea20000300a00 */
[----:B-1----:R-:W2:Y:S02]  /*17d40*/  LDL.LU.64 R6, [R1+0x4f8] ;  /* 0x0004f80001067983 */ /* 0x002ea40000300a00 */
[----:B------:R-:W-:Y:S02]  /*17d50*/  STL.64 [R1+0x1e80], R26 ;  /* 0x001e801a01007387 */ /* 0x000fe40000100a00 */
[----:B------:R0:W-:Y:S02]  /*17d60*/  STL.64 [R1+0x1e78], R24 ;  /* 0x001e781801007387 */ /* 0x0001e40000100a00 */
[----:B0-----:R-:W4:Y:S01]  /*17d70*/  LDL.LU.64 R24, [R1+0x510] ;  /* 0x0005100001187983 */ /* 0x001f220000300a00 */
[----:B------:R-:W4:Y:S01]  /*17d80*/  LDL.LU.64 R26, [R1+0x518] ;  /* 0x00051800011a7983 */ /* 0x000f220000300a00 */
[----:B---3--:R-:W-:Y:S01]  /*17d90*/  HMMA.16816.F32 R20, R8, R16, R20 ;  /* 0x000000100814723c */ /* 0x008fe20000001814 */
[----:B------:R-:W-:-:S02]  /*17da0*/  IMAD.MOV.U32 R0, RZ, RZ, R16 ;  /* 0x000000ffff007224 */ /* 0x000fc400078e0010 */
[----:B------:R-:W-:-:S05]  /*17db0*/  IMAD.MOV.U32 R29, RZ, RZ, R17 ;  /* 0x000000ffff1d7224 */ /* 0x000fca00078e0011 */
[----:B----4-:R-:W-:Y:S11]  /*17dc0*/  HMMA.16816.F32 R24, R8, R12, R24 ;  /* 0x0000000c0818723c */ /* 0x010ff60000001818 */
[----:B------:R-:W-:Y:S11]  /*17dd0*/  @!UPT UIADD3 URZ, URZ, URZ, URZ ;  /* 0x0000003f3f3ff290 */ /* 0x000ff6000fffe03f */
[----:B------:R-:W-:Y:S01]  /*17de0*/  @!UPT UIADD3 URZ, URZ, URZ, URZ ;  /* 0x0000003f3f3ff290 */ /* 0x000fe2000fffe03f */
[----:B------:R-:W-:Y:S01]  /*17df0*/  STL.64 [R1+0x130], R24 ;  /* 0x0001301801007387 */ /* 0x000fe20000100a00 */
[----:B------:R0:W-:Y:S02]  /*17e00*/  STL.64 [R1+0x138], R26 ;  /* 0x0001381a01007387 */ /* 0x0001e40000100a00 */
[----:B0-----:R-:W-:Y:S02]  /*17e10*/  IMAD.MOV.U32 R27, RZ, RZ, R12 ;  /* 0x000000ffff1b7224 */ /* 0x001fe400078e000c */
[----:B------:R-:W-:Y:S02]  /*17e20*/  IMAD.MOV.U32 R26, RZ, RZ, R13 ;  /* 0x000000ffff1a7224 */ /* 0x000fe400078e000d */
[----:B------:R-:W3:Y:S01]  /*17e30*/  LDL.LU.64 R12, [R1+0x480] ;  /* 0x00048000010c7983 */ /* 0x000ee20000300a00 */
[----:B------:R-:W3:Y:S02]  /*17e40*/  LDL.LU.64 R14, [R1+0x488] ;  /* 0x00048800010e7983 */ /* 0x000ee40000300a00 */
[----:B------:R-:W-:-:S02]  /*17e50*/  IMAD.MOV.U32 R24, RZ, RZ, R3 ;  /* 0x000000ffff187224 */ /* 0x000fc400078e0003 */
[----:B------:R-:W-:Y:S01]  /*17e60*/  IMAD.MOV.U32 R25, RZ, RZ, R2 ;  /* 0x000000ffff197224 */ /* 0x000fe200078e0002 */
[----:B------:R-:W4:Y:S01]  /*17e70*/  LDL.LU.64 R16, [R1+0x1ed8] ;  /* 0x001ed80001107983 */ /* 0x000f220000300a00 */
[----:B------:R-:W-:Y:S02]  /*17e80*/  IMAD.MOV.U32 R3, RZ, RZ, R22 ;  /* 0x000000ffff037224 */ /* 0x000fe400078e0016 */
[----:B------:R0:W-:Y:S02]  /*17e90*/  STL.64 [R1+0x120], R20 ;  /* 0x0001201401007387 */ /* 0x0001e40000100a00 */
[----:B------:R-:W-:Y:S02]  /*17ea0*/  IMAD.MOV.U32 R2, RZ, RZ, R23 ;  /* 0x000000ffff027224 */ /* 0x000fe400078e0017 */
[----:B------:R-:W2:Y:S04]  /*17eb0*/  LDL.LU.64 R22, [R1+0x1ed0] ;  /* 0x001ed00001167983 */ /* 0x000ea80000300a00 */
[----:B0-----:R-:W2:Y:S01]  /*17ec0*/  LDL.LU.64 R20, [R1+0x1ec8] ;  /* 0x001ec80001147983 */ /* 0x001ea20000300a00 */
[----:B------:R-:W-:Y:S02]  /*17ed0*/  STL [R1+0x1c54], R2 ;  /* 0x001c540201007387 */ /* 0x000fe40000100800 */
[----:B------:R-:W-:Y:S01]  /*17ee0*/  STL [R1+0x1c50], R3 ;  /* 0x001c500301007387 */ /* 0x000fe20000100800 */
[C---:B--2---:R-:W-:Y:S11]  /*17ef0*/  HMMA.16816.F32 R4, R8.reuse, R20, R4 ;  /* 0x000000140804723c */ /* 0x044ff60000001804 */
[----:B------:R-:W-:Y:S11]  /*17f00*/  @!UPT UIADD3 URZ, URZ, URZ, URZ ;  /* 0x0000003f3f3ff290 */ /* 0x000ff6000fffe03f */
[----:B------:R-:W-:Y:S01]  /*17f10*/  @!UPT UIADD3 URZ, URZ, URZ, URZ ;  /* 0x0000003f3f3ff290 */ /* 0x000fe2000fffe03f */
[----:B------:R-:W-:Y:S01]  /*17f20*/  STL.64 [R1+0x110], R4 ;  /* 0x0001100401007387 */ /* 0x000fe20000100a00 */
[----:B------:R0:W-:Y:S03]  /*17f30*/  STL.64 [R1+0x118], R6 ;  /* 0x0001180601007387 */ /* 0x0001e60000100a00 */
[----:B0-----:R-:W2:Y:S01]  /*17f40*/  LDL.LU.64 R6, [R1+0x1ec0] ;  /* 0x001ec00001067983 */ /* 0x001ea20000300a00 */
[----:B------:R-:W3:Y:S02]  /*17f50*/  LDL.LU.64 R4, [R1+0x1eb8] ;  /* 0x001eb80001047983 */ /* 0x000ee40000300a00 */
[----:B------:R-:W-:Y:S02]  /*17f60*/  STL.64 [R1+0x1e48], R22 ;  /* 0x001e481601007387 */ /* 0x000fe40000100a00 */
[----:B------:R0:W-:Y:S02]  /*17f70*/  STL.64 [R1+0x1e40], R20 ;  /* 0x001e401401007387 */ /* 0x0001e40000100a00 */
[----:B0-----:R-:W4:Y:S01]  /*17f80*/  LDL.LU.64 R20, [R1+0x5a0] ;  /* 0x0005a00001147983 */ /* 0x001f220000300a00 */
[----:B------:R-:W4:Y:S01]  /*17f90*/  LDL.LU.64 R22, [R1+0x5a8] ;  /* 0x0005a80001167983 */ /* 0x000f220000300a00 */
[----:B---3--:R-:W-:Y:S02]  /*17fa0*/  HMMA.16816.F32 R8, R8, R4, R12 ;  /* 0x000000040808723c */ /* 0x008fe4000000180c */
[----:B------:R-:W4:Y:S01]  /*17fb0*/  LDL.LU.64 R14, [R1+0x1eb0] ;  /* 0x001eb000010e7983 */ /* 0x000f220000300a00 */
[----:B------:R-:W4:Y:S02]  /*17fc0*/  LDL.LU.64 R12, [R1+0x1ea8] ;  /* 0x001ea800010c7983 */ /* 0x000f240000300a00 */
[----:B--2---:R-:W-:Y:S02]  /*17fd0*/  STL.64 [R1+0x1e58], R6 ;  /* 0x001e580601007387 */ /* 0x004fe40000100a00 */
[----:B------:R4:W-:Y:S11]  /*17fe0*/  STL.64 [R1+0x1e50], R4 ;  /* 0x001e500401007387 */ /* 0x0009f60000100a00 */
[----:B------:R-:W-:Y:S05]  /*17ff0*/  @!UPT UIADD3 URZ, URZ, URZ, URZ ;  /* 0x0000003f3f3ff290 */ /* 0x000fea000fffe03f */
[----:B------:R-:W-:Y:S01]  /*18000*/  STL.64 [R1+0xb0], R8 ;  /* 0x0000b00801007387 */ /* 0x000fe20000100a00 */
[----:B------:R-:W-:Y:S01]  /*18010*/  STL.64 [R1+0xb8], R10 ;  /* 0x0000b80a01007387 */ /* 0x000fe20000100a00 */
[----:B----4-:R-:W-:Y:S02]  /*18020*/  HMMA.16816.F32 R4, R12, R16, R20 ;  /* 0x000000100c04723c */ /* 0x010fe40000001814 */
[----:B------:R-:W2:Y:S01]  /*18030*/  LDL.LU.64 R16, [R1+0x60] ;  /* 0x0000600001107983 */ /* 0x000ea20000300a00 */
[----:B------:R-:W3:Y:S04]  /*18040*/  LDL.LU.64 R18, [R1+0x68] ;  /* 0x0000680001127983 */ /* 0x000ee80000300a00 */
[----:B------:R-:W-:Y:S11]  /*18050*/  IMAD.MOV.U32 R20, RZ, RZ, R0 ;  /* 0x000000ffff147224 */ /* 0x000ff600078e0000 */
[----:B------:R-:W-:Y:S05]  /*18060*/  @!UPT UIADD3 URZ, URZ, URZ, URZ ;  /* 0x0000003f3f3ff290 */ /* 0x000fea000fffe03f */
[----:B------:R-:W-:Y:S01]  /*18070*/  STL.64 [R1+0xa0], R4 ;  /* 0x0000a00401007387 */ /* 0x000fe20000100a00 */
[----:B------:R-:W-:Y:S03]  /*18080*/  STL.64 [R1+0xa8], R6 ;  /* 0x0000a80601007387 */ /* 0x000fe60000100a00 */
[----:B---3--:R-:W-:Y:S01]  /*18090*/  STL.64 [R1+0x1e90], R18 ;  /* 0x001e901201007387 */ /* 0x008fe20000100a00 */
[----:B--2---:R0:W-:Y:S03]  /*180a0*/  STL.64 [R1+0x1e88], R16 ;  /* 0x001e881001007387 */ /* 0x0041e60000100a00 */
[----:B0-----:R-:W2:Y:S01]  /*180b0*/  LDL.LU.64 R16, [R1+0x560] ;  /* 0x0005600001107983 */ /* 0x001ea20000300a00 */
[----:B------:R-:W2:Y:S02]  /*180c0*/  LDL.LU.64 R18, [R1+0x568] ;  /* 0x0005680001127983 */ /* 0x000ea40000300a00 */
[----:B------:R-:W3:Y:S02]  /*180d0*/  LDL.LU R8, [R1+0x2f0] ;  /* 0x0002f00001087983 */ /* 0x000ee40000300800 */
[----:B------:R-:W3:Y:S01]  /*180e0*/  LDL.LU R9, [R1+0x2f4] ;  /* 0x0002f40001097983 */ /* 0x000ee20000300800 */
[----:B------:R-:W4:Y:S01]  /*180f0*/  LDL.LU R10, [R1+0x2f8] ;  /* 0x0002f800010a7983 */ /* 0x000f220000300800 */
[----:B------:R-:W4:Y:S02]  /*18100*/  LDL.LU R11, [R1+0x2fc] ;  /* 0x0002fc00010b7983 */ /* 0x000f240000300800 */
[----:B------:R-:W2:Y:S02]  /*18110*/  LDL.LU R0, [R1+0x1ea4] ;  /* 0x001ea40001007983 */ /* 0x000ea40000300800 */
[----:B------:R-:W-:-:S02]  /*18120*/  IMAD.MOV.U32 R21, RZ, RZ, R29 ;  /* 0x000000ffff157224 */ /* 0x000fc400078e001d */
[----:B------:R-:W2:Y:S01]  /*18130*/  LDL.LU R29, [R1+0x1ea0] ;  /* 0x001ea000011d7983 */ /* 0x000ea20000300800 */
[----:B------:R-:W2:Y:S02]  /*18140*/  LDL.LU.64 R4, [R1+0x50] ;  /* 0x0000500001047983 */ /* 0x000ea40000300a00 */
[----:B------:R-:W2:Y:S02]  /*18150*/  LDL.LU.64 R6, [R1+0x58] ;  /* 0x0000580001067983 */ /* 0x000ea40000300a00 */
[----:B------:R0:W-:Y:S02]  /*18160*/  STL.64 [R1+0x1e60], R20 ;  /* 0x001e601401007387 */ /* 0x0001e40000100a00 */
[----:B0-----:R-:W-:Y:S02]  /*18170*/  IMAD.MOV.U32 R20, RZ, RZ, R27 ;  /* 0x000000ffff147224 */ /* 0x001fe400078e001b */
[----:B------:R-:W-:Y:S01]  /*18180*/  IMAD.MOV.U32 R21, RZ, RZ, R26 ;  /* 0x000000ffff157224 */ /* 0x000fe200078e001a */
[----:B----4-:R-:W-:Y:S01]  /*18190*/  STL.64 [R1+0x1df0], R10 ;  /* 0x001df00a01007387 */ /* 0x010fe20000100a00 */
[----:B---3--:R0:W-:Y:S02]  /*181a0*/  STL.64 [R1+0x1de8], R8 ;  /* 0x001de80801007387 */ /* 0x0081e40000100a00 */
[----:B0-----:R-:W-:-:S02]  /*181b0*/  IMAD.MOV.U32 R8, RZ, RZ, R28 ;  /* 0x000000ffff087224 */ /* 0x001fc400078e001c */
[----:B--2---:R-:W-:Y:S01]  /*181c0*/  IMAD.MOV.U32 R9, RZ, RZ, R0 ;  /* 0x000000ffff097224 */ /* 0x004fe200078e0000 */
[----:B------:R-:W2:Y:S01]  /*181d0*/  LDL.LU R28, [R1+0x1e9c] ;  /* 0x001e9c00011c7983 */ /* 0x000ea20000300800 */
[----:B------:R-:W3:Y:S02]  /*181e0*/  LDL.LU R0, [R1+0x1e98] ;  /* 0x001e980001007983 */ /* 0x000ee40000300800 */
[----:B------:R-:W4:Y:S02]  /*181f0*/  LDL R10, [R1+0x8] ;  /* 0x00000800010a7983 */ /* 0x000f240000100800 */
[----:B------:R-:W4:Y:S01]  /*18200*/  LDL R11, [R1+0xc] ;  /* 0x00000c00010b7983 */ /* 0x000f220000100800 */
[C---:B------:R-:W-:Y:S01]  /*18210*/  HMMA.16816.F32 R24, R12.reuse, R24, R16 ;  /* 0x000000180c18723c */ /* 0x040fe20000001810 */
[----:B------:R-:W2:Y:S01]  /*18220*/  LDL.LU.64 R18, [R1+0x1e90] ;  /* 0x001e900001127983 */ /* 0x000ea20000300a00 */
[----:B------:R-:W2:Y:S11]  /*18230*/  LDL.LU.64 R16, [R1+0x1e88] ;  /* 0x001e880001107983 */ /* 0x000eb60000300a00 */
[----:B------:R-:W-:Y:S10]  /*18240*/  @!UPT UIADD3 URZ, URZ, URZ, URZ ;  /* 0x0000003f3f3ff290 */ /* 0x000ff4000fffe03f */
[----:B------:R-:W-:Y:S01]  /*18250*/  STL.64 [R1+0x90], R24 ;  /* 0x0000901801007387 */ /* 0x000fe20000100a00 */
[----:B------:R0:W-:Y:S03]  /*18260*/  STL.64 [R1+0x98], R26 ;  /* 0x0000981a01007387 */ /* 0x0001e60000100a00 */
[----:B0-----:R-:W3:Y:S01]  /*18270*/  LDL.LU.64 R26, [R1+0x1e80] ;  /* 0x001e8000011a7983 */ /* 0x001ee20000300a00 */
[----:B------:R-:W3:Y:S03]  /*18280*/  LDL.LU.64 R24, [R1+0x1e78] ;  /* 0x001e780001187983 */ /* 0x000ee60000300a00 */
[----:B----4-:R0:W-:Y:S04]  /*18290*/  STL.64 [R1+0x1e00], R10 ;  /* 0x001e000a01007387 */ /* 0x0101e80000100a00 */
[----:B0-----:R-:W4:Y:S01]  /*182a0*/  LDL.64 R10, [R1+0x18] ;  /* 0x00001800010a7983 */ /* 0x001f220000100a00 */
[C---:B--2---:R-:W-:Y:S11]  /*182b0*/  HMMA.16816.F32 R16, R12.reuse, R8, R16 ;  /* 0x000000080c10723c */ /* 0x044ff60000001810 */
[----:B------:R-:W-:Y:S11]  /*182c0*/  @!UPT UIADD3 URZ, URZ, URZ, URZ ;  /* 0x0000003f3f3ff290 */ /* 0x000ff6000fffe03f */
[----:B------:R-:W-:Y:S01]  /*182d0*/  @!UPT UIADD3 URZ, URZ, URZ, URZ ;  /* 0x0000003f3f3ff290 */ /* 0x000fe2000fffe03f */
[----:B------:R-:W-:Y:S01]  /*182e0*/  STL.64 [R1+0x60], R16 ;  /* 0x0000601001007387 */ /* 0x000fe20000100a00 */
[----:B------:R-:W-:Y:S03]  /*182f0*/  STL.64 [R1+0x68], R18 ;  /* 0x0000681201007387 */ /* 0x000fe60000100a00 */
[----:B----4-:R0:W-:Y:S04]  /*18300*/  STL.64 [R1+0x1e18], R10 ;  /* 0x001e180a01007387 */ /* 0x0101e80000100a00 */
[----:B0-----:R-:W2:Y:S01]  /*18310*/  LDL.64 R10, [R1+0x28] ;  /* 0x00002800010a7983 */ /* 0x001ea20000100a00 */
[C---:B---3--:R-:W-:Y:S07]  /*18320*/  HMMA.16816.F32 R4, R12.reuse, R24, R4 ;  /* 0x000000180c04723c */ /* 0x048fee0000001804 */
[----:B------:R-:W-:Y:S01]  /*18330*/  IMAD.MOV.U32 R25, RZ, RZ, R0 ;  /* 0x000000ffff197224 */ /* 0x000fe200078e0000 */
[----:B--2---:R0:W-:Y:S01]  /*18340*/  STL.64 [R1+0x1e68], R10 ;  /* 0x001e680a01007387 */ /* 0x0041e20000100a00 */
[----:B------:R-:W2:Y:S03]  /*18350*/  LDL.LU.64 R8, [R1+0x220] ;  /* 0x0002200001087983 */ /* 0x000ea60000300a00 */
[----:B0-----:R-:W2:Y:S11]  /*18360*/  LDL.LU.64 R10, [R1+0x228] ;  /* 0x00022800010a7983 */ /* 0x001eb60000300a00 */
[----:B------:R0:W-:Y:S02]  /*18370*/  STL.64 [R1+0x50], R4 ;  /* 0x0000500401007387 */ /* 0x0001e40000100a00 */
[----:B------:R1:W-:Y:S01]  /*18380*/  STL.64 [R1+0x58], R6 ;  /* 0x0000580601007387 */ /* 0x0003e20000100a00 */
[----:B0-----:R-:W3:Y:S01]  /*18390*/  LDL.LU.64 R4, [R1+0x330] ;  /* 0x0003300001047983 */ /* 0x001ee20000300a00 */
[----:B-1----:R-:W3:Y:S02]  /*183a0*/  LDL.LU.64 R6, [R1+0x338] ;  /* 0x0003380001067983 */ /* 0x002ee40000300a00 */
[----:B------:R-:W4:Y:S02]  /*183b0*/  LDL.LU.64 R16, [R1+0x450] ;  /* 0x0004500001107983 */ /* 0x000f240000300a00 */
[----:B------:R-:W4:Y:S01]  /*183c0*/  LDL.LU.64 R18, [R1+0x458] ;  /* 0x0004580001127983 */ /* 0x000f220000300a00 */
[----:B------:R0:W-:Y:S01]  /*183d0*/  STL.64 [R1+0x1df8], R26 ;  /* 0x001df81a01007387 */ /* 0x0001e20000100a00 */
[----:B------:R-:W2:Y:S02]  /*183e0*/  LDL.LU R24, [R1+0x300] ;  /* 0x0003000001187983 */ /* 0x000ea40000300800 */
[----:B------:R-:W2:Y:S01]  /*183f0*/  LDL.LU R0, [R1+0x1e74] ;  /* 0x001e740001007983 */ /* 0x000ea20000300800 */
[----:B0-----:R-:W2:Y:S01]  /*18400*/  LDL.LU R26, [R1+0x308] ;  /* 0x00030800011a7983 */ /* 0x001ea20000300800 */
[----:B------:R-:W2:Y:S03]  /*18410*/  LDL.LU R27, [R1+0x30c] ;  /* 0x00030c00011b7983 */ /* 0x000ea60000300800 */
[----:B--2---:R0:W-:Y:S01]  /*18420*/  STL.64 [R1+0x1e10], R26 ;  /* 0x001e101a01007387 */ /* 0x0041e20000100a00 */
[----:B------:R1:W-:Y:S02]  /*18430*/  STL.64 [R1+0x1e08], R24 ;  /* 0x001e081801007387 */ /* 0x0003e40000100a00 */
[----:B0-----:R-:W-:Y:S01]  /*18440*/  IMAD.MOV.U32 R26, RZ, RZ, R0 ;  /* 0x000000ffff1a7224 */ /* 0x001fe200078e0000 */
[----:B-1----:R-:W2:Y:S01]  /*18450*/  LDL.LU R24, [R1+0x310] ;  /* 0x0003100001187983 */ /* 0x002ea20000300800 */
[----:B------:R-:W2:Y:S02]  /*18460*/  LDL.LU R25, [R1+0x314] ;  /* 0x0003140001197983 */ /* 0x000ea40000300800 */
[----:B------:R-:W2:Y:S02]  /*18470*/  LDL.LU R0, [R1+0x1e70] ;  /* 0x001e700001007983 */ /* 0x000ea40000300800 */
[----:B------:R-:W2:Y:S01]  /*18480*/  LDL.LU R27, [R1+0x31c] ;  /* 0x00031c00011b7983 */ /* 0x000ea20000300800 */
[C---:B------:R-:W-:Y:S01]  /*18490*/  HMMA.16816.F32 R20, R12.reuse, R20, R8 ;  /* 0x000000140c14723c */ /* 0x040fe20000001808 */
[----:B--2---:R-:W-:Y:S01]  /*184a0*/  STL.64 [R1+0x1e28], R26 ;  /* 0x001e281a01007387 */ /* 0x004fe20000100a00 */
[----:B------:R0:W-:Y:S03]  /*184b0*/  STL.64 [R1+0x1e20], R24 ;  /* 0x001e201801007387 */ /* 0x0001e60000100a00 */
[----:B0-----:R-:W2:Y:S01]  /*184c0*/  LDL.LU R24, [R1+0x320] ;  /* 0x0003200001187983 */ /* 0x001ea20000300800 */
[----:B------:R-:W2:Y:S02]  /*184d0*/  LDL.LU R25, [R1+0x324] ;  /* 0x0003240001197983 */ /* 0x000ea40000300800 */
[----:B------:R-:W2:Y:S02]  /*184e0*/  LDL.LU R26, [R1+0x328] ;  /* 0x00032800011a7983 */ /* 0x000ea40000300800 */
[----:B------:R-:W2:Y:S11]  /*184f0*/  LDL.LU.64 R10, [R1+0x1e68] ;  /* 0x001e6800010a7983 */ /* 0x000eb60000300a00 */
[----:B------:R-:W-:Y:S02]  /*18500*/  @!UPT UIADD3 URZ, URZ, URZ, URZ ;  /* 0x0000003f3f3ff290 */ /* 0x000fe4000fffe03f */
[----:B------:R0:W-:Y:S01]  /*18510*/  STL.64 [R1+0x220], R20 ;  /* 0x0002201401007387 */ /* 0x0001e20000100a00 */
[----:B------:R3:W-:Y:S03]  /*18520*/  STL.64 [R1+0x228], R22 ;  /* 0x0002281601007387 */ /* 0x0007e60000100a00 */
[----:B0-----:R-:W3:Y:S02]  /*18530*/  LDL.LU.64 R20, [R1+0x1e60] ;  /* 0x001e600001147983 */ /* 0x001ee40000300a00 */
[C---:B---3--:R-:W-:Y:S02]  /*18540*/  HMMA.16816.F32 R20, R12.reuse, R20, R4 ;  /* 0x000000140c14723c */ /* 0x048fe40000001804 */
[----:B------:R-:W3:Y:S01]  /*18550*/  LDL.LU.64 R6, [R1+0x1e58] ;  /* 0x001e580001067983 */ /* 0x000ee20000300a00 */
[----:B------:R-:W2:Y:S11]  /*18560*/  LDL.LU.64 R4, [R1+0x1e50] ;  /* 0x001e500001047983 */ /* 0x000eb60000300a00 */
[----:B------:R-:W-:Y:S09]  /*18570*/  @!UPT UIADD3 URZ, URZ, URZ, URZ ;  /* 0x0000003f3f3ff290 */ /* 0x000ff2000fffe03f */
[----:B------:R-:W-:Y:S01]  /*18580*/  STL.64 [R1+0x330], R20 ;  /* 0x0003301401007387 */ /* 0x000fe20000100a00 */
[----:B------:R0:W-:Y:S03]  /*18590*/  STL.64 [R1+0x338], R22 ;  /* 0x0003381601007387 */ /* 0x0001e60000100a00 */
[----:B0-----:R-:W2:Y:S01]  /*185a0*/  LDL.LU.64 R22, [R1+0x1e48] ;  /* 0x001e480001167983 */ /* 0x001ea20000300a00 */
[----:B------:R-:W4:Y:S02]  /*185b0*/  LDL.LU.64 R20, [R1+0x1e40] ;  /* 0x001e400001147983 */ /* 0x000f240000300a00 */
[C---:B----4-:R-:W-:Y:S11]  /*185c0*/  HMMA.16816.F32 R16, R12.reuse, R20, R16 ;  /* 0x000000140c10723c */ /* 0x050ff60000001810 */
[----:B------:R-:W-:Y:S11]  /*185d0*/  @!UPT UIADD3 URZ, URZ, URZ, URZ ;  /* 0x0000003f3f3ff290 */ /* 0x000ff6000fffe03f */
[----:B------:R-:W-:Y:S01]  /*185e0*/  @!UPT UIADD3 URZ, URZ, URZ, URZ ;  /* 0x0000003f3f3ff290 */ /* 0x000fe2000fffe03f */
[----:B------:R-:W-:Y:S01]  /*185f0*/  STL.64 [R1+0x450], R16 ;  /* 0x0004501001007387 */ /* 0x000fe20000100a00 */
[----:B------:R0:W-:Y:S03]  /*18600*/  STL.64 [R1+0x458], R18 ;  /* 0x0004581201007387 */ /* 0x0001e60000100a00 */
[----:B0-----:R-:W4:Y:S01]  /*18610*/  LDL.LU.64 R18, [R1+0x1e38] ;  /* 0x001e380001127983 */ /* 0x001f220000300a00 */
[----:B------:R-:W4:Y:S02]  /*18620*/  LDL.LU.64 R16, [R1+0x1e30] ;  /* 0x001e300001107983 */ /* 0x000f240000300a00 */
[----:B--2---:R0:W-:Y:S02]  /*18630*/  STL.64 [R1+0x1dc0], R22 ;  /* 0x001dc01601007387 */ /* 0x0041e40000100a00 */
[----:B------:R-:W2:Y:S01]  /*18640*/  LDL.LU.64 R20, [R1+0x460] ;  /* 0x0004600001147983 */ /* 0x000ea20000300a00 */
[----:B0-----:R-:W2:Y:S02]  /*18650*/  LDL.LU.64 R22, [R1+0x468] ;  /* 0x0004680001167983 */ /* 0x001ea40000300a00 */
[----:B--2---:R-:W-:Y:S11]  /*18660*/  HMMA.16816.F32 R12, R12, R4, R20 ;  /* 0x000000040c0c723c */ /* 0x004ff60000001814 */
[----:B------:R-:W-:Y:S11]  /*18670*/  @!UPT UIADD3 URZ, URZ, URZ, URZ ;  /* 0x0000003f3f3ff290 */ /* 0x000ff6000fffe03f */
[----:B------:R-:W-:Y:S01]  /*18680*/  @!UPT UIADD3 URZ, URZ, URZ, URZ ;  /* 0x0000003f3f3ff290 */ /* 0x000fe2000fffe03f */
[----:B------:R-:W-:Y:S01]  /*18690*/  STL.64 [R1+0x460], R12 ;  /* 0x0004600c01007387 */ /* 0x000fe20000100a00 */
[----:B------:R-:W-:Y:S02]  /*186a0*/  STL [R1+0x468], R14 ;  /* 0x0004680e01007387 */ /* 0x000fe40000100800 */
[----:B------:R-:W2:Y:S02]  /*186b0*/  LDL.64 R22, [R1+0x38] ;  /* 0x0000380001167983 */ /* 0x000ea40000100a00 */
[----:B------:R-:W-:-:S07]  /*186c0*/  IMAD.MOV.U32 R27, RZ, RZ, R0 ;  /* 0x000000ffff1b7224 */ /* 0x000fce00078e0000 */
[C---:B----4-:R-:W-:Y:S01]  /*186d0*/  HMMA.16816.F32 R24, R16.reuse, R10, R24 ;  /* 0x0000000a1018723c */ /* 0x050fe20000001818 */
[----:B------:R-:W-:Y:S02]  /*186e0*/  IMAD.MOV.U32 R0, RZ, RZ, R15 ;  /* 0x000000ffff007224 */ /* 0x000fe400078e000f */
[----:B------:R-:W-:Y:S02]  /*186f0*/  IMAD.MOV.U32 R4, RZ, RZ, R10 ;  /* 0x000000ffff047224 */ /* 0x000fe400078e000a */
[----:B------:R-:W-:Y:S01]  /*18700*/  IMAD.MOV.U32 R3, RZ, RZ, R11 ;  /* 0x000000ffff037224 */ /* 0x000fe200078e000b */
[----:B--2---:R0:W-:Y:S01]  /*18710*/  STL.64 [R1+0x1dd8], R22 ;  /* 0x001dd81601007387 */ /* 0x0041e20000100a00 */
[----:B------:R-:W2:Y:S02]  /*18720*/  LDL.LU R20, [R1+0x2e0] ;  /* 0x0002e00001147983 */ /* 0x000ea40000300800 */
[----:B------:R-:W2:Y:S01]  /*18730*/  LDL.LU R21, [R1+0x2e4] ;  /* 0x0002e40001157983 */ /* 0x000ea20000300800 */
[----:B0-----:R-:W2:Y:S01]  /*18740*/  LDL.LU R22, [R1+0x2e8] ;  /* 0x0002e80001167983 */ /* 0x001ea20000300800 */
[----:B------:R-:W2:Y:S02]  /*18750*/  LDL.LU R23, [R1+0x2ec] ;  /* 0x0002ec0001177983 */ /* 0x000ea40000300800 */
[----:B------:R-:W2:Y:S02]  /*18760*/  LDL.64 R14, [R1+0x48] ;  /* 0x00004800010e7983 */ /* 0x000ea40000100a00 */
[----:B------:R-:W-:Y:S08]  /*18770*/  STL [R1+0x1aa8], R0 ;  /* 0x001aa80001007387 */ /* 0x000ff00000100800 */
[----:B------:R-:W-:Y:S01]  /*18780*/  STL.64 [R1+0x320], R24 ;  /* 0x0003201801007387 */ /* 0x000fe20000100a00 */
[----:B------:R0:W-:Y:S03]  /*18790*/  STL.64 [R1+0x328], R26 ;  /* 0x0003281a01007387 */ /* 0x0001e60000100a00 */
[----:B0-----:R-:W4:Y:S01]  /*187a0*/  LDL.LU.64 R26, [R1+0x1e28] ;  /* 0x001e2800011a7983 */ /* 0x001f220000300a00 */
[----:B------:R-:W4:Y:S02]  /*187b0*/  LDL.LU.64 R24, [R1+0x1e20] ;  /* 0x001e200001187983 */ /* 0x000f240000300a00 */
[----:B------:R-:W4:Y:S02]  /*187c0*/  LDL.LU.64 R10, [R1+0x1e18] ;  /* 0x001e1800010a7983 */ /* 0x000f240000300a00 */
[----:B----4-:R-:W-:Y:S01]  /*187d0*/  HMMA.16816.F32 R24, R16, R10, R24 ;  /* 0x0000000a1018723c */ /* 0x010fe20000001818 */
[----:B------:R-:W-:-:S02]  /*187e0*/  IMAD.MOV.U32 R12, RZ, RZ, R10 ;  /* 0x000000ffff0c7224 */ /* 0x000fc400078e000a */
[----:B------:R-:W-:Y:S11]  /*187f0*/  IMAD.MOV.U32 R5, RZ, RZ, R11 ;  /* 0x000000ffff057224 */ /* 0x000ff600078e000b */
[----:B------:R-:W-:Y:S09]  /*18800*/  @!UPT UIADD3 URZ, URZ, URZ, URZ ;  /* 0x0000003f3f3ff290 */ /* 0x000ff2000fffe03f */
[----:B------:R-:W-:Y:S01]  /*18810*/  STL.64 [R1+0x310], R24 ;  /* 0x0003101801007387 */ /* 0x000fe20000100a00 */
[----:B------:R0:W-:Y:S03]  /*18820*/  STL.64 [R1+0x318], R26 ;  /* 0x0003181a01007387 */ /* 0x0001e60000100a00 */
[----:B0-----:R-:W4:Y:S01]  /*18830*/  LDL.LU.64 R26, [R1+0x1e10] ;  /* 0x001e1000011a7983 */ /* 0x001f220000300a00 */
[----:B------:R-:W4:Y:S02]  /*18840*/  LDL.LU.64 R24, [R1+0x1e08] ;  /* 0x001e080001187983 */ /* 0x000f240000300a00 */
[----:B------:R-:W4:Y:S02]  /*18850*/  LDL.LU.64 R10, [R1+0x1e00] ;  /* 0x001e0000010a7983 */ /* 0x000f240000300a00 */
[----:B---3--:R-:W-:Y:S01]  /*18860*/  STL.64 [R1+0x1dd0], R6 ;  /* 0x001dd00601007387 */ /* 0x008fe20000100a00 */
[----:B------:R0:W-:Y:S04]  /*18870*/  STL.64 [R1+0x1dc8], R4 ;  /* 0x001dc80401007387 */ /* 0x0001e80000100a00 */
[----:B0-----:R-:W3:Y:S01]  /*18880*/  LDL.LU R4, [R1+0x2d0] ;  /* 0x0002d00001047983 */ /* 0x001ee20000300800 */
[----:B------:R-:W3:Y:S02]  /*18890*/  LDL.LU R5, [R1+0x2d4] ;  /* 0x0002d40001057983 */ /* 0x000ee40000300800 */
[----:B------:R-:W3:Y:S02]  /*188a0*/  LDL.LU R6, [R1+0x2d8] ;  /* 0x0002d80001067983 */ /* 0x000ee40000300800 */
[----:B------:R-:W3:Y:S01]  /*188b0*/  LDL.LU R7, [R1+0x2dc] ;  /* 0x0002dc0001077983 */ /* 0x000ee20000300800 */
[C---:B----4-:R-:W-:Y:S01]  /*188c0*/  HMMA.16816.F32 R8, R16.reuse, R10, R24 ;  /* 0x0000000a1008723c */ /* 0x050fe20000001818 */
[----:B------:R-:W4:Y:S11]  /*188d0*/  LDL.LU.64 R26, [R1+0x1df8] ;  /* 0x001df800011a7983 */ /* 0x000f360000300a00 */
[----:B------:R-:W-:Y:S11]  /*188e0*/  @!UPT UIADD3 URZ, URZ, URZ, URZ ;  /* 0x0000003f3f3ff290 */ /* 0x000ff6000fffe03f */
[----:B------:R-:W-:Y:S01]  /*188f0*/  STL.64 [R1+0x300], R8 ;  /* 0x0003000801007387 */ /* 0x000fe20000100a00 */
[----:B------:R0:W-:Y:S03]  /*18900*/  STL.64 [R1+0x308], R10 ;  /* 0x0003080a01007387 */ /* 0x0001e60000100a00 */
[----:B0-----:R-:W4:Y:S01]  /*18910*/  LDL.LU.64 R10, [R1+0x1df0] ;  /* 0x001df000010a7983 */ /* 0x001f220000300a00 */
[----:B------:R-:W4:Y:S02]  /*18920*/  LDL.LU.64 R8, [R1+0x1de8] ;  /* 0x001de80001087983 */ /* 0x000f240000300a00 */
[C---:B----4-:R-:W-:Y:S11]  /*18930*/  HMMA.16816.F32 R8, R16.reuse, R26, R8 ;  /* 0x0000001a1008723c */ /* 0x050ff60000001808 */
[----:B------:R-:W-:Y:S11]  /*18940*/  @!UPT UIADD3 URZ, URZ, URZ, URZ ;  /* 0x0000003f3f3ff290 */ /* 0x000ff6000fffe03f */
[----:B------:R-:W-:Y:S01]  /*18950*/  @!UPT UIADD3 URZ, URZ, URZ, URZ ;  /* 0x0000003f3f3ff290 */ /* 0x000fe2000fffe03f */
[----:B------:R0:W-:Y:S01]  /*18960*/  STL.64 [R1+0x2f0], R8 ;  /* 0x0002f00801007387 */ /* 0x0001e20000100a00 */
[----:B------:R1:W-:Y:S03]  /*18970*/  STL.64 [R1+0x2f8], R10 ;  /* 0x0002f80a01007387 */ /* 0x0003e60000100a00 */
[----:B0-----:R-:W4:Y:S01]  /*18980*/  LDL.LU R8, [R1+0xc0] ;  /* 0x0000c00001087983 */ /* 0x001f220000300800 */
[----:B------:R-:W-:Y:S02]  /*18990*/  IMAD.MOV.U32 R9, RZ, RZ, R28 ;  /* 0x000000ffff097224 */ /* 0x000fe400078e001c */
[----:B------:R-:W3:Y:S02]  /*189a0*/  LDL.LU R28, [R1+0x1de4] ;  /* 0x001de400011c7983 */ /* 0x000ee40000300800 */
[----:B-1----:R-:W-:Y:S02]  /*189b0*/  IMAD.MOV.U32 R10, RZ, RZ, R29 ;  /* 0x000000ffff0a7224 */ /* 0x002fe400078e001d */
[----:B------:R-:W3:Y:S01]  /*189c0*/  LDL.LU R29, [R1+0x1de0] ;  /* 0x001de000011d7983 */ /* 0x000ee20000300800 */
[----:B------:R-:W3:Y:S01]  /*189d0*/  LDL.LU R11, [R1+0xcc] ;  /* 0x0000cc00010b7983 */ /* 0x000ee20000300800 */
[C---:B--2---:R-:W-:Y:S02]  /*189e0*/  HMMA.16816.F32 R20, R16.reuse, R14, R20 ;  /* 0x0000000e1014723c */ /* 0x044fe40000001814 */
[----:B---3--:R0:W-:Y:S01]  /*189f0*/  STL.64 [R1+0x1ce0], R10 ;  /* 0x001ce00a01007387 */ /* 0x0081e20000100a00 */
[----:B----4-:R1:W-:Y:S03]  /*18a00*/  STL.64 [R1+0x1cd8], R8 ;  /* 0x001cd80801007387 */ /* 0x0103e60000100a00 */
[----:B0-----:R-:W2:Y:S11]  /*18a10*/  LDL.64 R10, [R1+0x8] ;  /* 0x00000800010a7983 */ /* 0x001eb60000100a00 */
[----:B------:R-:W-:Y:S07]  /*18a20*/  @!UPT UIADD3 URZ, URZ, URZ, URZ ;  /* 0x0000003f3f3ff290 */ /* 0x000fee000fffe03f */
[----:B------:R-:W-:Y:S02]  /*18a30*/  IMAD.MOV.U32 R25, RZ, RZ, R22 ;  /* 0x000000ffff197224 */ /* 0x000fe400078e0016 */
[----:B------:R-:W-:Y:S01]  /*18a40*/  IMAD.MOV.U32 R24, RZ, RZ, R23 ;  /* 0x000000ffff187224 */ /* 0x000fe200078e0017 */
[----:B--2---:R-:W-:Y:S01]  /*18a50*/  STL.64 [R1+0x1d80], R10 ;  /* 0x001d800a01007387 */ /* 0x004fe20000100a00 */
[----:B-1----:R-:W2:Y:S02]  /*18a60*/  LDL.LU R8, [R1+0x2c0] ;  /* 0x0002c00001087983 */ /* 0x002ea40000300800 */
[----:B------:R-:W2:Y:S02]  /*18a70*/  LDL.LU R9, [R1+0x2c4] ;  /* 0x0002c40001097983 */ /* 0x000ea40000300800 */
[----:B------:R-:W3:Y:S01]  /*18a80*/  LDL.LU.64 R22, [R1+0x1dd8] ;  /* 0x001dd80001167983 */ /* 0x000ee20000300a00 */
[----:B------:R-:W-:Y:S01]  /*18a90*/  STL.64 [R1+0x1d78], R26 ;  /* 0x001d781a01007387 */ /* 0x000fe20000100a00 */
[----:B------:R0:W-:Y:S03]  /*18aa0*/  STL.64 [R1+0x1d70], R24 ;  /* 0x001d701801007387 */ /* 0x0001e60000100a00 */
[----:B0-----:R-:W4:Y:S01]  /*18ab0*/  LDL.LU R24, [R1+0x210] ;  /* 0x0002100001187983 */ /* 0x001f220000300800 */
[----:B------:R-:W4:Y:S02]  /*18ac0*/  LDL.LU R25, [R1+0x214] ;  /* 0x0002140001197983 */ /* 0x000f240000300800 */
[----:B------:R-:W4:Y:S02]  /*18ad0*/  LDL.LU R26, [R1+0x218] ;  /* 0x00021800011a7983 */ /* 0x000f240000300800 */
[----:B------:R-:W4:Y:S01]  /*18ae0*/  LDL.LU R27, [R1+0x21c] ;  /* 0x00021c00011b7983 */ /* 0x000f220000300800 */
[----:B------:R-:W-:Y:S01]  /*18af0*/  STL.64 [R1+0x1d68], R14 ;  /* 0x001d680e01007387 */ /* 0x000fe20000100a00 */
[----:B---3--:R-:W-:Y:S01]  /*18b00*/  HMMA.16816.F32 R4, R16, R22, R4 ;  /* 0x000000161004723c */ /* 0x008fe20000001804 */
[----:B------:R-:W-:-:S02]  /*18b10*/  IMAD.MOV.U32 R2, RZ, RZ, R22 ;  /* 0x000000ffff027224 */ /* 0x000fc400078e0016 */
[----:B------:R-:W-:Y:S11]  /*18b20*/  IMAD.MOV.U32 R0, RZ, RZ, R23 ;  /* 0x000000ffff007224 */ /* 0x000ff600078e0017 */
[----:B------:R-:W-:Y:S09]  /*18b30*/  @!UPT UIADD3 URZ, URZ, URZ, URZ ;  /* 0x0000003f3f3ff290 */ /* 0x000ff2000fffe03f */
[----:B------:R-:W-:Y:S01]  /*18b40*/  STL.64 [R1+0x4c0], R4 ;  /* 0x0004c00401007387 */ /* 0x000fe20000100a00 */
[----:B------:R0:W-:Y:S03]  /*18b50*/  STL.64 [R1+0x4c8], R6 ;  /* 0x0004c80601007387 */ /* 0x0001e60000100a00 */
[----:B0-----:R-:W4:Y:S01]  /*18b60*/  LDL.LU.64 R6, [R1+0x1dd0] ;  /* 0x001dd00001067983 */ /* 0x001f220000300a00 */
[----:B------:R-:W3:Y:S02]  /*18b70*/  LDL.LU.64 R4, [R1+0x1dc8] ;  /* 0x001dc80001047983 */ /* 0x000ee40000300a00 */
[----:B------:R-:W2:Y:S02]  /*18b80*/  LDL.LU.64 R22, [R1+0x1dc0] ;  /* 0x001dc00001167983 */ /* 0x000ea40000300a00 */
[----:B------:R-:W-:Y:S02]  /*18b90*/  IMAD.MOV.U32 R10, RZ, RZ, R29 ;  /* 0x000000ffff0a7224 */ /* 0x000fe400078e001d */
[----:B------:R-:W-:-:S02]  /*18ba0*/  IMAD.MOV.U32 R11, RZ, RZ, R28 ;  /* 0x000000ffff0b7224 */ /* 0x000fc400078e001c */
[----:B------:R-:W-:Y:S02]  /*18bb0*/  IMAD.MOV.U32 R29, RZ, RZ, R20 ;  /* 0x000000ffff1d7224 */ /* 0x000fe400078e0014 */
[----:B------:R-:W-:-:S03]  /*18bc0*/  IMAD.MOV.U32 R28, RZ, RZ, R21 ;  /* 0x000000ffff1c7224 */ /* 0x000fc600078e0015 */
[C---:B--2---:R-:W-:Y:S08]  /*18bd0*/  HMMA.16816.F32 R8, R16.reuse, R22, R8 ;  /* 0x000000161008723c */ /* 0x044ff00000001808 */
[----:B----4-:R-:W-:Y:S11]  /*18be0*/  HMMA.16816.F32 R16, R16, R6, R24 ;  /* 0x000000061010723c */ /* 0x010ff60000001818 */
[----:B------:R-:W-:Y:S04]  /*18bf0*/  @!UPT UIADD3 URZ, URZ, URZ, URZ ;  /* 0x0000003f3f3ff290 */ /* 0x000fe8000fffe03f */
[----:B------:R0:W-:Y:S01]  /*18c00*/  STL.64 [R1+0x550], R8 ;  /* 0x0005500801007387 */ /* 0x0001e20000100a00 */
[----:B------:R1:W-:Y:S02]  /*18c10*/  STL.64 [R1+0x558], R10 ;  /* 0x0005580a01007387 */ /* 0x0003e40000100a00 */
[----:B0-----:R-:W-:Y:S02]  /*18c20*/  IMAD.MOV.U32 R9, RZ, RZ, R22 ;  /* 0x000000ffff097224 */ /* 0x001fe400078e0016 */
[----:B------:R-:W-:Y:S02]  /*18c30*/  IMAD.MOV.U32 R8, RZ, RZ, R23 ;  /* 0x000000ffff087224 */ /* 0x000fe400078e0017 */
[----:B-1----:R-:W-:Y:S01]  /*18c40*/  IMAD.MOV.U32 R10, RZ, RZ, R12 ;  /* 0x000000ffff0a7224 */ /* 0x002fe200078e000c */
[----:B------:R-:W2:Y:S01]  /*18c50*/  LDL.LU.64 R22, [R1+0x1db8] ;  /* 0x001db80001167983 */ /* 0x000ea20000300a00 */
[----:B---3--:R-:W-:Y:S02]  /*18c60*/  IMAD.MOV.U32 R11, RZ, RZ, R5 ;  /* 0x000000ffff0b7224 */ /* 0x008fe400078e0005 */
[----:B------:R-:W2:Y:S02]  /*18c70*/  LDL.LU.64 R20, [R1+0x1db0] ;  /* 0x001db00001147983 */ /* 0x000ea40000300a00 */
[----:B------:R-:W-:Y:S01]  /*18c80*/  STL.64 [R1+0x1d30], R6 ;  /* 0x001d300601007387 */ /* 0x000fe20000100a00 */
[----:B------:R-:W-:Y:S01]  /*18c90*/  STL.64 [R1+0x210], R16 ;  /* 0x0002101001007387 */ /* 0x000fe20000100a00 */
[----:B------:R-:W-:Y:S02]  /*18ca0*/  STL.64 [R1+0x218], R18 ;  /* 0x0002181201007387 */ /* 0x000fe40000100a00 */
[----:B------:R-:W-:Y:S02]  /*18cb0*/  STL.64 [R1+0x1d98], R10 ;  /* 0x001d980a01007387 */ /* 0x000fe40000100a00 */
[----:B------:R-:W3:Y:S01]  /*18cc0*/  LDL.LU R24, [R1+0x1e0] ;  /* 0x0001e00001187983 */ /* 0x000ee20000300800 */
[----:B------:R-:W3:Y:S01]  /*18cd0*/  LDL.LU R25, [R1+0x1e4] ;  /* 0x0001e40001197983 */ /* 0x000ee20000300800 */
[----:B------:R-:W4:Y:S02]  /*18ce0*/  LDL.LU R26, [R1+0x1e8] ;  /* 0x0001e800011a7983 */ /* 0x000f240000300800 */
[----:B------:R-:W4:Y:S02]  /*18cf0*/  LDL.LU R27, [R1+0x1ec] ;  /* 0x0001ec00011b7983 */ /* 0x000f240000300800 */
[----:B----4-:R-:W-:Y:S01]  /*18d00*/  STL.64 [R1+0x1d90], R26 ;  /* 0x001d901a01007387 */ /* 0x010fe20000100a00 */
[----:B---3--:R0:W-:Y:S03]  /*18d10*/  STL.64 [R1+0x1d88], R24 ;  /* 0x001d881801007387 */ /* 0x0081e60000100a00 */
[----:B0-----:R-:W3:Y:S01]  /*18d20*/  LDL.LU R24, [R1+0x1f0] ;  /* 0x0001f00001187983 */ /* 0x001ee20000300800 */
[----:B------:R-:W3:Y:S02]  /*18d30*/  LDL.LU R25, [R1+0x1f4] ;  /* 0x0001f40001197983 */ /* 0x000ee40000300800 */
[----:B------:R-:W4:Y:S02]  /*18d40*/  LDL.LU R26, [R1+0x1f8] ;  /* 0x0001f800011a7983 */ /* 0x000f240000300800 */
[----:B------:R-:W4:Y:S02]  /*18d50*/  LDL.LU R27, [R1+0x1fc] ;  /* 0x0001fc00011b7983 */ /* 0x000f240000300800 */
[----:B------:R-:W-:-:S02]  /*18d60*/  IMAD.MOV.U32 R6, RZ, RZ, R9 ;  /* 0x000000ffff067224 */ /* 0x000fc400078e0009 */
[----:B------:R-:W-:Y:S01]  /*18d70*/  IMAD.MOV.U32 R7, RZ, RZ, R8 ;  /* 0x000000ffff077224 */ /* 0x000fe200078e0008 */
[----:B----4-:R-:W-:Y:S01]  /*18d80*/  STL.64 [R1+0x1da8], R26 ;  /* 0x001da81a01007387 */ /* 0x010fe20000100a00 */
[----:B---3--:R0:W-:Y:S03]  /*18d90*/  STL.64 [R1+0x1da0], R24 ;  /* 0x001da01801007387 */ /* 0x0081e60000100a00 */
[----:B0-----:R-:W2:Y:S01]  /*18da0*/  LDL.LU R24, [R1+0x200] ;  /* 0x0002000001187983 */ /* 0x001ea20000300800 */
[----:B------:R-:W2:Y:S02]  /*18db0*/  LDL.LU R25, [R1+0x204] ;  /* 0x0002040001197983 */ /* 0x000ea40000300800 */
[----:B------:R-:W2:Y:S02]  /*18dc0*/  LDL.LU R26, [R1+0x208] ;  /* 0x00020800011a7983 */ /* 0x000ea40000300800 */
[----:B------:R-:W2:Y:S01]  /*18dd0*/  LDL.LU R27, [R1+0x20c] ;  /* 0x00020c00011b7983 */ /* 0x000ea20000300800 */
[----:B------:R0:W-:Y:S01]  /*18de0*/  STL.64 [R1+0x1d48], R6 ;  /* 0x001d480601007387 */ /* 0x0001e20000100a00 */
[----:B------:R-:W3:Y:S02]  /*18df0*/  LDL.LU R16, [R1+0x100] ;  /* 0x0001000001107983 */ /* 0x000ee40000300800 */
[----:B------:R-:W3:Y:S02]  /*18e00*/  LDL.LU R17, [R1+0x104] ;  /* 0x0001040001117983 */ /* 0x000ee40000300800 */
[----:B------:R-:W4:Y:S01]  /*18e10*/  LDL.LU R18, [R1+0x108] ;  /* 0x0001080001127983 */ /* 0x000f220000300800 */
[----:B------:R-:W4:Y:S01]  /*18e20*/  LDL.LU R19, [R1+0x10c] ;  /* 0x00010c0001137983 */ /* 0x000f220000300800 */
[----:B------:R-:W2:Y:S02]  /*18e30*/  LDL.LU R12, [R1+0x1d0] ;  /* 0x0001d000010c7983 */ /* 0x000ea40000300800 */
[----:B------:R-:W2:Y:S02]  /*18e40*/  LDL.LU R13, [R1+0x1d4] ;  /* 0x0001d400010d7983 */ /* 0x000ea40000300800 */
[----:B------:R-:W2:Y:S01]  /*18e50*/  LDL.LU R14, [R1+0x1d8] ;  /* 0x0001d800010e7983 */ /* 0x000ea20000300800 */
[----:B------:R-:W2:Y:S01]  /*18e60*/  LDL.LU R15, [R1+0x1dc] ;  /* 0x0001dc00010f7983 */ /* 0x000ea20000300800 */
[----:B0-----:R-:W-:-:S02]  /*18e70*/  IMAD.MOV.U32 R6, RZ, RZ, R2 ;  /* 0x000000ffff067224 */ /* 0x001fc400078e0002 */
[----:B------:R-:W-:-:S05]  /*18e80*/  IMAD.MOV.U32 R7, RZ, RZ, R0 ;  /* 0x000000ffff077224 */ /* 0x000fca00078e0000 */
[----:B------:R-:W-:Y:S01]  /*18e90*/  STL.64 [R1+0x1d60], R6 ;  /* 0x001d600601007387 */ /* 0x000fe20000100a00 */
[----:B------:R-:W-:Y:S02]  /*18ea0*/  IMAD.MOV.U32 R10, RZ, RZ, R4 ;  /* 0x000000ffff0a7224 */ /* 0x000fe400078e0004 */
[----:B------:R-:W-:Y:S01]  /*18eb0*/  IMAD.MOV.U32 R11, RZ, RZ, R3 ;  /* 0x000000ffff0b7224 */ /* 0x000fe200078e0003 */
[----:B----4-:R-:W-:Y:S01]  /*18ec0*/  STL.64 [R1+0x1d40], R18 ;  /* 0x001d401201007387 */ /* 0x010fe20000100a00 */
[----:B---3--:R0:W-:Y:S03]  /*18ed0*/  STL.64 [R1+0x1d38], R16 ;  /* 0x001d381001007387 */ /* 0x0081e60000100a00 */
[----:B0-----:R-:W3:Y:S01]  /*18ee0*/  LDL.LU R16, [R1+0x1a0] ;  /* 0x0001a00001107983 */ /* 0x001ee20000300800 */
[----:B------:R-:W3:Y:S02]  /*18ef0*/  LDL.LU R17, [R1+0x1a4] ;  /* 0x0001a40001117983 */ /* 0x000ee40000300800 */
[----:B------:R-:W4:Y:S02]  /*18f00*/  LDL.LU R18, [R1+0x1a8] ;  /* 0x0001a80001127983 */ /* 0x000f240000300800 */
[----:B------:R-:W4:Y:S01]  /*18f10*/  LDL.LU R19, [R1+0x1ac] ;  /* 0x0001ac0001137983 */ /* 0x000f220000300800 */
[C---:B--2---:R-:W-:Y:S01]  /*18f20*/  HMMA.16816.F32 R8, R20.reuse, R10, R24 ;  /* 0x0000000a1408723c */ /* 0x044fe20000001818 */
[----:B------:R-:W2:Y:S01]  /*18f30*/  LDL.LU R4, [R1+0x1c0] ;  /* 0x0001c00001047983 */ /* 0x000ea20000300800 */
[----:B------:R-:W2:Y:S02]  /*18f40*/  LDL.LU R5, [R1+0x1c4] ;  /* 0x0001c40001057983 */ /* 0x000ea40000300800 */
[----:B------:R-:W2:Y:S02]  /*18f50*/  LDL.LU R6, [R1+0x1c8] ;  /* 0x0001c80001067983 */ /* 0x000ea40000300800 */
[----:B------:R-:W2:Y:S01]  /*18f60*/  LDL.LU R7, [R1+0x1cc] ;  /* 0x0001cc0001077983 */ /* 0x000ea20000300800 */
[----:B----4-:R-:W-:Y:S01]  /*18f70*/  STL.64 [R1+0x1d58], R18 ;  /* 0x001d581201007387 */ /* 0x010fe20000100a00 */
[----:B---3--:R0:W-:Y:S03]  /*18f80*/  STL.64 [R1+0x1d50], R16 ;  /* 0x001d501001007387 */ /* 0x0081e60000100a00 */
[----:B0-----:R-:W3:Y:S01]  /*18f90*/  LDL.LU R16, [R1+0x1b0] ;  /* 0x0001b00001107983 */ /* 0x001ee20000300800 */
[----:B------:R-:W3:Y:S02]  /*18fa0*/  LDL.LU R17, [R1+0x1b4] ;  /* 0x0001b40001117983 */ /* 0x000ee40000300800 */
[----:B------:R-:W3:Y:S02]  /*18fb0*/  LDL.LU R18, [R1+0x1b8] ;  /* 0x0001b80001127983 */ /* 0x000ee40000300800 */
[----:B------:R-:W3:Y:S01]  /*18fc0*/  LDL.LU R19, [R1+0x1bc] ;  /* 0x0001bc0001137983 */ /* 0x000ee20000300800 */
[----:B------:R-:W4:Y:S01]  /*18fd0*/  LDL.LU.64 R26, [R1+0x1da8] ;  /* 0x001da800011a7983 */ /* 0x000f220000300a00 */
[----:B------:R-:W4:Y:S05]  /*18fe0*/  LDL.LU.64 R24, [R1+0x1da0] ;  /* 0x001da00001187983 */ /* 0x000f2a0000300a00 */
[----:B------:R-:W-:Y:S02]  /*18ff0*/  STL.64 [R1+0x5d0], R8 ;  /* 0x0005d00801007387 */ /* 0x000fe40000100a00 */
[----:B------:R0:W-:Y:S02]  /*19000*/  STL.64 [R1+0x5d8], R10 ;  /* 0x0005d80a01007387 */ /* 0x0001e40000100a00 */
[----:B0-----:R-:W4:Y:S02]  /*19010*/  LDL.LU.64 R10, [R1+0x1d98] ;  /* 0x001d9800010a7983 */ /* 0x001f240000300a00 */
[C---:B----4-:R-:W-:Y:S02]  /*19020*/  HMMA.16816.F32 R8, R20.reuse, R10, R24 ;  /* 0x0000000a1408723c */ /* 0x050fe40000001818 */
[----:B------:R-:W4:Y:S01]  /*19030*/  LDL.LU.64 R26, [R1+0x1d90] ;  /* 0x001d9000011a7983 */ /* 0x000f220000300a00 */
[----:B------:R-:W4:Y:S11]  /*19040*/  LDL.LU.64 R24, [R1+0x1d88] ;  /* 0x001d880001187983 */ /* 0x000f360000300a00 */
[----:B------:R-:W-:Y:S09]  /*19050*/  @!UPT UIADD3 URZ, URZ, URZ, URZ ;  /* 0x0000003f3f3ff290 */ /* 0x000ff2000fffe03f */
[----:B------:R-:W-:Y:S01]  /*19060*/  STL.64 [R1+0x5c0], R8 ;  /* 0x0005c00801007387 */ /* 0x000fe20000100a00 */
[----:B------:R0:W-:Y:S03]  /*19070*/  STL.64 [R1+0x5c8], R10 ;  /* 0x0005c80a01007387 */ /* 0x0001e60000100a00 */
[----:B0-----:R-:W4:Y:S02]  /*19080*/  LDL.LU.64 R10, [R1+0x1d80] ;  /* 0x001d8000010a7983 */ /* 0x001f240000300a00 */
[C---:B----4-:R-:W-:Y:S11]  /*19090*/  HMMA.16816.F32 R24, R20.reuse, R10, R24 ;  /* 0x0000000a1418723c */ /* 0x050ff60000001818 */
[----:B------:R-:W-:Y:S11]  /*190a0*/  @!UPT UIADD3 URZ, URZ, URZ, URZ ;  /* 0x0000003f3f3ff290 */ /* 0x000ff6000fffe03f */
[----:B------:R-:W-:Y:S01]  /*190b0*/  @!UPT UIADD3 URZ, URZ, URZ, URZ ;  /* 0x0000003f3f3ff290 */ /* 0x000fe2000fffe03f */
[----:B------:R-:W-:Y:S01]  /*190c0*/  STL.64 [R1+0x5b0], R24 ;  /* 0x0005b01801007387 */ /* 0x000fe20000100a00 */
[----:B------:R0:W-:Y:S03]  /*190d0*/  STL.64 [R1+0x5b8], R26 ;  /* 0x0005b81a01007387 */ /* 0x0001e60000100a00 */
[----:B0-----:R-:W4:Y:S01]  /*190e0*/  LDL.LU.64 R26, [R1+0x1d78] ;  /* 0x001d7800011a7983 */ /* 0x001f220000300a00 */
[----:B------:R-:W2:Y:S02]  /*190f0*/  LDL.LU.64 R24, [R1+0x1d70] ;  /* 0x001d700001187983 */ /* 0x000ea40000300a00 */
[----:B------:R0:W-:Y:S02]  /*19100*/  STL.64 [R1+0x1cf8], R10 ;  /* 0x001cf80a01007387 */ /* 0x0001e40000100a00 */
[----:B------:R-:W2:Y:S01]  /*19110*/  LDL.LU R8, [R1+0xe0] ;  /* 0x0000e00001087983 */ /* 0x000ea20000300800 */
[----:B------:R-:W2:Y:S04]  /*19120*/  LDL.LU R9, [R1+0xe4] ;  /* 0x0000e40001097983 */ /* 0x000ea80000300800 */
[----:B0-----:R-:W2:Y:S01]  /*19130*/  LDL.LU R10, [R1+0xe8] ;  /* 0x0000e800010a7983 */ /* 0x001ea20000300800 */
[----:B------:R-:W2:Y:S01]  /*19140*/  LDL.LU R11, [R1+0xec] ;  /* 0x0000ec00010b7983 */ /* 0x000ea20000300800 */
[C---:B----4-:R-:W-:Y:S02]  /*19150*/  HMMA.16816.F32 R12, R20.reuse, R26, R12 ;  /* 0x0000001a140c723c */ /* 0x050fe4000000180c */
[----:B--2---:R0:W-:Y:S01]  /*19160*/  STL.64 [R1+0x1d08], R10 ;  /* 0x001d080a01007387 */ /* 0x0041e20000100a00 */
[----:B------:R-:W-:Y:S03]  /*19170*/  STL.64 [R1+0x1d00], R8 ;  /* 0x001d000801007387 */ /* 0x000fe60000100a00 */
[----:B0-----:R-:W2:Y:S11]  /*19180*/  LDL.64 R10, [R1+0x28] ;  /* 0x00002800010a7983 */ /* 0x001eb60000100a00 */
[----:B------:R-:W-:Y:S06]  /*19190*/  @!UPT UIADD3 URZ, URZ, URZ, URZ ;  /* 0x0000003f3f3ff290 */ /* 0x000fec000fffe03f */
[----:B------:R-:W-:Y:S02]  /*191a0*/  STL.64 [R1+0x5a0], R12 ;  /* 0x0005a00c01007387 */ /* 0x000fe40000100a00 */
[----:B------:R0:W-:Y:S02]  /*191b0*/  STL.64 [R1+0x5a8], R14 ;  /* 0x0005a80e01007387 */ /* 0x0001e40000100a00 */
[----:B0-----:R-:W4:Y:S01]  /*191c0*/  LDL.LU.64 R14, [R1+0x1d68] ;  /* 0x001d6800010e7983 */ /* 0x001f220000300a00 */
[----:B------:R-:W-:Y:S02]  /*191d0*/  STL.64 [R1+0x1cf0], R26 ;  /* 0x001cf01a01007387 */ /* 0x000fe40000100a00 */
[----:B------:R0:W-:Y:S02]  /*191e0*/  STL.64 [R1+0x1ce8], R24 ;  /* 0x001ce81801007387 */ /* 0x0001e40000100a00 */
[----:B0-----:R-:W2:Y:S01]  /*191f0*/  LDL.LU R24, [R1+0xd0] ;  /* 0x0000d00001187983 */ /* 0x001ea20000300800 */
[----:B------:R-:W2:Y:S02]  /*19200*/  LDL.LU R25, [R1+0xd4] ;  /* 0x0000d40001197983 */ /* 0x000ea40000300800 */
[----:B------:R-:W2:Y:S02]  /*19210*/  LDL.LU R26, [R1+0xd8] ;  /* 0x0000d800011a7983 */ /* 0x000ea40000300800 */
[----:B------:R-:W2:Y:S01]  /*19220*/  LDL.LU R27, [R1+0xdc] ;  /* 0x0000dc00011b7983 */ /* 0x000ea20000300800 */
[C---:B----4-:R-:W-:Y:S01]  /*19230*/  HMMA.16816.F32 R4, R20.reuse, R14, R4 ;  /* 0x0000000e1404723c */ /* 0x050fe20000001804 */
[----:B--2---:R-:W-:Y:S01]  /*19240*/  STL.64 [R1+0x1d18], R26 ;  /* 0x001d181a01007387 */ /* 0x004fe20000100a00 */
[----:B------:R0:W-:Y:S03]  /*19250*/  STL.64 [R1+0x1d10], R24 ;  /* 0x001d101801007387 */ /* 0x0001e60000100a00 */
[----:B0-----:R-:W2:Y:S01]  /*19260*/  LDL.LU R24, [R1+0xf0] ;  /* 0x0000f00001187983 */ /* 0x001ea20000300800 */
[----:B------:R-:W2:Y:S02]  /*19270*/  LDL.LU R25, [R1+0xf4] ;  /* 0x0000f40001197983 */ /* 0x000ea40000300800 */
[----:B------:R-:W2:Y:S02]  /*19280*/  LDL.LU R26, [R1+0xf8] ;  /* 0x0000f800011a7983 */ /* 0x000ea40000300800 */
[----:B------:R-:W2:Y:S11]  /*19290*/  LDL.LU R27, [R1+0xfc] ;  /* 0x0000fc00011b7983 */ /* 0x000eb60000300800 */
[----:B------:R-:W-:Y:S02]  /*192a0*/  @!UPT UIADD3 URZ, URZ, URZ, URZ ;  /* 0x0000003f3f3ff290 */ /* 0x000fe4000fffe03f */
[----:B------:R-:W-:Y:S01]  /*192b0*/  STL.64 [R1+0x200], R4 ;  /* 0x0002000401007387 */ /* 0x000fe20000100a00 */
[----:B------:R0:W-:Y:S03]  /*192c0*/  STL.64 [R1+0x208], R6 ;  /* 0x0002080601007387 */ /* 0x0001e60000100a00 */
[----:B0-----:R-:W3:Y:S02]  /*192d0*/  LDL.LU.64 R6, [R1+0x1d60] ;  /* 0x001d600001067983 */ /* 0x001ee40000300a00 */
[C---:B---3--:R-:W-:Y:S02]  /*192e0*/  HMMA.16816.F32 R4, R20.reuse, R6, R16 ;  /* 0x000000061404723c */ /* 0x048fe40000001810 */
[----:B------:R-:W3:Y:S01]  /*192f0*/  LDL.LU.64 R18, [R1+0x1d58] ;  /* 0x001d580001127983 */ /* 0x000ee20000300a00 */
[----:B------:R-:W3:Y:S11]  /*19300*/  LDL.LU.64 R16, [R1+0x1d50] ;  /* 0x001d500001107983 */ /* 0x000ef60000300a00 */
[----:B------:R-:W-:Y:S09]  /*19310*/  @!UPT UIADD3 URZ, URZ, URZ, URZ ;  /* 0x0000003f3f3ff290 */ /* 0x000ff2000fffe03f */
        /* <DEDUP_REMOVED lines=10> */
[----:B---3--:R-:W-:Y:S07]  /*193c0*/  HMMA.16816.F32 R20, R20, R6, R16 ;  /* 0x000000061414723c */ /* 0x008fee0000001810 */
[----:B------:R-:W-:-:S02]  /*193d0*/  IMAD.MOV.U32 R17, RZ, RZ, R6 ;  /* 0x000000ffff117224 */ /* 0x000fc400078e0006 */
[----:B------:R-:W-:Y:S11]  /*193e0*/  IMAD.MOV.U32 R16, RZ, RZ, R7 ;  /* 0x000000ffff107224 */ /* 0x000ff600078e0007 */
[----:B------:R-:W-:Y:S03]  /*193f0*/  @!UPT UIADD3 URZ, URZ, URZ, URZ ;  /* 0x0000003f3f3ff290 */ /* 0x000fe6000fffe03f */
[----:B------:R-:W-:Y:S01]  /*19400*/  STL.64 [R1+0x540], R20 ;  /* 0x0005401401007387 */ /* 0x000fe20000100a00 */
[----:B------:R0:W-:Y:S02]  /*19410*/  STL.64 [R1+0x548], R22 ;  /* 0x0005481601007387 */ /* 0x0001e40000100a00 */
[----:B------:R-:W2:Y:S02]  /*19420*/  LDL.LU.64 R6, [R1+0x1d28] ;  /* 0x001d280001067983 */ /* 0x000ea40000300a00 */
[----:B------:R-:W2:Y:S02]  /*19430*/  LDL.LU.64 R4, [R1+0x1d20] ;  /* 0x001d200001047983 */ /* 0x000ea40000300a00 */
[----:B------:R-:W-:Y:S02]  /*19440*/  IMAD.MOV.U32 R3, RZ, RZ, R10 ;  /* 0x000000ffff037224 */ /* 0x000fe400078e000a */
[----:B------:R-:W-:Y:S01]  /*19450*/  IMAD.MOV.U32 R2, RZ, RZ, R11 ;  /* 0x000000ffff027224 */ /* 0x000fe200078e000b */
[----:B0-----:R-:W3:Y:S01]  /*19460*/  LDL.64 R22, [R1+0x18] ;  /* 0x0000180001167983 */ /* 0x001ee20000100a00 */
[C---:B--2---:R-:W-:Y:S11]  /*19470*/  HMMA.16816.F32 R24, R4.reuse, R10, R24 ;  /* 0x0000000a0418723c */ /* 0x044ff60000001818 */
[----:B------:R-:W-:Y:S11]  /*19480*/  @!UPT UIADD3 URZ, URZ, URZ, URZ ;  /* 0x0000003f3f3ff290 */ /* 0x000ff6000fffe03f */
[----:B------:R-:W-:Y:S01]  /*19490*/  @!UPT UIADD3 URZ, URZ, URZ, URZ ;  /* 0x0000003f3f3ff290 */ /* 0x000fe2000fffe03f */
[----:B------:R-:W-:Y:S01]  /*194a0*/  STL.64 [R1+0x530], R24 ;  /* 0x0005301801007387 */ /* 0x000fe20000100a00 */
[----:B------:R0:W-:Y:S03]  /*194b0*/  STL.64 [R1+0x538], R26 ;  /* 0x0005381a01007387 */ /* 0x0001e60000100a00 */
[----:B0-----:R-:W2:Y:S01]  /*194c0*/  LDL.LU.64 R26, [R1+0x1d18] ;  /* 0x001d1800011a7983 */ /* 0x001ea20000300a00 */
[----:B------:R-:W2:Y:S02]  /*194d0*/  LDL.LU.64 R24, [R1+0x1d10] ;  /* 0x001d100001187983 */ /* 0x000ea40000300a00 */
[----:B------:R-:W3:Y:S02]  /*194e0*/  LDL.LU.64 R10, [R1+0x1d08] ;  /* 0x001d0800010a7983 */ /* 0x000ee40000300a00 */
[----:B------:R-:W3:Y:S02]  /*194f0*/  LDL.LU.64 R8, [R1+0x1d00] ;  /* 0x001d000001087983 */ /* 0x000ee40000300a00 */
[C---:B---3--:R-:W-:Y:S11]  /*19500*/  HMMA.16816.F32 R8, R4.reuse, R22, R8 ;  /* 0x000000160408723c */ /* 0x048ff60000001808 */
[----:B------:R-:W-:Y:S11]  /*19510*/  @!UPT UIADD3 URZ, URZ, URZ, URZ ;  /* 0x0000003f3f3ff290 */ /* 0x000ff6000fffe03f */
[----:B------:R-:W-:Y:S01]  /*19520*/  @!UPT UIADD3 URZ, URZ, URZ, URZ ;  /* 0x0000003f3f3ff290 */ /* 0x000fe2000fffe03f */
[----:B------:R-:W-:Y:S01]  /*19530*/  STL.64 [R1+0x520], R8 ;  /* 0x0005200801007387 */ /* 0x000fe20000100a00 */
[----:B------:R0:W-:Y:S03]  /*19540*/  STL.64 [R1+0x528], R10 ;  /* 0x0005280a01007387 */ /* 0x0001e60000100a00 */
[----:B0-----:R-:W2:Y:S02]  /*19550*/  LDL.LU.64 R10, [R1+0x1cf8] ;  /* 0x001cf800010a7983 */ /* 0x001ea40000300a00 */
[----:B--2---:R-:W-:Y:S01]  /*19560*/  HMMA.16816.F32 R24, R4, R10, R24 ;  /* 0x0000000a0418723c */ /* 0x004fe20000001818 */
[----:B------:R-:W-:Y:S02]  /*19570*/  IMAD.MOV.U32 R21, RZ, RZ, R10 ;  /* 0x000000ffff157224 */ /* 0x000fe400078e000a */
[----:B------:R-:W-:Y:S11]  /*19580*/  IMAD.MOV.U32 R20, RZ, RZ, R11 ;  /* 0x000000ffff147224 */ /* 0x000ff600078e000b */
[----:B------:R-:W-:Y:S09]  /*19590*/  @!UPT UIADD3 URZ, URZ, URZ, URZ ;  /* 0x0000003f3f3ff290 */ /* 0x000ff2000fffe03f */
[----:B------:R-:W-:Y:S01]  /*195a0*/  STL.64 [R1+0x510], R24 ;  /* 0x0005101801007387 */ /* 0x000fe20000100a00 */
[----:B------:R0:W-:Y:S03]  /*195b0*/  STL.64 [R1+0x518], R26 ;  /* 0x0005181a01007387 */ /* 0x0001e60000100a00 */
[----:B0-----:R-:W2:Y:S01]  /*195c0*/  LDL.LU.64 R26, [R1+0x1cf0] ;  /* 0x001cf000011a7983 */ /* 0x001ea20000300a00 */
[----:B------:R-:W3:Y:S02]  /*195d0*/  LDL.LU.64 R24, [R1+0x1ce8] ;  /* 0x001ce80001187983 */ /* 0x000ee40000300a00 */
[----:B------:R-:W2:Y:S02]  /*195e0*/  LDL.LU.64 R10, [R1+0x1ce0] ;  /* 0x001ce000010a7983 */ /* 0x000ea40000300a00 */
[----:B------:R-:W2:Y:S01]  /*195f0*/  LDL.LU.64 R8, [R1+0x1cd8] ;  /* 0x001cd80001087983 */ /* 0x000ea20000300a00 */
[----:B------:R-:W0:Y:S01]  /*19600*/  S2R R13, SR_TID.X ;  /* 0x00000000000d7919 */ /* 0x000e220000002100 */
[----:B------:R-:W-:-:S02]  /*19610*/  IMAD.MOV.U32 R18, RZ, RZ, R23 ;  /* 0x000000ffff127224 */ /* 0x000fc400078e0017 */
[----:B------:R-:W1:Y:S02]  /*19620*/  S2R R23, SR_TID.X ;  /* 0x0000000000177919 */ /* 0x000e640000002100 */
[C---:B0-----:R-:W-:Y:S01]  /*19630*/  IMAD.SHL.U32 R0, R13.reuse, 0x2, RZ ;  /* 0x000000020d007824 */ /* 0x041fe200078e00ff */
[C---:B------:R-:W-:Y:S01]  /*19640*/  LOP3.LUT R12, R13.reuse, 0x7, RZ, 0xc0, !PT ;  /* 0x000000070d0c7812 */ /* 0x040fe200078ec0ff */
[----:B------:R-:W-:-:S03]  /*19650*/  IMAD.SHL.U32 R13, R13, 0x200, RZ ;  /* 0x000002000d0d7824 */ /* 0x000fc600078e00ff */
[----:B------:R-:W-:Y:S01]  /*19660*/  LOP3.LUT R0, R0, 0x10, RZ, 0xc0, !PT ;  /* 0x0000001000007812 */ /* 0x000fe200078ec0ff */
[----:B------:R-:W-:-:S03]  /*19670*/  IMAD R12, R12, 0x410, RZ ;  /* 0x000004100c0c7824 */ /* 0x000fc600078e02ff */
[----:B-1----:R-:W-:Y:S02]  /*19680*/  LOP3.LUT R0, R0, 0x60, R23, 0xf8, !PT ;  /* 0x0000006000007812 */ /* 0x002fe400078ef817 */
[----:B------:R-:W-:Y:S02]  /*19690*/  LOP3.LUT R13, R13, 0x2000, RZ, 0xc0, !PT ;  /* 0x000020000d0d7812 */ /* 0x000fe400078ec0ff */
[----:B------:R-:W-:-:S05]  /*196a0*/  LOP3.LUT R0, R12, R0, RZ, 0x3c, !PT ;  /* 0x000000000c007212 */ /* 0x000fca00078e3cff */
[----:B------:R-:W-:Y:S01]  /*196b0*/  IMAD.IADD R0, R13, 0x1, R0 ;  /* 0x000000010d007824 */ /* 0x000fe200078e0200 */
[C---:B--2---:R-:W-:Y:S01]  /*196c0*/  HMMA.16816.F32 R8, R4.reuse, R26, R8 ;  /* 0x0000001a0408723c */ /* 0x044fe20000001808 */
[----:B------:R-:W-:Y:S01]  /*196d0*/  STL.64 [R1+0x1c68], R26 ;  /* 0x001c681a01007387 */ /* 0x000fe20000100a00 */
[----:B---3--:R0:W-:Y:S11]  /*196e0*/  STL.64 [R1+0x1c60], R24 ;  /* 0x001c601801007387 */ /* 0x0081f60000100a00 */
[----:B------:R-:W-:Y:S10]  /*196f0*/  @!UPT UIADD3 URZ, URZ, URZ, URZ ;  /* 0x0000003f3f3ff290 */ /* 0x000ff4000fffe03f */
[----:B------:R-:W-:Y:S01]  /*19700*/  STL.64 [R1+0x100], R8 ;  /* 0x0001000801007387 */ /* 0x000fe20000100a00 */
[----:B------:R-:W-:Y:S02]  /*19710*/  STL.64 [R1+0x108], R10 ;  /* 0x0001080a01007387 */ /* 0x000fe40000100a00 */
[----:B------:R-:W1:Y:S04]  /*19720*/  LDSM.16.MT88.4 R8, [R0+0x4180] ;  /* 0x004180000008783b */ /* 0x000e680000004200 */
[----:B0-----:R-:W2:Y:S01]  /*19730*/  LDL.LU R24, [R1+0x2b0] ;  /* 0x0002b00001187983 */ /* 0x001ea20000300800 */
[----:B------:R-:W2:Y:S01]  /*19740*/  LDL.LU R25, [R1+0x2b4] ;  /* 0x0002b40001197983 */ /* 0x000ea20000300800 */
[----:B------:R-:W2:Y:S02]  /*19750*/  LDL.LU R26, [R1+0x2b8] ;  /* 0x0002b800011a7983 */ /* 0x000ea40000300800 */
[----:B------:R-:W2:Y:S01]  /*19760*/  LDL.LU R27, [R1+0x2bc] ;  /* 0x0002bc00011b7983 */ /* 0x000ea20000300800 */
[----:B-1----:R-:W-:Y:S01]  /*19770*/  STL.64 [R1+0x1cb8], R10 ;  /* 0x001cb80a01007387 */ /* 0x002fe20000100a00 */
[----:B------:R0:W-:Y:S03]  /*19780*/  STL.64 [R1+0x1cb0], R8 ;  /* 0x001cb00801007387 */ /* 0x0001e60000100a00 */
[----:B0-----:R-:W3:Y:S01]  /*19790*/  LDL.LU R8, [R1+0x190] ;  /* 0x0001900001087983 */ /* 0x001ee20000300800 */
[----:B------:R-:W3:Y:S02]  /*197a0*/  LDL.LU R9, [R1+0x194] ;  /* 0x0001940001097983 */ /* 0x000ee40000300800 */
[----:B------:R-:W3:Y:S02]  /*197b0*/  LDL.LU R10, [R1+0x198] ;  /* 0x00019800010a7983 */ /* 0x000ee40000300800 */
[----:B------:R-:W3:Y:S02]  /*197c0*/  LDL.LU R11, [R1+0x19c] ;  /* 0x00019c00010b7983 */ /* 0x000ee40000300800 */
[C---:B---3--:R-:W-:Y:S11]  /*197d0*/  HMMA.16816.F32 R8, R4.reuse, R14, R8 ;  /* 0x0000000e0408723c */ /* 0x048ff60000001808 */
[----:B------:R-:W-:Y:S11]  /*197e0*/  @!UPT UIADD3 URZ, URZ, URZ, URZ ;  /* 0x0000003f3f3ff290 */ /* 0x000ff6000fffe03f */
[----:B------:R-:W-:Y:S01]  /*197f0*/  @!UPT UIADD3 URZ, URZ, URZ, URZ ;  /* 0x0000003f3f3ff290 */ /* 0x000fe2000fffe03f */
[----:B------:R0:W-:Y:S02]  /*19800*/  STL.64 [R1+0x1d0], R8 ;  /* 0x0001d00801007387 */ /* 0x0001e40000100a00 */
[----:B0-----:R-:W-:Y:S02]  /*19810*/  IMAD.MOV.U32 R9, RZ, RZ, R14 ;  /* 0x000000ffff097224 */ /* 0x001fe400078e000e */
[----:B------:R-:W-:Y:S02]  /*19820*/  IMAD.MOV.U32 R8, RZ, RZ, R15 ;  /* 0x000000ffff087224 */ /* 0x000fe400078e000f */
[----:B------:R-:W0:Y:S04]  /*19830*/  LDSM.16.MT88.4 R12, [R0+0x4200] ;  /* 0x00420000000c783b */ /* 0x000e280000004200 */
[----:B------:R-:W-:Y:S04]  /*19840*/  STL.64 [R1+0x1d8], R10 ;  /* 0x0001d80a01007387 */ /* 0x000fe80000100a00 */
[----:B0-----:R0:W-:Y:S01]  /*19850*/  STL.64 [R1+0x1c30], R14 ;  /* 0x001c300e01007387 */ /* 0x0011e20000100a00 */
[----:B------:R-:W-:Y:S03]  /*19860*/  STL.64 [R1+0x1c28], R12 ;  /* 0x001c280c01007387 */ /* 0x000fe60000100a00 */
[----:B0-----:R-:W2:Y:S02]  /*19870*/  LDL.64 R14, [R1+0x38] ;  /* 0x00003800010e7983 */ /* 0x001ea40000100a00 */
[----:B--2---:R-:W-:Y:S11]  /*19880*/  HMMA.16816.F32 R24, R4, R14, R24 ;  /* 0x0000000e0418723c */ /* 0x004ff60000001818 */
[----:B------:R-:W-:Y:S11]  /*19890*/  @!UPT UIADD3 URZ, URZ, URZ, URZ ;  /* 0x0000003f3f3ff290 */ /* 0x000ff6000fffe03f */
[----:B------:R-:W-:Y:S01]  /*198a0*/  @!UPT UIADD3 URZ, URZ, URZ, URZ ;  /* 0x0000003f3f3ff290 */ /* 0x000fe2000fffe03f */
[----:B------:R-:W-:Y:S01]  /*198b0*/  STL.64 [R1+0x500], R24 ;  /* 0x0005001801007387 */ /* 0x000fe20000100a00 */
[----:B------:R0:W-:Y:S02]  /*198c0*/  STL.64 [R1+0x508], R26 ;  /* 0x0005081a01007387 */ /* 0x0001e40000100a00 */
[----:B0-----:R-:W-:Y:S02]  /*198d0*/  IMAD.MOV.U32 R26, RZ, RZ, R21 ;  /* 0x000000ffff1a7224 */ /* 0x001fe400078e0015 */
[----:B------:R-:W-:-:S05]  /*198e0*/  IMAD.MOV.U32 R27, RZ, RZ, R20 ;  /* 0x000000ffff1b7224 */ /* 0x000fca00078e0014 */
[----:B------:R-:W-:Y:S01]  /*198f0*/  STL.64 [R1+0x1c80], R26 ;  /* 0x001c801a01007387 */ /* 0x000fe20000100a00 */
[----:B------:R0:W-:Y:S02]  /*19900*/  STL.64 [R1+0x1c58], R14 ;  /* 0x001c580e01007387 */ /* 0x0001e40000100a00 */
[----:B------:R-:W2:Y:S02]  /*19910*/  LDL.LU R12, [R1+0x410] ;  /* 0x00041000010c7983 */ /* 0x000ea40000300800 */
[----:B------:R-:W2:Y:S01]  /*19920*/  LDL.LU R13, [R1+0x414] ;  /* 0x00041400010d7983 */ /* 0x000ea20000300800 */
[----:B0-----:R-:W3:Y:S01]  /*19930*/  LDL.LU R14, [R1+0x418] ;  /* 0x00041800010e7983 */ /* 0x001ee20000300800 */
[----:B------:R-:W3:Y:S02]  /*19940*/  LDL.LU R15, [R1+0x41c] ;  /* 0x00041c00010f7983 */ /* 0x000ee40000300800 */
[----:B------:R-:W-:Y:S02]  /*19950*/  IMAD.MOV.U32 R10, RZ, RZ, R17 ;  /* 0x000000ffff0a7224 */ /* 0x000fe400078e0011 */
[----:B------:R-:W-:-:S02]  /*19960*/  IMAD.MOV.U32 R11, RZ, RZ, R16 ;  /* 0x000000ffff0b7224 */ /* 0x000fc400078e0010 */
[----:B------:R-:W-:Y:S02]  /*19970*/  IMAD.MOV.U32 R19, RZ, RZ, R22 ;  /* 0x000000ffff137224 */ /* 0x000fe400078e0016 */
[----:B------:R-:W-:Y:S01]  /*19980*/  IMAD.MOV.U32 R27, RZ, RZ, R18 ;  /* 0x000000ffff1b7224 */ /* 0x000fe200078e0012 */
[----:B------:R-:W-:Y:S01]  /*19990*/  STL.64 [R1+0x1cd0], R10 ;  /* 0x001cd00a01007387 */ /* 0x000fe20000100a00 */
[----:B------:R0:W-:Y:S02]  /*199a0*/  STL.64 [R1+0x1cc8], R8 ;  /* 0x001cc80801007387 */ /* 0x0001e40000100a00 */
[----:B------:R-:W-:Y:S02]  /*199b0*/  IMAD.MOV.U32 R26, RZ, RZ, R19 ;  /* 0x000000ffff1a7224 */ /* 0x000fe400078e0013 */
[----:B------:R-:W1:Y:S04]  /*199c0*/  LDSM.16.MT88.4 R16, [R0+0x4280] ;  /* 0x004280000010783b */ /* 0x000e680000004200 */
[----:B0-----:R-:W4:Y:S01]  /*199d0*/  LDL.LU R8, [R1+0x3d0] ;  /* 0x0003d00001087983 */ /* 0x001f220000300800 */
[----:B------:R-:W4:Y:S02]  /*199e0*/  LDL.LU R9, [R1+0x3d4] ;  /* 0x0003d40001097983 */ /* 0x000f240000300800 */
[----:B------:R-:W4:Y:S02]  /*199f0*/  LDL.LU R10, [R1+0x3d8] ;  /* 0x0003d800010a7983 */ /* 0x000f240000300800 */
[----:B------:R-:W4:Y:S01]  /*19a00*/  LDL.LU R11, [R1+0x3dc] ;  /* 0x0003dc00010b7983 */ /* 0x000f220000300800 */
[----:B------:R-:W4:Y:S01]  /*19a10*/  LDL.64 R22, [R1+0x78] ;  /* 0x0000780001167983 */ /* 0x000f220000100a00 */
[----:B------:R-:W-:Y:S03]  /*19a20*/  STL.64 [R1+0x1c98], R26 ;  /* 0x001c981a01007387 */ /* 0x000fe60000100a00 */
[----:B---3--:R-:W-:Y:S01]  /*19a30*/  STL.64 [R1+0x1c78], R14 ;  /* 0x001c780e01007387 */ /* 0x008fe20000100a00 */
[----:B--2---:R0:W-:Y:S03]  /*19a40*/  STL.64 [R1+0x1c70], R12 ;  /* 0x001c700c01007387 */ /* 0x0041e60000100a00 */
[----:B0-----:R-:W2:Y:S01]  /*19a50*/  LDL.LU R12, [R1+0x420] ;  /* 0x00042000010c7983 */ /* 0x001ea20000300800 */
[----:B------:R-:W2:Y:S02]  /*19a60*/  LDL.LU R13, [R1+0x424] ;  /* 0x00042400010d7983 */ /* 0x000ea40000300800 */
[----:B------:R-:W3:Y:S02]  /*19a70*/  LDL.LU R14, [R1+0x428] ;  /* 0x00042800010e7983 */ /* 0x000ee40000300800 */
[----:B------:R-:W3:Y:S02]  /*19a80*/  LDL.LU R15, [R1+0x42c] ;  /* 0x00042c00010f7983 */ /* 0x000ee40000300800 */
[----:B------:R-:W-:-:S02]  /*19a90*/  IMAD.MOV.U32 R26, RZ, RZ, R3 ;  /* 0x000000ffff1a7224 */ /* 0x000fc400078e0003 */
[----:B------:R-:W-:-:S05]  /*19aa0*/  IMAD.MOV.U32 R27, RZ, RZ, R2 ;  /* 0x000000ffff1b7224 */ /* 0x000fca00078e0002 */
[----:B------:R0:W-:Y:S01]  /*19ab0*/  STL.64 [R1+0x1cc0], R26 ;  /* 0x001cc01a01007387 */ /* 0x0001e20000100a00 */
[----:B------:R-:W4:Y:S02]  /*19ac0*/  LDL.LU R24, [R1+0x3c0] ;  /* 0x0003c00001187983 */ /* 0x000f240000300800 */
[----:B------:R-:W4:Y:S01]  /*19ad0*/  LDL.LU R25, [R1+0x3c4] ;  /* 0x0003c40001197983 */ /* 0x000f220000300800 */
[----:B0-----:R-:W4:Y:S01]  /*19ae0*/  LDL.LU R26, [R1+0x3c8] ;  /* 0x0003c800011a7983 */ /* 0x001f220000300800 */
[----:B------:R-:W4:Y:S03]  /*19af0*/  LDL.LU R27, [R1+0x3cc] ;  /* 0x0003cc00011b7983 */ /* 0x000f260000300800 */
[----:B---3--:R-:W-:Y:S01]  /*19b00*/  STL.64 [R1+0x1c90], R14 ;  /* 0x001c900e01007387 */ /* 0x008fe20000100a00 */
[----:B--2---:R0:W-:Y:S03]  /*19b10*/  STL.64 [R1+0x1c88], R12 ;  /* 0x001c880c01007387 */ /* 0x0041e60000100a00 */
[----:B0-----:R-:W2:Y:S01]  /*19b20*/  LDL.LU R12, [R1+0x430] ;  /* 0x00043000010c7983 */ /* 0x001ea20000300800 */
[----:B------:R-:W2:Y:S02]  /*19b30*/  LDL.LU R13, [R1+0x434] ;  /* 0x00043400010d7983 */ /* 0x000ea40000300800 */
[----:B------:R-:W3:Y:S02]  /*19b40*/  LDL.LU R14, [R1+0x438] ;  /* 0x00043800010e7983 */ /* 0x000ee40000300800 */
[----:B------:R-:W3:Y:S01]  /*19b50*/  LDL.LU R15, [R1+0x43c] ;  /* 0x00043c00010f7983 */ /* 0x000ee20000300800 */
[----:B----4-:R-:W-:Y:S01]  /*19b60*/  HMMA.16816.F32 R8, R4, R22, R8 ;  /* 0x000000160408723c */ /* 0x010fe20000001808 */
[----:B------:R-:W-:-:S02]  /*19b70*/  IMAD.MOV.U32 R2, RZ, RZ, R22 ;  /* 0x000000ffff027224 */ /* 0x000fc400078e0016 */
[----:B------:R-:W-:Y:S02]  /*19b80*/  IMAD.MOV.U32 R3, RZ, RZ, R23 ;  /* 0x000000ffff037224 */ /* 0x000fe400078e0017 */
[----:B------:R-:W0:Y:S04]  /*19b90*/  LDSM.16.MT88.4 R20, [R0+0x4300] ;  /* 0x004300000014783b */ /* 0x000e280000004200 */
[----:B---3--:R-:W-:Y:S01]  /*19ba0*/  STL.64 [R1+0x1ca8], R14 ;  /* 0x001ca80e01007387 */ /* 0x008fe20000100a00 */
[----:B--2---:R2:W-:Y:S03]  /*19bb0*/  STL.64 [R1+0x1ca0], R12 ;  /* 0x001ca00c01007387 */ /* 0x0045e60000100a00 */
[----:B--2---:R-:W2:Y:S01]  /*19bc0*/  LDL.LU R12, [R1+0x440] ;  /* 0x00044000010c7983 */ /* 0x004ea20000300800 */
[----:B------:R-:W2:Y:S02]  /*19bd0*/  LDL.LU R13, [R1+0x444] ;  /* 0x00044400010d7983 */ /* 0x000ea40000300800 */
[----:B------:R-:W2:Y:S02]  /*19be0*/  LDL.LU R14, [R1+0x448] ;  /* 0x00044800010e7983 */ /* 0x000ea40000300800 */
[----:B------:R-:W2:Y:S01]  /*19bf0*/  LDL.LU R15, [R1+0x44c] ;  /* 0x00044c00010f7983 */ /* 0x000ea20000300800 */
[----:B-1----:R-:W-:Y:S01]  /*19c00*/  STL.64 [R1+0x1bc8], R18 ;  /* 0x001bc81201007387 */ /* 0x002fe20000100a00 */
[----:B------:R1:W-:Y:S03]  /*19c10*/  STL.64 [R1+0x1bc0], R16 ;  /* 0x001bc01001007387 */ /* 0x0003e60000100a00 */
[----:B-1----:R-:W3:Y:S01]  /*19c20*/  LDL.LU R16, [R1+0x3f0] ;  /* 0x0003f00001107983 */ /* 0x002ee20000300800 */
[----:B------:R-:W3:Y:S02]  /*19c30*/  LDL.LU R17, [R1+0x3f4] ;  /* 0x0003f40001117983 */ /* 0x000ee40000300800 */
[----:B------:R-:W3:Y:S02]  /*19c40*/  LDL.LU R18, [R1+0x3f8] ;  /* 0x0003f80001127983 */ /* 0x000ee40000300800 */
[----:B------:R-:W3:Y:S01]  /*19c50*/  LDL.LU R19, [R1+0x3fc] ;  /* 0x0003fc0001137983 */ /* 0x000ee20000300800 */
[----:B------:R-:W-:Y:S01]  /*19c60*/  STL.64 [R1+0x4f0], R8 ;  /* 0x0004f00801007387 */ /* 0x000fe20000100a00 */
[----:B------:R1:W-:Y:S03]  /*19c70*/  STL.64 [R1+0x4f8], R10 ;  /* 0x0004f80a01007387 */ /* 0x0003e60000100a00 */
[----:B-1----:R-:W4:Y:S01]  /*19c80*/  LDL.LU.64 R10, [R1+0x1cd0] ;  /* 0x001cd000010a7983 */ /* 0x002f220000300a00 */
[----:B------:R-:W2:Y:S02]  /*19c90*/  LDL.LU.64 R8, [R1+0x1cc8] ;  /* 0x001cc80001087983 */ /* 0x000ea40000300a00 */
[----:B0-----:R2:W-:Y:S02]  /*19ca0*/  STL.64 [R1+0x1b30], R22 ;  /* 0x001b301601007387 */ /* 0x0015e40000100a00 */
[----:B------:R-:W-:Y:S01]  /*19cb0*/  STL.64 [R1+0x1b28], R20 ;  /* 0x001b281401007387 */ /* 0x000fe20000100a00 */
[----:B----4-:R-:W-:Y:S01]  /*19cc0*/  HMMA.16816.F32 R4, R4, R10, R24 ;  /* 0x0000000a0404723c */ /* 0x010fe20000001818 */
[----:B------:R-:W4:Y:S01]  /*19cd0*/  LDL.LU.64 R26, [R1+0x1cc0] ;  /* 0x001cc000011a7983 */ /* 0x000f220000300a00 */
[----:B--2---:R-:W-:-:S02]  /*19ce0*/  IMAD.MOV.U32 R22, RZ, RZ, R9 ;  /* 0x000000ffff167224 */ /* 0x004fc400078e0009 */
[----:B------:R-:W-:Y:S02]  /*19cf0*/  IMAD.MOV.U32 R23, RZ, RZ, R8 ;  /* 0x000000ffff177224 */ /* 0x000fe400078e0008 */
[----:B------:R-:W4:Y:S01]  /*19d00*/  LDL.LU.64 R10, [R1+0x1cb8] ;  /* 0x001cb800010a7983 */ /* 0x000f220000300a00 */
[----:B------:R-:W4:Y:S11]  /*19d10*/  LDL.LU.64 R8, [R1+0x1cb0] ;  /* 0x001cb00001087983 */ /* 0x000f360000300a00 */
[----:B------:R-:W-:Y:S05]  /*19d20*/  @!UPT UIADD3 URZ, URZ, URZ, URZ ;  /* 0x0000003f3f3ff290 */ /* 0x000fea000fffe03f */
[----:B------:R-:W-:Y:S01]  /*19d30*/  STL.64 [R1+0x4b0], R4 ;  /* 0x0004b00401007387 */ /* 0x000fe20000100a00 */
[----:B------:R-:W-:Y:S02]  /*19d40*/  STL.64 [R1+0x4b8], R6 ;  /* 0x0004b80601007387 */ /* 0x000fe40000100a00 */
[----:B------:R-:W0:Y:S02]  /*19d50*/  LDSM.16.MT88.4 R4, [R0+0x4380] ;  /* 0x004380000004783b */ /* 0x000e240000004200 */
[----:B0-----:R0:W-:Y:S02]  /*19d60*/  STL.64 [R1+0x1ab8], R6 ;  /* 0x001ab80601007387 */ /* 0x0011e40000100a00 */
[----:B------:R1:W-:Y:S02]  /*19d70*/  STL.64 [R1+0x1ab0], R4 ;  /* 0x001ab00401007387 */ /* 0x0003e40000100a00 */
[----:B0-----:R-:W2:Y:S01]  /*19d80*/  LDL.LU.64 R6, [R1+0x88] ;  /* 0x0000880001067983 */ /* 0x001ea20000300a00 */
[C---:B----4-:R-:W-:Y:S03]  /*19d90*/  HMMA.16816.F32 R24, R8.reuse, R26, R12 ;  /* 0x0000001a0818723c */ /* 0x050fe6000000180c */
[----:B--2---:R0:W-:Y:S01]  /*19da0*/  STL.64 [R1+0x1c38], R6 ;  /* 0x001c380601007387 */ /* 0x0041e20000100a00 */
[----:B-1----:R-:W2:Y:S02]  /*19db0*/  LDL.LU R4, [R1+0x400] ;  /* 0x0004000001047983 */ /* 0x002ea40000300800 */
[----:B------:R-:W2:Y:S01]  /*19dc0*/  LDL.LU R5, [R1+0x404] ;  /* 0x0004040001057983 */ /* 0x000ea20000300800 */
[----:B0-----:R-:W2:Y:S01]  /*19dd0*/  LDL.LU R6, [R1+0x408] ;  /* 0x0004080001067983 */ /* 0x001ea20000300800 */
[----:B------:R-:W2:Y:S02]  /*19de0*/  LDL.LU R7, [R1+0x40c] ;  /* 0x00040c0001077983 */ /* 0x000ea40000300800 */
[----:B------:R-:W4:Y:S02]  /*19df0*/  LDL.LU.64 R14, [R1+0x1ca8] ;  /* 0x001ca800010e7983 */ /* 0x000f240000300a00 */
[----:B------:R-:W4:Y:S11]  /*19e00*/  LDL.LU.64 R12, [R1+0x1ca0] ;  /* 0x001ca000010c7983 */ /* 0x000f360000300a00 */
[----:B------:R-:W-:Y:S01]  /*19e10*/  STL.64 [R1+0x470], R24 ;  /* 0x0004701801007387 */ /* 0x000fe20000100a00 */
[----:B------:R0:W-:Y:S03]  /*19e20*/  STL.64 [R1+0x478], R26 ;  /* 0x0004781a01007387 */ /* 0x0001e60000100a00 */
        /* <DEDUP_REMOVED lines=14> */
[----:B0-----:R-:W4:Y:S01]  /*19f10*/  LDL.LU.64 R26, [R1+0x1c68] ;  /* 0x001c6800011a7983 */ /* 0x001f220000300a00 */
[----:B------:R-:W2:Y:S01]  /*19f20*/  LDL.LU.64 R24, [R1+0x1c60] ;  /* 0x001c600001187983 */ /* 0x000ea20000300a00 */
[C---:B----4-:R-:W-:Y:S11]  /*19f30*/  HMMA.16816.F32 R12, R8.reuse, R26, R12 ;  /* 0x0000001a080c723c */ /* 0x050ff6000000180c */
[----:B------:R-:W-:Y:S11]  /*19f40*/  @!UPT UIADD3 URZ, URZ, URZ, URZ ;  /* 0x0000003f3f3ff290 */ /* 0x000ff6000fffe03f */
[----:B------:R-:W-:Y:S01]  /*19f50*/  @!UPT UIADD3 URZ, URZ, URZ, URZ ;  /* 0x0000003f3f3ff290 */ /* 0x000fe2000fffe03f */
[----:B------:R-:W-:Y:S01]  /*19f60*/  STL.64 [R1+0x420], R12 ;  /* 0x0004200c01007387 */ /* 0x000fe20000100a00 */
[----:B------:R0:W-:Y:S03]  /*19f70*/  STL.64 [R1+0x428], R14 ;  /* 0x0004280e01007387 */ /* 0x0001e60000100a00 */
[----:B0-----:R-:W3:Y:S01]  /*19f80*/  LDL.LU.64 R14, [R1+0x1c58] ;  /* 0x001c5800010e7983 */ /* 0x001ee20000300a00 */
[C---:B--2---:R-:W-:Y:S01]  /*19f90*/  HMMA.16816.F32 R20, R8.reuse, R22, R4 ;  /* 0x000000160814723c */ /* 0x044fe20000001804 */
[----:B------:R-:W-:Y:S02]  /*19fa0*/  STL.64 [R1+0x1bf8], R26 ;  /* 0x001bf81a01007387 */ /* 0x000fe40000100a00 */
[----:B------:R-:W-:Y:S11]  /*19fb0*/  STL.64 [R1+0x1bf0], R24 ;  /* 0x001bf01801007387 */ /* 0x000ff60000100a00 */
[----:B------:R-:W-:Y:S09]  /*19fc0*/  @!UPT UIADD3 URZ, URZ, URZ, URZ ;  /* 0x0000003f3f3ff290 */ /* 0x000ff2000fffe03f */
[----:B------:R-:W-:Y:S01]  /*19fd0*/  STL.64 [R1+0x410], R20 ;  /* 0x0004101401007387 */ /* 0x000fe20000100a00 */
[----:B------:R-:W-:Y:S01]  /*19fe0*/  STL.64 [R1+0x418], R22 ;  /* 0x0004181601007387 */ /* 0x000fe20000100a00 */
[----:B---3--:R-:W-:Y:S11]  /*19ff0*/  HMMA.16816.F32 R16, R8, R14, R16 ;  /* 0x0000000e0810723c */ /* 0x008ff60000001810 */
[----:B------:R-:W-:Y:S11]  /*1a000*/  @!UPT UIADD3 URZ, URZ, URZ, URZ ;  /* 0x0000003f3f3ff290 */ /* 0x000ff6000fffe03f */
[----:B------:R-:W-:Y:S01]  /*1a010*/  @!UPT UIADD3 URZ, URZ, URZ, URZ ;  /* 0x0000003f3f3ff290 */ /* 0x000fe2000fffe03f */
[----:B------:R0:W-:Y:S01]  /*1a020*/  STL.64 [R1+0x3d0], R16 ;  /* 0x0003d01001007387 */ /* 0x0001e20000100a00 */
[----:B------:R1:W-:Y:S03]  /*1a030*/  STL.64 [R1+0x3d8], R18 ;  /* 0x0003d81201007387 */ /* 0x0003e60000100a00 */
[----:B0-----:R-:W2:Y:S01]  /*1a040*/  LDL.LU R16, [R1+0x350] ;  /* 0x0003500001107983 */ /* 0x001ea20000300800 */
[----:B------:R-:W2:Y:S02]  /*1a050*/  LDL.LU R17, [R1+0x354] ;  /* 0x0003540001117983 */ /* 0x000ea40000300800 */
[----:B-1----:R-:W3:Y:S02]  /*1a060*/  LDL.LU R18, [R1+0x358] ;  /* 0x0003580001127983 */ /* 0x002ee40000300800 */
[----:B------:R-:W3:Y:S01]  /*1a070*/  LDL.LU R19, [R1+0x35c] ;  /* 0x00035c0001137983 */ /* 0x000ee20000300800 */
[----:B------:R-:W4:Y:S01]  /*1a080*/  LDL.64 R26, [R1+0x8] ;  /* 0x00000800011a7983 */ /* 0x000f220000100a00 */
[----:B------:R-:W-:-:S02]  /*1a090*/  IMAD.MOV.U32 R4, RZ, RZ, R14 ;  /* 0x000000ffff047224 */ /* 0x000fc400078e000e */
[----:B------:R-:W-:Y:S01]  /*1a0a0*/  IMAD.MOV.U32 R0, RZ, RZ, R15 ;  /* 0x000000ffff007224 */ /* 0x000fe200078e000f */
[----:B----4-:R0:W-:Y:S01]  /*1a0b0*/  STL.64 [R1+0x1c10], R26 ;  /* 0x001c101a01007387 */ /* 0x0101e20000100a00 */
[----:B------:R-:W4:Y:S02]  /*1a0c0*/  LDL.LU R24, [R1+0x390] ;  /* 0x0003900001187983 */ /* 0x000f240000300800 */
[----:B------:R-:W4:Y:S01]  /*1a0d0*/  LDL.LU R25, [R1+0x394] ;  /* 0x0003940001197983 */ /* 0x000f220000300800 */
[----:B0-----:R-:W2:Y:S01]  /*1a0e0*/  LDL.LU R26, [R1+0x398] ;  /* 0x00039800011a7983 */ /* 0x001ea20000300800 */
[----:B------:R-:W2:Y:S02]  /*1a0f0*/  LDL.LU R27, [R1+0x39c] ;  /* 0x00039c00011b7983 */ /* 0x000ea40000300800 */
[----:B------:R-:W2:Y:S02]  /*1a100*/  LDL.LU R12, [R1+0x3b0] ;  /* 0x0003b000010c7983 */ /* 0x000ea40000300800 */
[----:B------:R-:W2:Y:S01]  /*1a110*/  LDL.LU R13, [R1+0x3b4] ;  /* 0x0003b400010d7983 */ /* 0x000ea20000300800 */
[----:B------:R-:W2:Y:S01]  /*1a120*/  LDL.LU R14, [R1+0x3b8] ;  /* 0x0003b800010e7983 */ /* 0x000ea20000300800 */
[----:B------:R-:W2:Y:S02]  /*1a130*/  LDL.LU R15, [R1+0x3bc] ;  /* 0x0003bc00010f7983 */ /* 0x000ea40000300800 */
[----:B------:R-:W-:-:S02]  /*1a140*/  IMAD.MOV.U32 R6, RZ, RZ, R2 ;  /* 0x000000ffff067224 */ /* 0x000fc400078e0002 */
[----:B------:R-:W-:Y:S01]  /*1a150*/  IMAD.MOV.U32 R7, RZ, RZ, R3 ;  /* 0x000000ffff077224 */ /* 0x000fe200078e0003 */
[----:B--2---:R-:W-:Y:S01]  /*1a160*/  STL.64 [R1+0x1c48], R14 ;  /* 0x001c480e01007387 */ /* 0x004fe20000100a00 */
[----:B------:R0:W-:Y:S02]  /*1a170*/  STL.64 [R1+0x1c40], R12 ;  /* 0x001c400c01007387 */ /* 0x0001e40000100a00 */
[----:B------:R-:W2:Y:S02]  /*1a180*/  LDL.LU R2, [R1+0x1c54] ;  /* 0x001c540001027983 */ /* 0x000ea40000300800 */
[----:B------:R-:W2:Y:S01]  /*1a190*/  LDL.LU R3, [R1+0x1c50] ;  /* 0x001c500001037983 */ /* 0x000ea20000300800 */
[----:B0-----:R-:W2:Y:S01]  /*1a1a0*/  LDL.LU R12, [R1+0x3e0] ;  /* 0x0003e000010c7983 */ /* 0x001ea20000300800 */
[----:B------:R-:W2:Y:S02]  /*1a1b0*/  LDL.LU R13, [R1+0x3e4] ;  /* 0x0003e400010d7983 */ /* 0x000ea40000300800 */
[----:B------:R-:W2:Y:S02]  /*1a1c0*/  LDL.LU R14, [R1+0x3e8] ;  /* 0x0003e800010e7983 */ /* 0x000ea40000300800 */
[----:B------:R-:W2:Y:S01]  /*1a1d0*/  LDL.LU R15, [R1+0x3ec] ;  /* 0x0003ec00010f7983 */ /* 0x000ea20000300800 */
[----:B------:R-:W-:Y:S01]  /*1a1e0*/  STL.64 [R1+0x1c20], R26 ;  /* 0x001c201a01007387 */ /* 0x000fe20000100a00 */
[----:B----4-:R0:W-:Y:S03]  /*1a1f0*/  STL.64 [R1+0x1c18], R24 ;  /* 0x001c181801007387 */ /* 0x0101e60000100a00 */
[----:B0-----:R-:W4:Y:S01]  /*1a200*/  LDL.LU R24, [R1+0x3a0] ;  /* 0x0003a00001187983 */ /* 0x001f220000300800 */
[----:B------:R-:W4:Y:S02]  /*1a210*/  LDL.LU R25, [R1+0x3a4] ;  /* 0x0003a40001197983 */ /* 0x000f240000300800 */
[----:B------:R-:W4:Y:S02]  /*1a220*/  LDL.LU R26, [R1+0x3a8] ;  /* 0x0003a800011a7983 */ /* 0x000f240000300800 */
[----:B------:R-:W4:Y:S01]  /*1a230*/  LDL.LU R27, [R1+0x3ac] ;  /* 0x0003ac00011b7983 */ /* 0x000f220000300800 */
[----:B---3--:R-:W-:Y:S01]  /*1a240*/  STL.64 [R1+0x1be8], R18 ;  /* 0x001be81201007387 */ /* 0x008fe20000100a00 */
[----:B------:R0:W-:Y:S03]  /*1a250*/  STL.64 [R1+0x1be0], R16 ;  /* 0x001be01001007387 */ /* 0x0001e60000100a00 */
[----:B0-----:R-:W3:Y:S01]  /*1a260*/  LDL.LU R16, [R1+0x370] ;  /* 0x0003700001107983 */ /* 0x001ee20000300800 */
[----:B------:R-:W3:Y:S02]  /*1a270*/  LDL.LU R17, [R1+0x374] ;  /* 0x0003740001117983 */ /* 0x000ee40000300800 */
[----:B------:R-:W2:Y:S02]  /*1a280*/  LDL.LU R18, [R1+0x378] ;  /* 0x0003780001127983 */ /* 0x000ea40000300800 */
[----:B------:R-:W2:Y:S02]  /*1a290*/  LDL.LU R19, [R1+0x37c] ;  /* 0x00037c0001137983 */ /* 0x000ea40000300800 */
[----:B--2---:R-:W-:Y:S01]  /*1a2a0*/  STL.64 [R1+0x1c08], R18 ;  /* 0x001c081201007387 */ /* 0x004fe20000100a00 */
[----:B---3--:R0:W-:Y:S03]  /*1a2b0*/  STL.64 [R1+0x1c00], R16 ;  /* 0x001c001001007387 */ /* 0x0081e60000100a00 */
[----:B0-----:R-:W2:Y:S01]  /*1a2c0*/  LDL.LU R16, [R1+0x380] ;  /* 0x0003800001107983 */ /* 0x001ea20000300800 */
[----:B------:R-:W2:Y:S02]  /*1a2d0*/  LDL.LU R17, [R1+0x384] ;  /* 0x0003840001117983 */ /* 0x000ea40000300800 */
[----:B------:R-:W2:Y:S02]  /*1a2e0*/  LDL.LU R18, [R1+0x388] ;  /* 0x0003880001127983 */ /* 0x000ea40000300800 */
[----:B------:R-:W2:Y:S01]  /*1a2f0*/  LDL.LU R19, [R1+0x38c] ;  /* 0x00038c0001137983 */ /* 0x000ea20000300800 */
[----:B------:R-:W3:Y:S01]  /*1a300*/  LDL.LU R20, [R1+0x180] ;  /* 0x0001800001147983 */ /* 0x000ee20000300800 */
[----:B------:R-:W3:Y:S02]  /*1a310*/  LDL.LU R21, [R1+0x184] ;  /* 0x0001840001157983 */ /* 0x000ee40000300800 */
[----:B------:R-:W2:Y:S02]  /*1a320*/  LDL.LU R22, [R1+0x188] ;  /* 0x0001880001167983 */ /* 0x000ea40000300800 */
[----:B------:R-:W2:Y:S02]  /*1a330*/  LDL.LU R23, [R1+0x18c] ;  /* 0x00018c0001177983 */ /* 0x000ea40000300800 */
[----:B--2---:R-:W-:Y:S01]  /*1a340*/  STL.64 [R1+0x1b40], R22 ;  /* 0x001b401601007387 */ /* 0x004fe20000100a00 */
[----:B---3--:R0:W-:Y:S03]  /*1a350*/  STL.64 [R1+0x1b38], R20 ;  /* 0x001b381401007387 */ /* 0x0081e60000100a00 */
[----:B0-----:R-:W2:Y:S01]  /*1a360*/  LDL.LU R20, [R1+0x230] ;  /* 0x0002300001147983 */ /* 0x001ea20000300800 */
[----:B------:R-:W2:Y:S02]  /*1a370*/  LDL.LU R21, [R1+0x234] ;  /* 0x0002340001157983 */ /* 0x000ea40000300800 */
[----:B------:R-:W3:Y:S02]  /*1a380*/  LDL.LU R22, [R1+0x238] ;  /* 0x0002380001167983 */ /* 0x000ee40000300800 */
[----:B------:R-:W3:Y:S02]  /*1a390*/  LDL.LU R23, [R1+0x23c] ;  /* 0x00023c0001177983 */ /* 0x000ee40000300800 */
[----:B---3--:R0:W-:Y:S02]  /*1a3a0*/  STL.64 [R1+0x1b50], R22 ;  /* 0x001b501601007387 */ /* 0x0081e40000100a00 */
[----:B0-----:R-:W-:-:S02]  /*1a3b0*/  IMAD.MOV.U32 R22, RZ, RZ, R4 ;  /* 0x000000ffff167224 */ /* 0x001fc400078e0004 */
[C---:B------:R-:W-:Y:S01]  /*1a3c0*/  HMMA.16816.F32 R4, R8.reuse, R6, R12 ;  /* 0x000000060804723c */ /* 0x040fe2000000180c */
[----:B--2---:R-:W-:Y:S01]  /*1a3d0*/  STL.64 [R1+0x1b48], R20 ;  /* 0x001b481401007387 */ /* 0x004fe20000100a00 */
[----:B------:R-:W2:Y:S02]  /*1a3e0*/  LDL.LU.64 R14, [R1+0x1c48] ;  /* 0x001c4800010e7983 */ /* 0x000ea40000300a00 */
[----:B------:R-:W2:Y:S11]  /*1a3f0*/  LDL.LU.64 R12, [R1+0x1c40] ;  /* 0x001c4000010c7983 */ /* 0x000eb60000300a00 */
[----:B------:R-:W-:Y:S08]  /*1a400*/  @!UPT UIADD3 URZ, URZ, URZ, URZ ;  /* 0x0000003f3f3ff290 */ /* 0x000ff0000fffe03f */
[----:B------:R-:W-:Y:S01]  /*1a410*/  STL.64 [R1+0x3c0], R4 ;  /* 0x0003c00401007387 */ /* 0x000fe20000100a00 */
[----:B------:R0:W-:Y:S03]  /*1a420*/  STL.64 [R1+0x3c8], R6 ;  /* 0x0003c80601007387 */ /* 0x0001e60000100a00 */
[----:B0-----:R-:W2:Y:S02]  /*1a430*/  LDL.LU.64 R6, [R1+0x1c38] ;  /* 0x001c380001067983 */ /* 0x001ea40000300a00 */
[----:B--2---:R-:W-:Y:S02]  /*1a440*/  HMMA.16816.F32 R8, R8, R6, R12 ;  /* 0x000000060808723c */ /* 0x004fe4000000180c */
[----:B------:R-:W4:Y:S01]  /*1a450*/  LDL.LU.64 R14, [R1+0x1c30] ;  /* 0x001c3000010e7983 */ /* 0x000f220000300a00 */
[----:B------:R-:W4:Y:S02]  /*1a460*/  LDL.LU.64 R12, [R1+0x1c28] ;  /* 0x001c2800010c7983 */ /* 0x000f240000300a00 */
[----:B------:R0:W-:Y:S02]  /*1a470*/  STL.64 [R1+0x1bd0], R6 ;  /* 0x001bd00601007387 */ /* 0x0001e40000100a00 */
[----:B0-----:R-:W2:Y:S11]  /*1a480*/  LDL.64 R6, [R1+0x18] ;  /* 0x0000180001067983 */ /* 0x001eb60000100a00 */
[----:B------:R-:W-:Y:S05]  /*1a490*/  @!UPT UIADD3 URZ, URZ, URZ, URZ ;  /* 0x0000003f3f3ff290 */ /* 0x000fea000fffe03f */
        /* <DEDUP_REMOVED lines=8> */
[----:B0-----:R-:W2:Y:S01]  /*1a520*/  LDL.LU.64 R26, [R1+0x1c20] ;  /* 0x001c2000011a7983 */ /* 0x001ea20000300a00 */
[----:B------:R-:W2:Y:S02]  /*1a530*/  LDL.LU.64 R24, [R1+0x1c18] ;  /* 0x001c180001187983 */ /* 0x000ea40000300a00 */
[----:B------:R0:W-:Y:S02]  /*1a540*/  STL.64 [R1+0x1bd8], R10 ;  /* 0x001bd80a01007387 */ /* 0x0001e40000100a00 */
[----:B0-----:R-:W3:Y:S01]  /*1a550*/  LDL.64 R10, [R1+0x48] ;  /* 0x00004800010a7983 */ /* 0x001ee20000100a00 */
[C---:B--2---:R-:W-:Y:S11]  /*1a560*/  HMMA.16816.F32 R24, R12.reuse, R6, R24 ;  /* 0x000000060c18723c */ /* 0x044ff60000001818 */
[----:B------:R-:W-:Y:S11]  /*1a570*/  @!UPT UIADD3 URZ, URZ, URZ, URZ ;  /* 0x0000003f3f3ff290 */ /* 0x000ff6000fffe03f */
[----:B------:R-:W-:Y:S01]  /*1a580*/  @!UPT UIADD3 URZ, URZ, URZ, URZ ;  /* 0x0000003f3f3ff290 */ /* 0x000fe2000fffe03f */
[----:B------:R-:W-:Y:S01]  /*1a590*/  STL.64 [R1+0x390], R24 ;  /* 0x0003901801007387 */ /* 0x000fe20000100a00 */
[----:B------:R0:W-:Y:S03]  /*1a5a0*/  STL.64 [R1+0x398], R26 ;  /* 0x0003981a01007387 */ /* 0x0001e60000100a00 */
[----:B0-----:R-:W2:Y:S01]  /*1a5b0*/  LDL.LU.64 R26, [R1+0x1c10] ;  /* 0x001c1000011a7983 */ /* 0x001ea20000300a00 */
[----:B------:R-:W-:Y:S01]  /*1a5c0*/  IMAD.MOV.U32 R23, RZ, RZ, R0 ;  /* 0x000000ffff177224 */ /* 0x000fe200078e0000 */
        /* <DEDUP_REMOVED lines=8> */
[----:B------:R-:W2:Y:S02]  /*1a650*/  LDL.LU.64 R26, [R1+0x1bf8] ;  /* 0x001bf800011a7983 */ /* 0x000ea40000300a00 */
[----:B------:R-:W4:Y:S01]  /*1a660*/  LDL.LU.64 R24, [R1+0x1bf0] ;  /* 0x001bf00001187983 */ /* 0x000f220000300a00 */
[----:B--2---:R-:W-:Y:S11]  /*1a670*/  HMMA.16816.F32 R16, R12, R26, R16 ;  /* 0x0000001a0c10723c */ /* 0x004ff60000001810 */
[----:B------:R-:W-:Y:S11]  /*1a680*/  @!UPT UIADD3 URZ, URZ, URZ, URZ ;  /* 0x0000003f3f3ff290 */ /* 0x000ff6000fffe03f */
[----:B------:R-:W-:Y:S01]  /*1a690*/  @!UPT UIADD3 URZ, URZ, URZ, URZ ;  /* 0x0000003f3f3ff290 */ /* 0x000fe2000fffe03f */
[----:B------:R-:W-:Y:S01]  /*1a6a0*/  STL.64 [R1+0x2d0], R16 ;  /* 0x0002d01001007387 */ /* 0x000fe20000100a00 */
[----:B------:R0:W-:Y:S03]  /*1a6b0*/  STL.64 [R1+0x2d8], R18 ;  /* 0x0002d81201007387 */ /* 0x0001e60000100a00 */
[----:B0-----:R-:W2:Y:S01]  /*1a6c0*/  LDL.LU.64 R18, [R1+0x1be8] ;  /* 0x001be80001127983 */ /* 0x001ea20000300a00 */
[----:B------:R-:W2:Y:S02]  /*1a6d0*/  LDL.LU.64 R16, [R1+0x1be0] ;  /* 0x001be00001107983 */ /* 0x000ea40000300a00 */
[----:B------:R0:W-:Y:S02]  /*1a6e0*/  STL.64 [R1+0x1b88], R26 ;  /* 0x001b881a01007387 */ /* 0x0001e40000100a00 */
[----:B----4-:R1:W-:Y:S02]  /*1a6f0*/  STL.64 [R1+0x1b80], R24 ;  /* 0x001b801801007387 */ /* 0x0103e40000100a00 */
[----:B0-----:R-:W-:-:S02]  /*1a700*/  IMAD.MOV.U32 R26, RZ, RZ, R4 ;  /* 0x000000ffff1a7224 */ /* 0x001fc400078e0004 */
[----:B------:R-:W-:-:S05]  /*1a710*/  IMAD.MOV.U32 R27, RZ, RZ, R0 ;  /* 0x000000ffff1b7224 */ /* 0x000fca00078e0000 */
[----:B------:R0:W-:Y:S01]  /*1a720*/  STL.64 [R1+0x1ba0], R26 ;  /* 0x001ba01a01007387 */ /* 0x0001e20000100a00 */
[----:B-1----:R-:W4:Y:S02]  /*1a730*/  LDL.LU R24, [R1+0x360] ;  /* 0x0003600001187983 */ /* 0x002f240000300800 */
[----:B------:R-:W4:Y:S01]  /*1a740*/  LDL.LU R25, [R1+0x364] ;  /* 0x0003640001197983 */ /* 0x000f220000300800 */
[----:B0-----:R-:W4:Y:S01]  /*1a750*/  LDL.LU R26, [R1+0x368] ;  /* 0x00036800011a7983 */ /* 0x001f220000300800 */
[----:B------:R-:W4:Y:S02]  /*1a760*/  LDL.LU R27, [R1+0x36c] ;  /* 0x00036c00011b7983 */ /* 0x000f240000300800 */
[----:B------:R-:W-:Y:S02]  /*1a770*/  IMAD.MOV.U32 R20, RZ, RZ, R6 ;  /* 0x000000ffff147224 */ /* 0x000fe400078e0006 */
[----:B------:R-:W-:Y:S02]  /*1a780*/  IMAD.MOV.U32 R5, RZ, RZ, R7 ;  /* 0x000000ffff057224 */ /* 0x000fe400078e0007 */
[----:B---3--:R-:W-:-:S02]  /*1a790*/  IMAD.MOV.U32 R4, RZ, RZ, R10 ;  /* 0x000000ffff047224 */ /* 0x008fc400078e000a */
[----:B------:R-:W-:Y:S01]  /*1a7a0*/  IMAD.MOV.U32 R0, RZ, RZ, R11 ;  /* 0x000000ffff007224 */ /* 0x000fe200078e000b */
[C---:B--2---:R-:W-:Y:S08]  /*1a7b0*/  HMMA.16816.F32 R16, R12.reuse, R22, R16 ;  /* 0x000000160c10723c */ /* 0x044ff00000001810 */
[----:B----4-:R-:W-:Y:S11]  /*1a7c0*/  HMMA.16816.F32 R24, R12, R10, R24 ;  /* 0x0000000a0c18723c */ /* 0x010ff60000001818 */
[----:B------:R-:W-:Y:S11]  /*1a7d0*/  @!UPT UIADD3 URZ, URZ, URZ, URZ ;  /* 0x0000003f3f3ff290 */ /* 0x000ff6000fffe03f */
[----:B------:R-:W-:Y:S01]  /*1a7e0*/  @!UPT UIADD3 URZ, URZ, URZ, URZ ;  /* 0x0000003f3f3ff290 */ /* 0x000fe2000fffe03f */
[----:B------:R-:W-:Y:S01]  /*1a7f0*/  STL.64 [R1+0x2c0], R24 ;  /* 0x0002c01801007387 */ /* 0x000fe20000100a00 */
[----:B------:R0:W-:Y:S02]  /*1a800*/  STL.64 [R1+0x2c8], R26 ;  /* 0x0002c81a01007387 */ /* 0x0001e40000100a00 */
[----:B------:R-:W2:Y:S02]  /*1a810*/  LDL.LU R8, [R1+0x340] ;  /* 0x0003400001087983 */ /* 0x000ea40000300800 */
[----:B------:R1:W-:Y:S01]  /*1a820*/  STL.64 [R1+0x2b0], R16 ;  /* 0x0002b01001007387 */ /* 0x0003e20000100a00 */
[----:B------:R3:W-:Y:S01]  /*1a830*/  STL.64 [R1+0x2b8], R18 ;  /* 0x0002b81201007387 */ /* 0x0007e20000100a00 */
[----:B------:R-:W2:Y:S02]  /*1a840*/  LDL.LU R9, [R1+0x344] ;  /* 0x0003440001097983 */ /* 0x000ea40000300800 */
[----:B------:R-:W2:Y:S02]  /*1a850*/  LDL.LU R10, [R1+0x348] ;  /* 0x00034800010a7983 */ /* 0x000ea40000300800 */
[----:B------:R-:W2:Y:S01]  /*1a860*/  LDL.LU R11, [R1+0x34c] ;  /* 0x00034c00010b7983 */ /* 0x000ea20000300800 */
[----:B------:R-:W2:Y:S01]  /*1a870*/  LDL.LU.64 R6, [R1+0x78] ;  /* 0x0000780001067983 */ /* 0x000ea20000300a00 */
[----:B0-----:R-:W-:-:S02]  /*1a880*/  IMAD.MOV.U32 R26, RZ, RZ, R20 ;  /* 0x000000ffff1a7224 */ /* 0x001fc400078e0014 */
[----:B------:R-:W-:Y:S01]  /*1a890*/  IMAD.MOV.U32 R27, RZ, RZ, R5 ;  /* 0x000000ffff1b7224 */ /* 0x000fe200078e0005 */
[----:B-1----:R-:W4:Y:S01]  /*1a8a0*/  LDL.LU R16, [R1+0x2a0] ;  /* 0x0002a00001107983 */ /* 0x002f220000300800 */
[----:B------:R-:W4:Y:S02]  /*1a8b0*/  LDL.LU R17, [R1+0x2a4] ;  /* 0x0002a40001117983 */ /* 0x000f240000300800 */
[----:B---3--:R-:W4:Y:S02]  /*1a8c0*/  LDL.LU R18, [R1+0x2a8] ;  /* 0x0002a80001127983 */ /* 0x008f240000300800 */
[----:B------:R-:W4:Y:S01]  /*1a8d0*/  LDL.LU R19, [R1+0x2ac] ;  /* 0x0002ac0001137983 */ /* 0x000f220000300800 */
[----:B------:R0:W-:Y:S01]  /*1a8e0*/  STL.64 [R1+0x1bb8], R26 ;  /* 0x001bb81a01007387 */ /* 0x0001e20000100a00 */
[----:B------:R1:W-:Y:S02]  /*1a8f0*/  STL.64 [R1+0x1b60], R22 ;  /* 0x001b601601007387 */ /* 0x0003e40000100a00 */
[----:B------:R-:W3:Y:S02]  /*1a900*/  LDL.LU R24, [R1+0x290] ;  /* 0x0002900001187983 */ /* 0x000ee40000300800 */
[----:B------:R-:W3:Y:S01]  /*1a910*/  LDL.LU R25, [R1+0x294] ;  /* 0x0002940001197983 */ /* 0x000ee20000300800 */
[----:B0-----:R-:W3:Y:S01]  /*1a920*/  LDL.LU R26, [R1+0x298] ;  /* 0x00029800011a7983 */ /* 0x001ee20000300800 */
[----:B-1----:R-:W-:-:S02]  /*1a930*/  IMAD.MOV.U32 R22, RZ, RZ, R4 ;  /* 0x000000ffff167224 */ /* 0x002fc400078e0004 */
[----:B------:R-:W-:Y:S02]  /*1a940*/  IMAD.MOV.U32 R23, RZ, RZ, R0 ;  /* 0x000000ffff177224 */ /* 0x000fe400078e0000 */
[----:B------:R-:W3:Y:S03]  /*1a950*/  LDL.LU R27, [R1+0x29c] ;  /* 0x00029c00011b7983 */ /* 0x000ee60000300800 */
[----:B------:R0:W-:Y:S01]  /*1a960*/  STL.64 [R1+0x1b78], R22 ;  /* 0x001b781601007387 */ /* 0x0001e20000100a00 */
[----:B------:R-:W2:Y:S02]  /*1a970*/  LDL.LU R20, [R1+0x260] ;  /* 0x0002600001147983 */ /* 0x000ea40000300800 */
[----:B------:R-:W2:Y:S01]  /*1a980*/  LDL.LU R21, [R1+0x264] ;  /* 0x0002640001157983 */ /* 0x000ea20000300800 */
[----:B0-----:R-:W2:Y:S01]  /*1a990*/  LDL.LU R22, [R1+0x268] ;  /* 0x0002680001167983 */ /* 0x001ea20000300800 */
[----:B------:R-:W2:Y:S03]  /*1a9a0*/  LDL.LU R23, [R1+0x26c] ;  /* 0x00026c0001177983 */ /* 0x000ea60000300800 */
[----:B--2---:R-:W-:Y:S01]  /*1a9b0*/  STL.64 [R1+0x1b98], R22 ;  /* 0x001b981601007387 */ /* 0x004fe20000100a00 */
[----:B------:R0:W-:Y:S03]  /*1a9c0*/  STL.64 [R1+0x1b90], R20 ;  /* 0x001b901401007387 */ /* 0x0001e60000100a00 */
[----:B0-----:R-:W2:Y:S01]  /*1a9d0*/  LDL.LU R20, [R1+0x270] ;  /* 0x0002700001147983 */ /* 0x001ea20000300800 */
[----:B------:R-:W2:Y:S02]  /*1a9e0*/  LDL.LU R21, [R1+0x274] ;  /* 0x0002740001157983 */ /* 0x000ea40000300800 */
[----:B------:R-:W2:Y:S02]  /*1a9f0*/  LDL.LU R22, [R1+0x278] ;  /* 0x0002780001167983 */ /* 0x000ea40000300800 */
[----:B------:R-:W2:Y:S01]  /*1aa00*/  LDL.LU R23, [R1+0x27c] ;  /* 0x00027c0001177983 */ /* 0x000ea20000300800 */
[C---:B------:R-:W-:Y:S01]  /*1aa10*/  HMMA.16816.F32 R8, R12.reuse, R6, R8 ;  /* 0x000000060c08723c */ /* 0x040fe20000001808 */
[----:B------:R-:W-:Y:S01]  /*1aa20*/  IMAD.MOV.U32 R0, RZ, RZ, R7 ;  /* 0x000000ffff007224 */ /* 0x000fe200078e0007 */
[----:B--2---:R-:W-:Y:S01]  /*1aa30*/  STL.64 [R1+0x1bb0], R22 ;  /* 0x001bb01601007387 */ /* 0x004fe20000100a00 */
[----:B------:R0:W-:Y:S03]  /*1aa40*/  STL.64 [R1+0x1ba8], R20 ;  /* 0x001ba81401007387 */ /* 0x0001e60000100a00 */
[----:B0-----:R-:W2:Y:S01]  /*1aa50*/  LDL.LU R20, [R1+0x280] ;  /* 0x0002800001147983 */ /* 0x001ea20000300800 */
[----:B------:R-:W2:Y:S02]  /*1aa60*/  LDL.LU R21, [R1+0x284] ;  /* 0x0002840001157983 */ /* 0x000ea40000300800 */
[----:B------:R-:W2:Y:S02]  /*1aa70*/  LDL.LU R22, [R1+0x288] ;  /* 0x0002880001167983 */ /* 0x000ea40000300800 */
[----:B------:R-:W2:Y:S11]  /*1aa80*/  LDL.LU R23, [R1+0x28c] ;  /* 0x00028c0001177983 */ /* 0x000eb60000300800 */
[----:B------:R-:W-:Y:S01]  /*1aa90*/  @!UPT UIADD3 URZ, URZ, URZ, URZ ;  /* 0x0000003f3f3ff290 */ /* 0x000fe2000fffe03f */
[----:B------:R0:W-:Y:S01]  /*1aaa0*/  STL.64 [R1+0x1c0], R8 ;  /* 0x0001c00801007387 */ /* 0x0001e20000100a00 */
[----:B------:R1:W-:Y:S02]  /*1aab0*/  STL.64 [R1+0x1c8], R10 ;  /* 0x0001c80a01007387 */ /* 0x0003e40000100a00 */
[----:B0-----:R-:W-:Y:S01]  /*1aac0*/  IMAD.MOV.U32 R8, RZ, RZ, R6 ;  /* 0x000000ffff087224 */ /* 0x001fe200078e0006 */
[----:B-1----:R-:W3:Y:S01]  /*1aad0*/  LDL.LU.64 R10, [R1+0x1bd8] ;  /* 0x001bd800010a7983 */ /* 0x002ee20000300a00 */
[----:B------:R-:W4:Y:S02]  /*1aae0*/  LDL.LU.64 R6, [R1+0x1bd0] ;  /* 0x001bd00001067983 */ /* 0x000f240000300a00 */
[----:B----4-:R-:W-:Y:S01]  /*1aaf0*/  HMMA.16816.F32 R12, R12, R6, R16 ;  /* 0x000000060c0c723c */ /* 0x010fe20000001810 */
[----:B------:R-:W3:Y:S01]  /*1ab00*/  LDL.LU.64 R18, [R1+0x1bc8] ;  /* 0x001bc80001127983 */ /* 0x000ee20000300a00 */
[----:B------:R-:W3:Y:S02]  /*1ab10*/  LDL.LU.64 R16, [R1+0x1bc0] ;  /* 0x001bc00001107983 */ /* 0x000ee40000300a00 */
[----:B------:R0:W-:Y:S02]  /*1ab20*/  STL.64 [R1+0x1b58], R6 ;  /* 0x001b580601007387 */ /* 0x0001e40000100a00 */
[----:B------:R-:W4:Y:S11]  /*1ab30*/  LDL.LU R4, [R1+0x240] ;  /* 0x0002400001047983 */ /* 0x000f360000300800 */
[----:B------:R-:W-:Y:S06]  /*1ab40*/  @!UPT UIADD3 URZ, URZ, URZ, URZ ;  /* 0x0000003f3f3ff290 */ /* 0x000fec000fffe03f */
[----:B------:R-:W-:Y:S01]  /*1ab50*/  STL.64 [R1+0x1a0], R12 ;  /* 0x0001a00c01007387 */ /* 0x000fe20000100a00 */
[----:B------:R-:W-:Y:S02]  /*1ab60*/  STL.64 [R1+0x1a8], R14 ;  /* 0x0001a80e01007387 */ /* 0x000fe40000100a00 */
[----:B------:R-:W4:Y:S02]  /*1ab70*/  LDL.LU R5, [R1+0x244] ;  /* 0x0002440001057983 */ /* 0x000f240000300800 */
[----:B0-----:R-:W2:Y:S01]  /*1ab80*/  LDL.LU R6, [R1+0x248] ;  /* 0x0002480001067983 */ /* 0x001ea20000300800 */
[----:B------:R-:W2:Y:S01]  /*1ab90*/  LDL.LU R7, [R1+0x24c] ;  /* 0x00024c0001077983 */ /* 0x000ea20000300800 */
[C---:B---3--:R-:W-:Y:S03]  /*1aba0*/  HMMA.16816.F32 R24, R16.reuse, R10, R24 ;  /* 0x0000000a1018723c */ /* 0x048fe60000001818 */
[----:B--2---:R-:W-:Y:S01]  /*1abb0*/  STL.64 [R1+0x1b70], R6 ;  /* 0x001b700601007387 */ /* 0x004fe20000100a00 */
[----:B----4-:R0:W-:Y:S03]  /*1abc0*/  STL.64 [R1+0x1b68], R4 ;  /* 0x001b680401007387 */ /* 0x0101e60000100a00 */
[----:B0-----:R-:W2:Y:S01]  /*1abd0*/  LDL.LU R4, [R1+0x250] ;  /* 0x0002500001047983 */ /* 0x001ea20000300800 */
[----:B------:R-:W2:Y:S02]  /*1abe0*/  LDL.LU R5, [R1+0x254] ;  /* 0x0002540001057983 */ /* 0x000ea40000300800 */
[----:B------:R-:W2:Y:S02]  /*1abf0*/  LDL.LU R6, [R1+0x258] ;  /* 0x0002580001067983 */ /* 0x000ea40000300800 */
[----:B------:R-:W2:Y:S11]  /*1ac00*/  LDL.LU R7, [R1+0x25c] ;  /* 0x00025c0001077983 */ /* 0x000eb60000300800 */
        /* <DEDUP_REMOVED lines=16> */
[----:B0-----:R-:W3:Y:S01]  /*1ad10*/  LDL.LU.64 R26, [R1+0x1b88] ;  /* 0x001b8800011a7983 */ /* 0x001ee20000300a00 */
[----:B------:R-:W4:Y:S01]  /*1ad20*/  LDL.LU.64 R24, [R1+0x1b80] ;  /* 0x001b800001187983 */ /* 0x000f220000300a00 */
[C---:B---3--:R-:W-:Y:S11]  /*1ad30*/  HMMA.16816.F32 R20, R16.reuse, R26, R20 ;  /* 0x0000001a1014723c */ /* 0x048ff60000001814 */
[----:B------:R-:W-:Y:S11]  /*1ad40*/  @!UPT UIADD3 URZ, URZ, URZ, URZ ;  /* 0x0000003f3f3ff290 */ /* 0x000ff6000fffe03f */
[----:B------:R-:W-:Y:S01]  /*1ad50*/  @!UPT UIADD3 URZ, URZ, URZ, URZ ;  /* 0x0000003f3f3ff290 */ /* 0x000fe2000fffe03f */
[----:B------:R-:W-:Y:S01]  /*1ad60*/  STL.64 [R1+0xd0], R20 ;  /* 0x0000d01401007387 */ /* 0x000fe20000100a00 */
[----:B------:R0:W-:Y:S03]  /*1ad70*/  STL.64 [R1+0xd8], R22 ;  /* 0x0000d81601007387 */ /* 0x0001e60000100a00 */
[----:B0-----:R-:W2:Y:S01]  /*1ad80*/  LDL.LU.64 R22, [R1+0x1b78] ;  /* 0x001b780001167983 */ /* 0x001ea20000300a00 */
[----:B------:R0:W-:Y:S02]  /*1ad90*/  STL.64 [R1+0x1b00], R26 ;  /* 0x001b001a01007387 */ /* 0x0001e40000100a00 */
[----:B----4-:R-:W-:Y:S01]  /*1ada0*/  STL.64 [R1+0x1af8], R24 ;  /* 0x001af81801007387 */ /* 0x010fe20000100a00 */
[----:B0-----:R-:W3:Y:S04]  /*1adb0*/  LDL.LU.64 R26, [R1+0x8] ;  /* 0x00000800011a7983 */ /* 0x001ee80000300a00 */
[----:B---3--:R0:W-:Y:S04]  /*1adc0*/  STL.64 [R1+0x1b18], R26 ;  /* 0x001b181a01007387 */ /* 0x0081e80000100a00 */
[----:B0-----:R-:W3:Y:S01]  /*1add0*/  LDL.LU.64 R26, [R1+0x18] ;  /* 0x00001800011a7983 */ /* 0x001ee20000300a00 */
[C---:B--2---:R-:W-:Y:S03]  /*1ade0*/  HMMA.16816.F32 R20, R16.reuse, R22, R4 ;  /* 0x000000161014723c */ /* 0x044fe60000001804 */
[----:B---3--:R0:W-:Y:S01]  /*1adf0*/  STL.64 [R1+0x1b20], R26 ;  /* 0x001b201a01007387 */ /* 0x0081e20000100a00 */
[----:B------:R-:W2:Y:S02]  /*1ae00*/  LDL.LU R24, [R1+0x170] ;  /* 0x0001700001187983 */ /* 0x000ea40000300800 */
[----:B------:R-:W2:Y:S01]  /*1ae10*/  LDL.LU R25, [R1+0x174] ;  /* 0x0001740001197983 */ /* 0x000ea20000300800 */
[----:B0-----:R-:W2:Y:S01]  /*1ae20*/  LDL.LU R26, [R1+0x178] ;  /* 0x00017800011a7983 */ /* 0x001ea20000300800 */
[----:B------:R-:W2:Y:S02]  /*1ae30*/  LDL.LU R27, [R1+0x17c] ;  /* 0x00017c00011b7983 */ /* 0x000ea40000300800 */
[----:B------:R-:W3:Y:S02]  /*1ae40*/  LDL.LU.64 R6, [R1+0x1b70] ;  /* 0x001b700001067983 */ /* 0x000ee40000300a00 */
[----:B------:R-:W3:Y:S11]  /*1ae50*/  LDL.LU.64 R4, [R1+0x1b68] ;  /* 0x001b680001047983 */ /* 0x000ef60000300a00 */
[----:B------:R-:W-:Y:S01]  /*1ae60*/  STL.64 [R1+0x1b0], R20 ;  /* 0x0001b01401007387 */ /* 0x000fe20000100a00 */
[----:B------:R0:W-:Y:S03]  /*1ae70*/  STL.64 [R1+0x1b8], R22 ;  /* 0x0001b81601007387 */ /* 0x0001e60000100a00 */
[----:B0-----:R-:W3:Y:S02]  /*1ae80*/  LDL.LU.64 R22, [R1+0x1b60] ;  /* 0x001b600001167983 */ /* 0x001ee40000300a00 */
[----:B---3--:R-:W-:Y:S02]  /*1ae90*/  HMMA.16816.F32 R20, R16, R22, R4 ;  /* 0x000000161014723c */ /* 0x008fe40000001804 */
[----:B------:R-:W3:Y:S11]  /*1aea0*/  LDL.LU.64 R6, [R1+0x1b58] ;  /* 0x001b580001067983 */ /* 0x000ef60000300a00 */
[----:B------:R-:W-:Y:S10]  /*1aeb0*/  @!UPT UIADD3 URZ, URZ, URZ, URZ ;  /* 0x0000003f3f3ff290 */ /* 0x000ff4000fffe03f */
[----:B------:R-:W-:Y:S01]  /*1aec0*/  STL.64 [R1+0x260], R20 ;  /* 0x0002601401007387 */ /* 0x000fe20000100a00 */
[----:B------:R0:W-:Y:S03]  /*1aed0*/  STL.64 [R1+0x268], R22 ;  /* 0x0002681601007387 */ /* 0x0001e60000100a00 */
[----:B0-----:R-:W4:Y:S01]  /*1aee0*/  LDL.LU.64 R22, [R1+0x1b50] ;  /* 0x001b500001167983 */ /* 0x001f220000300a00 */
[----:B------:R-:W4:Y:S02]  /*1aef0*/  LDL.LU.64 R20, [R1+0x1b48] ;  /* 0x001b480001147983 */ /* 0x000f240000300a00 */
[----:B------:R-:W-:Y:S02]  /*1af00*/  IMAD.MOV.U32 R14, RZ, RZ, R8 ;  /* 0x000000ffff0e7224 */ /* 0x000fe400078e0008 */
[----:B------:R-:W-:-:S07]  /*1af10*/  IMAD.MOV.U32 R15, RZ, RZ, R0 ;  /* 0x000000ffff0f7224 */ /* 0x000fce00078e0000 */
[C---:B----4-:R-:W-:Y:S11]  /*1af20*/  HMMA.16816.F32 R20, R16.reuse, R14, R20 ;  /* 0x0000000e1014723c */ /* 0x050ff60000001814 */
[----:B------:R-:W-:Y:S11]  /*1af30*/  @!UPT UIADD3 URZ, URZ, URZ, URZ ;  /* 0x0000003f3f3ff290 */ /* 0x000ff6000fffe03f */
[----:B------:R-:W-:Y:S01]  /*1af40*/  @!UPT UIADD3 URZ, URZ, URZ, URZ ;  /* 0x0000003f3f3ff290 */ /* 0x000fe2000fffe03f */
[----:B------:R-:W-:Y:S01]  /*1af50*/  STL.64 [R1+0x4e0], R20 ;  /* 0x0004e01401007387 */ /* 0x000fe20000100a00 */
[----:B------:R0:W-:Y:S03]  /*1af60*/  STL.64 [R1+0x4e8], R22 ;  /* 0x0004e81601007387 */ /* 0x0001e60000100a00 */
[----:B0-----:R-:W3:Y:S01]  /*1af70*/  LDL.LU.64 R22, [R1+0x1b40] ;  /* 0x001b400001167983 */ /* 0x001ee20000300a00 */
[----:B------:R-:W3:Y:S02]  /*1af80*/  LDL.LU.64 R20, [R1+0x1b38] ;  /* 0x001b380001147983 */ /* 0x000ee40000300a00 */
[----:B---3--:R-:W-:Y:S01]  /*1af90*/  HMMA.16816.F32 R16, R16, R6, R20 ;  /* 0x000000061010723c */ /* 0x008fe20000001814 */
[----:B------:R-:W2:Y:S01]  /*1afa0*/  LDL.LU.64 R22, [R1+0x1b30] ;  /* 0x001b300001167983 */ /* 0x000ea20000300a00 */
[----:B------:R-:W2:Y:S11]  /*1afb0*/  LDL.LU.64 R20, [R1+0x1b28] ;  /* 0x001b280001147983 */ /* 0x000eb60000300a00 */
[----:B------:R-:W-:Y:S10]  /*1afc0*/  @!UPT UIADD3 URZ, URZ, URZ, URZ ;  /* 0x0000003f3f3ff290 */ /* 0x000ff4000fffe03f */
[----:B------:R-:W-:Y:S01]  /*1afd0*/  STL.64 [R1+0x180], R16 ;  /* 0x0001801001007387 */ /* 0x000fe20000100a00 */
[----:B------:R0:W-:Y:S03]  /*1afe0*/  STL.64 [R1+0x188], R18 ;  /* 0x0001881201007387 */ /* 0x0001e60000100a00 */
[----:B0-----:R-:W3:Y:S04]  /*1aff0*/  LDL.LU.64 R18, [R1+0x38] ;  /* 0x0000380001127983 */ /* 0x001ee80000300a00 */
[----:B---3--:R0:W-:Y:S01]  /*1b000*/  STL.64 [R1+0x1ad0], R18 ;  /* 0x001ad01201007387 */ /* 0x0081e20000100a00 */
[----:B------:R-:W3:Y:S02]  /*1b010*/  LDL.LU R16, [R1+0x130] ;  /* 0x0001300001107983 */ /* 0x000ee40000300800 */
[----:B------:R-:W3:Y:S01]  /*1b020*/  LDL.LU R17, [R1+0x134] ;  /* 0x0001340001117983 */ /* 0x000ee20000300800 */
[----:B0-----:R-:W4:Y:S01]  /*1b030*/  LDL.LU R18, [R1+0x138] ;  /* 0x0001380001127983 */ /* 0x001f220000300800 */
[----:B------:R-:W4:Y:S01]  /*1b040*/  LDL.LU R19, [R1+0x13c] ;  /* 0x00013c0001137983 */ /* 0x000f220000300800 */
[----:B--2---:R-:W-:Y:S02]  /*1b050*/  HMMA.16816.F32 R24, R20, R10, R24 ;  /* 0x0000000a1418723c */ /* 0x004fe40000001818 */
[----:B----4-:R-:W-:Y:S01]  /*1b060*/  STL.64 [R1+0x1af0], R18 ;  /* 0x001af01201007387 */ /* 0x010fe20000100a00 */
[----:B---3--:R0:W-:Y:S03]  /*1b070*/  STL.64 [R1+0x1ae8], R16 ;  /* 0x001ae81001007387 */ /* 0x0081e60000100a00 */
[----:B0-----:R-:W2:Y:S01]  /*1b080*/  LDL.LU R16, [R1+0x140] ;  /* 0x0001400001107983 */ /* 0x001ea20000300800 */
[----:B------:R-:W2:Y:S02]  /*1b090*/  LDL.LU R17, [R1+0x144] ;  /* 0x0001440001117983 */ /* 0x000ea40000300800 */
[----:B------:R-:W3:Y:S02]  /*1b0a0*/  LDL.LU R18, [R1+0x148] ;  /* 0x0001480001127983 */ /* 0x000ee40000300800 */
[----:B------:R-:W3:Y:S02]  /*1b0b0*/  LDL.LU R19, [R1+0x14c] ;  /* 0x00014c0001137983 */ /* 0x000ee40000300800 */
[----:B---3--:R-:W-:Y:S01]  /*1b0c0*/  STL.64 [R1+0x1b10], R18 ;  /* 0x001b101201007387 */ /* 0x008fe20000100a00 */
[----:B--2---:R0:W-:Y:S03]  /*1b0d0*/  STL.64 [R1+0x1b08], R16 ;  /* 0x001b081001007387 */ /* 0x0041e60000100a00 */
[----:B0-----:R-:W2:Y:S01]  /*1b0e0*/  LDL.LU R16, [R1+0x150] ;  /* 0x0001500001107983 */ /* 0x001ea20000300800 */
[----:B------:R-:W2:Y:S02]  /*1b0f0*/  LDL.LU R17, [R1+0x154] ;  /* 0x0001540001117983 */ /* 0x000ea40000300800 */
[----:B------:R-:W2:Y:S02]  /*1b100*/  LDL.LU R18, [R1+0x158] ;  /* 0x0001580001127983 */ /* 0x000ea40000300800 */
[----:B------:R-:W2:Y:S01]  /*1b110*/  LDL.LU R19, [R1+0x15c] ;  /* 0x00015c0001137983 */ /* 0x000ea20000300800 */
[----:B------:R0:W-:Y:S01]  /*1b120*/  STL.64 [R1+0x1ac8], R6 ;  /* 0x001ac80601007387 */ /* 0x0001e20000100a00 */
[----:B------:R-:W3:Y:S02]  /*1b130*/  LDL.LU R4, [R1+0x160] ;  /* 0x0001600001047983 */ /* 0x000ee40000300800 */
[----:B------:R-:W3:Y:S01]  /*1b140*/  LDL.LU R5, [R1+0x164] ;  /* 0x0001640001057983 */ /* 0x000ee20000300800 */
[----:B0-----:R-:W3:Y:S01]  /*1b150*/  LDL.LU R6, [R1+0x168] ;  /* 0x0001680001067983 */ /* 0x001ee20000300800 */
[----:B------:R-:W3:Y:S02]  /*1b160*/  LDL.LU R7, [R1+0x16c] ;  /* 0x00016c0001077983 */ /* 0x000ee40000300800 */
[----:B------:R-:W-:Y:S02]  /*1b170*/  STL.64 [R1+0x590], R24 ;  /* 0x0005901801007387 */ /* 0x000fe40000100a00 */
[----:B------:R0:W-:Y:S02]  /*1b180*/  STL.64 [R1+0x598], R26 ;  /* 0x0005981a01007387 */ /* 0x0001e40000100a00 */
[----:B0-----:R-:W3:Y:S01]  /*1b190*/  LDL.LU.64 R26, [R1+0x1b20] ;  /* 0x001b2000011a7983 */ /* 0x001ee20000300a00 */
[----:B------:R-:W-:-:S02]  /*1b1a0*/  IMAD.MOV.U32 R12, RZ, RZ, R10 ;  /* 0x000000ffff0c7224 */ /* 0x000fc400078e000a */
[----:B------:R0:W-:Y:S03]  /*1b1b0*/  STL.64 [R1+0x1ae0], R14 ;  /* 0x001ae00e01007387 */ /* 0x0001e60000100a00 */
[----:B------:R-:W-:Y:S04]  /*1b1c0*/  STL [R1+0x1ad8], R12 ;  /* 0x001ad80c01007387 */ /* 0x000fe80000100800 */
[----:B0-----:R-:W4:Y:S01]  /*1b1d0*/  LDL.LU.64 R14, [R1+0x48] ;  /* 0x00004800010e7983 */ /* 0x001f220000300a00 */
[C---:B---3--:R-:W-:Y:S11]  /*1b1e0*/  HMMA.16816.F32 R4, R20.reuse, R26, R4 ;  /* 0x0000001a1404723c */ /* 0x048ff60000001804 */
[----:B------:R-:W-:Y:S11]  /*1b1f0*/  @!UPT UIADD3 URZ, URZ, URZ, URZ ;  /* 0x0000003f3f3ff290 */ /* 0x000ff6000fffe03f */
[----:B------:R-:W-:Y:S01]  /*1b200*/  @!UPT UIADD3 URZ, URZ, URZ, URZ ;  /* 0x0000003f3f3ff290 */ /* 0x000fe2000fffe03f */
[----:B------:R0:W-:Y:S01]  /*1b210*/  STL.64 [R1+0x580], R4 ;  /* 0x0005800401007387 */ /* 0x0001e20000100a00 */
[----:B------:R-:W-:Y:S02]  /*1b220*/  STL.64 [R1+0x588], R6 ;  /* 0x0005880601007387 */ /* 0x000fe40000100a00 */
[----:B0-----:R-:W-:Y:S02]  /*1b230*/  IMAD.MOV.U32 R5, RZ, RZ, R26 ;  /* 0x000000ffff057224 */ /* 0x001fe400078e001a */
[----:B------:R-:W-:Y:S02]  /*1b240*/  IMAD.MOV.U32 R4, RZ, RZ, R27 ;  /* 0x000000ffff047224 */ /* 0x000fe400078e001b */
[----:B------:R-:W2:Y:S02]  /*1b250*/  LDL.LU.64 R26, [R1+0x1b18] ;  /* 0x001b1800011a7983 */ /* 0x000ea40000300a00 */
        /* <DEDUP_REMOVED lines=9> */
[----:B------:R-:W3:Y:S01]  /*1b2f0*/  LDL.LU.64 R24, [R1+0x1af8] ;  /* 0x001af80001187983 */ /* 0x000ee20000300a00 */
[----:B--2---:R-:W-:Y:S11]  /*1b300*/  HMMA.16816.F32 R16, R20, R26, R16 ;  /* 0x0000001a1410723c */ /* 0x004ff60000001810 */
[----:B------:R-:W-:Y:S11]  /*1b310*/  @!UPT UIADD3 URZ, URZ, URZ, URZ ;  /* 0x0000003f3f3ff290 */ /* 0x000ff6000fffe03f */
[----:B------:R-:W-:Y:S01]  /*1b320*/  @!UPT UIADD3 URZ, URZ, URZ, URZ ;  /* 0x0000003f3f3ff290 */ /* 0x000fe2000fffe03f */
[----:B------:R-:W-:Y:S01]  /*1b330*/  STL.64 [R1+0x560], R16 ;  /* 0x0005601001007387 */ /* 0x000fe20000100a00 */
[----:B------:R0:W-:Y:S03]  /*1b340*/  STL.64 [R1+0x568], R18 ;  /* 0x0005681201007387 */ /* 0x0001e60000100a00 */
[----:B0-----:R-:W2:Y:S01]  /*1b350*/  LDL.LU.64 R18, [R1+0x1af0] ;  /* 0x001af00001127983 */ /* 0x001ea20000300a00 */
[----:B------:R-:W2:Y:S02]  /*1b360*/  LDL.LU.64 R16, [R1+0x1ae8] ;  /* 0x001ae80001107983 */ /* 0x000ea40000300a00 */
[----:B------:R-:W-:Y:S02]  /*1b370*/  STL.64 [R1+0x1a60], R26 ;  /* 0x001a601a01007387 */ /* 0x000fe40000100a00 */
[----:B---3--:R0:W-:Y:S02]  /*1b380*/  STL.64 [R1+0x1a58], R24 ;  /* 0x001a581801007387 */ /* 0x0081e40000100a00 */
[----:B----4-:R-:W-:-:S02]  /*1b390*/  IMAD.MOV.U32 R9, RZ, RZ, R14 ;  /* 0x000000ffff097224 */ /* 0x010fc400078e000e */
[----:B------:R-:W-:Y:S01]  /*1b3a0*/  IMAD.MOV.U32 R8, RZ, RZ, R15 ;  /* 0x000000ffff087224 */ /* 0x000fe200078e000f */
[----:B0-----:R-:W3:Y:S01]  /*1b3b0*/  LDL.LU R24, [R1+0x120] ;  /* 0x0001200001187983 */ /* 0x001ee20000300800 */
[----:B------:R-:W3:Y:S02]  /*1b3c0*/  LDL.LU R25, [R1+0x124] ;  /* 0x0001240001197983 */ /* 0x000ee40000300800 */
[----:B------:R-:W-:Y:S02]  /*1b3d0*/  IMAD.MOV.U32 R26, RZ, RZ, R3 ;  /* 0x000000ffff1a7224 */ /* 0x000fe400078e0003 */
[----:B------:R-:W-:Y:S01]  /*1b3e0*/  IMAD.MOV.U32 R27, RZ, RZ, R2 ;  /* 0x000000ffff1b7224 */ /* 0x000fe200078e0002 */
[C---:B--2---:R-:W-:Y:S01]  /*1b3f0*/  HMMA.16816.F32 R16, R20.reuse, R14, R16 ;  /* 0x0000000e1410723c */ /* 0x044fe20000001810 */
[----:B------:R-:W2:Y:S01]  /*1b400*/  LDL.LU.64 R14, [R1+0x1ae0] ;  /* 0x001ae000010e7983 */ /* 0x000ea20000300a00 */
[----:B------:R-:W4:Y:S11]  /*1b410*/  LDL.LU R12, [R1+0x1ad8] ;  /* 0x001ad800010c7983 */ /* 0x000f360000300800 */
[----:B------:R-:W-:Y:S10]  /*1b420*/  @!UPT UIADD3 URZ, URZ, URZ, URZ ;  /* 0x0000003f3f3ff290 */ /* 0x000ff4000fffe03f */
[----:B------:R-:W-:Y:S01]  /*1b430*/  STL.64 [R1+0x170], R16 ;  /* 0x0001701001007387 */ /* 0x000fe20000100a00 */
[----:B------:R-:W-:Y:S02]  /*1b440*/  IMAD.MOV.U32 R3, RZ, RZ, R18 ;  /* 0x000000ffff037224 */ /* 0x000fe400078e0012 */
[----:B------:R-:W-:Y:S02]  /*1b450*/  IMAD.MOV.U32 R2, RZ, RZ, R19 ;  /* 0x000000ffff027224 */ /* 0x000fe400078e0013 */
[----:B------:R-:W3:Y:S03]  /*1b460*/  LDL.LU.64 R18, [R1+0x1ad0] ;  /* 0x001ad00001127983 */ /* 0x000ee60000300a00 */
[----:B------:R-:W-:Y:S02]  /*1b470*/  STL [R1+0x1754], R2 ;  /* 0x0017540201007387 */ /* 0x000fe40000100800 */
[----:B------:R0:W-:Y:S01]  /*1b480*/  STL [R1+0x1750], R3 ;  /* 0x0017500301007387 */ /* 0x0001e20000100800 */
[----:B---3--:R-:W-:Y:S01]  /*1b490*/  HMMA.16816.F32 R24, R20, R18, R24 ;  /* 0x000000121418723c */ /* 0x008fe20000001818 */
[----:B0-----:R-:W-:-:S02]  /*1b4a0*/  IMAD.MOV.U32 R3, RZ, RZ, R18 ;  /* 0x000000ffff037224 */ /* 0x001fc400078e0012 */
[----:B------:R-:W-:Y:S11]  /*1b4b0*/  IMAD.MOV.U32 R2, RZ, RZ, R19 ;  /* 0x000000ffff027224 */ /* 0x000ff600078e0013 */
[----:B------:R-:W-:Y:S09]  /*1b4c0*/  @!UPT UIADD3 URZ, URZ, URZ, URZ ;  /* 0x0000003f3f3ff290 */ /* 0x000ff2000fffe03f */
[----:B------:R0:W-:Y:S01]  /*1b4d0*/  STL.64 [R1+0x160], R24 ;  /* 0x0001601801007387 */ /* 0x0001e20000100a00 */
[----:B------:R1:W-:Y:S02]  /*1b4e0*/  STL.64 [R1+0x168], R26 ;  /* 0x0001681a01007387 */ /* 0x0003e40000100a00 */
[----:B------:R-:W3:Y:S02]  /*1b4f0*/  LDL.LU R16, [R1+0x450] ;  /* 0x0004500001107983 */ /* 0x000ee40000300800 */
[----:B------:R-:W3:Y:S01]  /*1b500*/  LDL.LU R17, [R1+0x454] ;  /* 0x0004540001117983 */ /* 0x000ee20000300800 */
[----:B------:R-:W2:Y:S01]  /*1b510*/  LDL.LU R18, [R1+0x458] ;  /* 0x0004580001127983 */ /* 0x000ea20000300800 */
[----:B------:R-:W2:Y:S03]  /*1b520*/  LDL.LU R19, [R1+0x45c] ;  /* 0x00045c0001137983 */ /* 0x000ea60000300800 */
[----:B0-----:R-:W2:Y:S01]  /*1b530*/  LDL.LU R24, [R1+0x60] ;  /* 0x0000600001187983 */ /* 0x001ea20000300800 */
[----:B------:R-:W2:Y:S02]  /*1b540*/  LDL.LU R25, [R1+0x64] ;  /* 0x0000640001197983 */ /* 0x000ea40000300800 */
[----:B-1----:R-:W2:Y:S02]  /*1b550*/  LDL.LU R26, [R1+0x68] ;  /* 0x00006800011a7983 */ /* 0x002ea40000300800 */
[----:B------:R-:W2:Y:S02]  /*1b560*/  LDL.LU R27, [R1+0x6c] ;  /* 0x00006c00011b7983 */ /* 0x000ea40000300800 */
[----:B--2---:R0:W-:Y:S01]  /*1b570*/  STL.64 [R1+0x1a70], R26 ;  /* 0x001a701a01007387 */ /* 0x0041e20000100a00 */
[----:B------:R-:W-:Y:S02]  /*1b580*/  STL.64 [R1+0x1a68], R24 ;  /* 0x001a681801007387 */ /* 0x000fe40000100a00 */
[----:B0-----:R-:W-:-:S02]  /*1b590*/  IMAD.MOV.U32 R27, RZ, RZ, R4 ;  /* 0x000000ffff1b7224 */ /* 0x001fc400078e0004 */
[----:B------:R-:W-:Y:S01]  /*1b5a0*/  IMAD.MOV.U32 R26, RZ, RZ, R5 ;  /* 0x000000ffff1a7224 */ /* 0x000fe200078e0005 */
[----:B------:R-:W2:Y:S01]  /*1b5b0*/  LDL.LU R4, [R1+0x110] ;  /* 0x0001100001047983 */ /* 0x000ea20000300800 */
[----:B------:R-:W2:Y:S02]  /*1b5c0*/  LDL.LU R5, [R1+0x114] ;  /* 0x0001140001057983 */ /* 0x000ea40000300800 */
[----:B------:R-:W2:Y:S02]  /*1b5d0*/  LDL.LU R6, [R1+0x118] ;  /* 0x0001180001067983 */ /* 0x000ea40000300800 */
[----:B------:R-:W2:Y:S01]  /*1b5e0*/  LDL.LU R7, [R1+0x11c] ;  /* 0x00011c0001077983 */ /* 0x000ea20000300800 */
[----:B------:R0:W-:Y:S01]  /*1b5f0*/  STL.64 [R1+0x1a30], R18 ;  /* 0x001a301201007387 */ /* 0x0001e20000100a00 */
[----:B---3--:R1:W-:Y:S02]  /*1b600*/  STL.64 [R1+0x1a28], R16 ;  /* 0x001a281001007387 */ /* 0x0083e40000100a00 */
[----:B0-----:R-:W-:-:S02]  /*1b610*/  IMAD.MOV.U32 R18, RZ, RZ, R3 ;  /* 0x000000ffff127224 */ /* 0x001fc400078e0003 */
[----:B------:R-:W-:-:S05]  /*1b620*/  IMAD.MOV.U32 R19, RZ, RZ, R2 ;  /* 0x000000ffff137224 */ /* 0x000fca00078e0002 */
[----:B------:R0:W-:Y:S01]  /*1b630*/  STL.64 [R1+0x1a40], R18 ;  /* 0x001a401201007387 */ /* 0x0001e20000100a00 */
[----:B-1----:R-:W3:Y:S02]  /*1b640*/  LDL.LU R16, [R1+0x220] ;  /* 0x0002200001107983 */ /* 0x002ee40000300800 */
[----:B------:R-:W3:Y:S01]  /*1b650*/  LDL.LU R17, [R1+0x224] ;  /* 0x0002240001117983 */ /* 0x000ee20000300800 */
[----:B0-----:R-:W2:Y:S01]  /*1b660*/  LDL.LU R18, [R1+0x228] ;  /* 0x0002280001127983 */ /* 0x001ea20000300800 */
[----:B------:R-:W2:Y:S03]  /*1b670*/  LDL.LU R19, [R1+0x22c] ;  /* 0x00022c0001137983 */ /* 0x000ea60000300800 */
[----:B--2---:R-:W-:Y:S01]  /*1b680*/  STL.64 [R1+0x1a50], R18 ;  /* 0x001a501201007387 */ /* 0x004fe20000100a00 */
[----:B---3--:R0:W-:Y:S03]  /*1b690*/  STL.64 [R1+0x1a48], R16 ;  /* 0x001a481001007387 */ /* 0x0081e60000100a00 */
[----:B0-----:R-:W2:Y:S01]  /*1b6a0*/  LDL.LU R16, [R1+0x50] ;  /* 0x0000500001107983 */ /* 0x001ea20000300800 */
[----:B------:R-:W2:Y:S02]  /*1b6b0*/  LDL.LU R17, [R1+0x54] ;  /* 0x0000540001117983 */ /* 0x000ea40000300800 */
[----:B------:R-:W3:Y:S02]  /*1b6c0*/  LDL.LU R18, [R1+0x58] ;  /* 0x0000580001127983 */ /* 0x000ee40000300800 */
[----:B------:R-:W3:Y:S01]  /*1b6d0*/  LDL.LU R19, [R1+0x5c] ;  /* 0x00005c0001137983 */ /* 0x000ee20000300800 */
[----:B------:R-:W-:Y:S01]  /*1b6e0*/  HMMA.16816.F32 R4, R20, R14, R4 ;  /* 0x0000000e1404723c */ /* 0x000fe20000001804 */
[----:B---3--:R-:W-:Y:S01]  /*1b6f0*/  STL.64 [R1+0x1a80], R18 ;  /* 0x001a801201007387 */ /* 0x008fe20000100a00 */
[----:B--2---:R0:W-:Y:S03]  /*1b700*/  STL.64 [R1+0x1a78], R16 ;  /* 0x001a781001007387 */ /* 0x0041e60000100a00 */
[----:B0-----:R-:W2:Y:S01]  /*1b710*/  LDL.LU R16, [R1+0x90] ;  /* 0x0000900001107983 */ /* 0x001ea20000300800 */
[----:B------:R-:W2:Y:S02]  /*1b720*/  LDL.LU R17, [R1+0x94] ;  /* 0x0000940001117983 */ /* 0x000ea40000300800 */
[----:B------:R-:W3:Y:S02]  /*1b730*/  LDL.LU R18, [R1+0x98] ;  /* 0x0000980001127983 */ /* 0x000ee40000300800 */
[----:B------:R-:W3:Y:S02]  /*1b740*/  LDL.LU R19, [R1+0x9c] ;  /* 0x00009c0001137983 */ /* 0x000ee40000300800 */
[----:B---3--:R4:W-:Y:S01]  /*1b750*/  STL.64 [R1+0x1a90], R18 ;  /* 0x001a901201007387 */ /* 0x0089e20000100a00 */
[----:B--2---:R0:W-:Y:S02]  /*1b760*/  STL.64 [R1+0x1a88], R16 ;  /* 0x001a881001007387 */ /* 0x0041e40000100a00 */
[----:B----4-:R-:W-:-:S02]  /*1b770*/  IMAD.MOV.U32 R18, RZ, RZ, R12 ;  /* 0x000000ffff127224 */ /* 0x010fc400078e000c */
[----:B------:R-:W-:-:S05]  /*1b780*/  IMAD.MOV.U32 R19, RZ, RZ, R11 ;  /* 0x000000ffff137224 */ /* 0x000fca00078e000b */
[----:B------:R1:W-:Y:S01]  /*1b790*/  STL.64 [R1+0x1ac0], R18 ;  /* 0x001ac01201007387 */ /* 0x0003e20000100a00 */
[----:B0-----:R-:W2:Y:S02]  /*1b7a0*/  LDL.LU R16, [R1+0xb0] ;  /* 0x0000b00001107983 */ /* 0x001ea40000300800 */
[----:B------:R-:W2:Y:S01]  /*1b7b0*/  LDL.LU R17, [R1+0xb4] ;  /* 0x0000b40001117983 */ /* 0x000ea20000300800 */
[----:B-1----:R-:W2:Y:S01]  /*1b7c0*/  LDL.LU R18, [R1+0xb8] ;  /* 0x0000b80001127983 */ /* 0x002ea20000300800 */
[----:B------:R-:W2:Y:S02]  /*1b7d0*/  LDL.LU R19, [R1+0xbc] ;  /* 0x0000bc0001137983 */ /* 0x000ea40000300800 */
[----:B------:R-:W-:Y:S02]  /*1b7e0*/  STL.64 [R1+0x150], R4 ;  /* 0x0001500401007387 */ /* 0x000fe40000100a00 */
[----:B------:R0:W-:Y:S02]  /*1b7f0*/  STL.64 [R1+0x158], R6 ;  /* 0x0001580601007387 */ /* 0x0001e40000100a00 */
[----:B0-----:R-:W2:Y:S01]  /*1b800*/  LDL.LU.64 R6, [R1+0x1ac8] ;  /* 0x001ac80001067983 */ /* 0x001ea20000300a00 */
[----:B------:R0:W-:Y:S02]  /*1b810*/  STL.64 [R1+0x1a38], R14 ;  /* 0x001a380e01007387 */ /* 0x0001e40000100a00 */
[----:B------:R-:W3:Y:S02]  /*1b820*/  LDL.LU R12, [R1+0x330] ;  /* 0x00033000010c7983 */ /* 0x000ee40000300800 */
[----:B------:R-:W3:Y:S01]  /*1b830*/  LDL.LU R13, [R1+0x334] ;  /* 0x00033400010d7983 */ /* 0x000ee20000300800 */
[----:B0-----:R-:W4:Y:S01]  /*1b840*/  LDL.LU R14, [R1+0x338] ;  /* 0x00033800010e7983 */ /* 0x001f220000300800 */
[----:B------:R-:W4:Y:S01]  /*1b850*/  LDL.LU R15, [R1+0x33c] ;  /* 0x00033c00010f7983 */ /* 0x000f220000300800 */
[----:B--2---:R-:W-:Y:S01]  /*1b860*/  HMMA.16816.F32 R20, R20, R6, R16 ;  /* 0x000000061414723c */ /* 0x004fe20000001810 */
        /* <DEDUP_REMOVED lines=8> */
[----:B------:R-:W2:Y:S09]  /*1b8f0*/  LDL.LU.64 R18, [R1+0x1ac0] ;  /* 0x001ac00001127983 */ /* 0x000eb20000300a00 */
[----:B------:R-:W-:Y:S02]  /*1b900*/  STL.64 [R1+0x4d0], R20 ;  /* 0x0004d01401007387 */ /* 0x000fe40000100a00 */
[----:B------:R0:W-:Y:S02]  /*1b910*/  STL.64 [R1+0x4d8], R22 ;  /* 0x0004d81601007387 */ /* 0x0001e40000100a00 */
[----:B------:R-:W2:Y:S01]  /*1b920*/  LDL.LU.64 R6, [R1+0x1ab8] ;  /* 0x001ab80001067983 */ /* 0x000ea20000300a00 */
[----:B------:R-:W2:Y:S01]  /*1b930*/  LDL.LU.64 R4, [R1+0x1ab0] ;  /* 0x001ab00001047983 */ /* 0x000ea20000300a00 */
[----:B0-----:R-:W-:-:S03]  /*1b940*/  IMAD.MOV.U32 R23, RZ, RZ, R0 ;  /* 0x000000ffff177224 */ /* 0x001fc600078e0000 */
[----:B------:R-:W3:Y:S04]  /*1b950*/  LDL.LU R0, [R1+0x1aa8] ;  /* 0x001aa80001007983 */ /* 0x000ee80000300800 */
[----:B------:R-:W0:Y:S04]  /*1b960*/  S2R R11, SR_TID.X ;  /* 0x00000000000b7919 */ /* 0x000e280000002100 */
[----:B------:R-:W1:Y:S01]  /*1b970*/  S2R R25, SR_TID.X ;  /* 0x0000000000197919 */ /* 0x000e620000002100 */
[----:B--2---:R-:W-:Y:S03]  /*1b980*/  HMMA.16816.F32 R16, R4, R18, R12 ;  /* 0x000000120410723c */ /* 0x004fe6000000180c */
[----:B------:R-:W2:Y:S01]  /*1b990*/  LDL.LU.64 R14, [R1+0x1aa0] ;  /* 0x001aa000010e7983 */ /* 0x000ea20000300a00 */
[----:B------:R-:W2:Y:S11]  /*1b9a0*/  LDL.LU.64 R12, [R1+0x1a98] ;  /* 0x001a9800010c7983 */ /* 0x000eb60000300a00 */
[----:B------:R-:W-:Y:S08]  /*1b9b0*/  @!UPT UIADD3 URZ, URZ, URZ, URZ ;  /* 0x0000003f3f3ff290 */ /* 0x000ff0000fffe03f */
[----:B------:R-:W-:Y:S01]  /*1b9c0*/  STL.64 [R1+0x4a0], R16 ;  /* 0x0004a01001007387 */ /* 0x000fe20000100a00 */
[----:B------:R4:W-:Y:S03]  /*1b9d0*/  STL.64 [R1+0x4a8], R18 ;  /* 0x0004a81201007387 */ /* 0x0009e60000100a00 */
[----:B----4-:R-:W4:Y:S01]  /*1b9e0*/  LDL.LU.64 R18, [R1+0x1a90] ;  /* 0x001a900001127983 */ /* 0x010f220000300a00 */
[----:B------:R-:W4:Y:S03]  /*1b9f0*/  LDL.LU.64 R16, [R1+0x1a88] ;  /* 0x001a880001107983 */ /* 0x000f260000300a00 */
[----:B------:R-:W3:Y:S01]  /*1ba00*/  S2R R21, SR_TID.X ;  /* 0x0000000000157919 */ /* 0x000ee20000002100 */
[----:B0-----:R-:W-:Y:S02]  /*1ba10*/  IMAD.SHL.U32 R11, R11, 0x2, RZ ;  /* 0x000000020b0b7824 */ /* 0x001fe400078e00ff */
[----:B------:R-:W-:Y:S01]  /*1ba20*/  IMAD.MOV.U32 R22, RZ, RZ, R10 ;  /* 0x000000ffff167224 */ /* 0x000fe200078e000a */
[----:B-1----:R-:W-:-:S02]  /*1ba30*/  LOP3.LUT R10, R25, 0x7, RZ, 0xc0, !PT ;  /* 0x00000007190a7812 */ /* 0x002fc400078ec0ff */
[----:B------:R-:W-:Y:S01]  /*1ba40*/  LOP3.LUT R11, R11, 0x10, RZ, 0xc0, !PT ;  /* 0x000000100b0b7812 */ /* 0x000fe200078ec0ff */
[----:B------:R-:W-:Y:S02]  /*1ba50*/  IMAD.SHL.U32 R25, R25, 0x200, RZ ;  /* 0x0000020019197824 */ /* 0x000fe400078e00ff */
[----:B------:R-:W-:-:S03]  /*1ba60*/  IMAD R24, R10, 0x410, RZ ;  /* 0x000004100a187824 */ /* 0x000fc600078e02ff */
[----:B------:R-:W-:Y:S02]  /*1ba70*/  LOP3.LUT R25, R25, 0x2000, RZ, 0xc0, !PT ;  /* 0x0000200019197812 */ /* 0x000fe400078ec0ff */
[----:B---3--:R-:W-:-:S04]  /*1ba80*/  LOP3.LUT R11, R11, 0x60, R21, 0xf8, !PT ;  /* 0x000000600b0b7812 */ /* 0x008fc800078ef815 */
[----:B------:R-:W-:-:S05]  /*1ba90*/  LOP3.LUT R11, R24, R11, RZ, 0x3c, !PT ;  /* 0x0000000b180b7212 */ /* 0x000fca00078e3cff */
[----:B------:R-:W-:Y:S02]  /*1baa0*/  IMAD.IADD R11, R25, 0x1, R11 ;  /* 0x00000001190b7824 */ /* 0x000fe400078e020b */
[----:B----4-:R-:W-:Y:S01]  /*1bab0*/  HMMA.16816.F32 R24, R4, R26, R16 ;  /* 0x0000001a0418723c */ /* 0x010fe20000001810 */
[----:B------:R-:W3:Y:S01]  /*1bac0*/  LDL.LU.64 R18, [R1+0x1a80] ;  /* 0x001a800001127983 */ /* 0x000ee20000300a00 */
[----:B------:R-:W3:Y:S11]  /*1bad0*/  LDL.LU.64 R16, [R1+0x1a78] ;  /* 0x001a780001107983 */ /* 0x000ef60000300a00 */
[----:B------:R-:W-:Y:S10]  /*1bae0*/  @!UPT UIADD3 URZ, URZ, URZ, URZ ;  /* 0x0000003f3f3ff290 */ /* 0x000ff4000fffe03f */
[----:B------:R-:W-:Y:S01]  /*1baf0*/  STL.64 [R1+0x480], R24 ;  /* 0x0004801801007387 */ /* 0x000fe20000100a00 */
[----:B------:R0:W-:Y:S03]  /*1bb00*/  STL.64 [R1+0x488], R26 ;  /* 0x0004881a01007387 */ /* 0x0001e60000100a00 */
[----:B0-----:R-:W4:Y:S01]  /*1bb10*/  LDL.LU.64 R26, [R1+0x1a70] ;  /* 0x001a7000011a7983 */ /* 0x001f220000300a00 */
[----:B------:R-:W4:Y:S02]  /*1bb20*/  LDL.LU.64 R24, [R1+0x1a68] ;  /* 0x001a680001187983 */ /* 0x000f240000300a00 */
[----:B------:R-:W-:Y:S02]  /*1bb30*/  IMAD R10, R10, 0x90, RZ ;  /* 0x000000900a0a7824 */ /* 0x000fe400078e02ff */
[----:B------:R-:W-:-:S05]  /*1bb40*/  IMAD.SHL.U32 R21, R21, 0x2, RZ ;  /* 0x0000000215157824 */ /* 0x000fca00078e00ff */
[----:B------:R-:W-:Y:S02]  /*1bb50*/  LOP3.LUT R10, R10, 0x30, R21, 0x78, !PT ;  /* 0x000000300a0a7812 */ /* 0x000fe400078e7815 */
[----:B----4-:R-:W-:Y:S01]  /*1bb60*/  HMMA.16816.F32 R20, R4, R22, R24 ;  /* 0x000000160414723c */ /* 0x010fe20000001818 */
[----:B------:R-:W3:Y:S01]  /*1bb70*/  LDL.LU.64 R26, [R1+0x1a60] ;  /* 0x001a6000011a7983 */ /* 0x000ee20000300a00 */
[----:B------:R-:W4:Y:S01]  /*1bb80*/  LDL.LU.64 R24, [R1+0x1a58] ;  /* 0x001a580001187983 */ /* 0x000f220000300a00 */
[----:B------:R-:W-:-:S05]  /*1bb90*/  LOP3.LUT R10, R10, 0x40, RZ, 0x3c, !PT ;  /* 0x000000400a0a7812 */ /* 0x000fca00078e3cff */
[----:B---3--:R-:W-:Y:S01]  /*1bba0*/  HMMA.16816.F32 R16, R4, R26, R16 ;  /* 0x0000001a0410723c */ /* 0x008fe20000001810 */
[----:B----4-:R-:W-:Y:S11]  /*1bbb0*/  STL.64 [R1+0x19f0], R24 ;  /* 0x0019f01801007387 */ /* 0x010ff60000100a00 */
[----:B------:R-:W-:Y:S03]  /*1bbc0*/  @!UPT UIADD3 URZ, URZ, URZ, URZ ;  /* 0x0000003f3f3ff290 */ /* 0x000fe6000fffe03f */
[----:B------:R-:W-:Y:S02]  /*1bbd0*/  STL.64 [R1+0xc0], R20 ;  /* 0x0000c01401007387 */ /* 0x000fe40000100a00 */
[----:B------:R-:W-:Y:S02]  /*1bbe0*/  STL.64 [R1+0xc8], R22 ;  /* 0x0000c81601007387 */ /* 0x000fe40000100a00 */
[----:B------:R-:W0:Y:S04]  /*1bbf0*/  LDSM.16.MT88.4 R20, [R11+0x8000] ;  /* 0x008000000b14783b */ /* 0x000e280000004200 */
[----:B------:R-:W-:Y:S01]  /*1bc00*/  STL.64 [R1+0xb0], R16 ;  /* 0x0000b01001007387 */ /* 0x000fe20000100a00 */
[----:B------:R-:W-:Y:S02]  /*1bc10*/  STL.64 [R1+0xb8], R18 ;  /* 0x0000b81201007387 */ /* 0x000fe40000100a00 */
[----:B------:R-:W1:Y:S01]  /*1bc20*/  LDSM.16.M88.4 R16, [R10+0x10000] ;  /* 0x010000000a10783b */ /* 0x000e620000000200 */
[----:B0-----:R-:W-:Y:S03]  /*1bc30*/  STL.64 [R1+0x1a10], R22 ;  /* 0x001a101601007387 */ /* 0x001fe60000100a00 */
[----:B------:R-:W-:Y:S01]  /*1bc40*/  STL.64 [R1+0x1a08], R20 ;  /* 0x001a081401007387 */ /* 0x000fe20000100a00 */
[----:B-1----:R-:W-:Y:S01]  /*1bc50*/  STL.64 [R1+0x60], R16 ;  /* 0x0000601001007387 */ /* 0x002fe20000100a00 */
[----:B------:R0:W-:Y:S03]  /*1bc60*/  STL.64 [R1+0x68], R18 ;  /* 0x0000681201007387 */ /* 0x0001e60000100a00 */
[----:B0-----:R-:W3:Y:S01]  /*1bc70*/  LDL.LU.64 R18, [R1+0x1a50] ;  /* 0x001a500001127983 */ /* 0x001ee20000300a00 */
[----:B------:R-:W3:Y:S02]  /*1bc80*/  LDL.LU.64 R16, [R1+0x1a48] ;  /* 0x001a480001107983 */ /* 0x000ee40000300a00 */
[----:B------:R-:W-:-:S02]  /*1bc90*/  IMAD.MOV.U32 R26, RZ, RZ, R9 ;  /* 0x000000ffff1a7224 */ /* 0x000fc400078e0009 */
[----:B------:R-:W-:-:S07]  /*1bca0*/  IMAD.MOV.U32 R27, RZ, RZ, R8 ;  /* 0x000000ffff1b7224 */ /* 0x000fce00078e0008 */
[C---:B---3--:R-:W-:Y:S01]  /*1bcb0*/  HMMA.16816.F32 R24, R4.reuse, R26, R16 ;  /* 0x0000001a0418723c */ /* 0x048fe20000001810 */
[----:B------:R-:W2:Y:S11]  /*1bcc0*/  LDL.LU.64 R18, [R1+0x1a40] ;  /* 0x001a400001127983 */ /* 0x000eb60000300a00 */
[----:B------:R-:W-:Y:S11]  /*1bcd0*/  @!UPT UIADD3 URZ, URZ, URZ, URZ ;  /* 0x0000003f3f3ff290 */ /* 0x000ff6000fffe03f */
[----:B------:R-:W-:Y:S01]  /*1bce0*/  STL.64 [R1+0xa0], R24 ;  /* 0x0000a01801007387 */ /* 0x000fe20000100a00 */
[----:B------:R-:W-:Y:S02]  /*1bcf0*/  STL.64 [R1+0xa8], R26 ;  /* 0x0000a81a01007387 */ /* 0x000fe40000100a00 */
[----:B------:R-:W-:Y:S02]  /*1bd00*/  IMAD.MOV.U32 R22, RZ, RZ, R3 ;  /* 0x000000ffff167224 */ /* 0x000fe400078e0003 */
[----:B------:R-:W-:Y:S01]  /*1bd10*/  IMAD.MOV.U32 R23, RZ, RZ, R2 ;  /* 0x000000ffff177224 */ /* 0x000fe200078e0002 */
[----:B------:R-:W-:Y:S01]  /*1bd20*/  LDSM.16.M88.4 R24, [R10+0x10400] ;  /* 0x010400000a18783b */ /* 0x000fe20000000200 */
[----:B--2---:R-:W-:Y:S03]  /*1bd30*/  HMMA.16816.F32 R16, R4, R18, R12 ;  /* 0x000000120410723c */ /* 0x004fe6000000180c */
[----:B------:R-:W2:Y:S11]  /*1bd40*/  LDL.LU.64 R14, [R1+0x1a38] ;  /* 0x001a3800010e7983 */ /* 0x000eb60000300a00 */
[----:B------:R-:W-:Y:S09]  /*1bd50*/  @!UPT UIADD3 URZ, URZ, URZ, URZ ;  /* 0x0000003f3f3ff290 */ /* 0x000ff2000fffe03f */
[----:B------:R-:W-:Y:S01]  /*1bd60*/  STL.64 [R1+0x90], R16 ;  /* 0x0000901001007387 */ /* 0x000fe20000100a00 */
[----:B------:R-:W-:Y:S02]  /*1bd70*/  STL.64 [R1+0x98], R18 ;  /* 0x0000981201007387 */ /* 0x000fe40000100a00 */
[----:B------:R-:W0:Y:S02]  /*1bd80*/  LDSM.16.M88.4 R16, [R10+0x10800] ;  /* 0x010800000a10783b */ /* 0x000e240000000200 */
[----:B0-----:R-:W-:Y:S02]  /*1bd90*/  STL.64 [R1+0x40], R16 ;  /* 0x0000401001007387 */ /* 0x001fe40000100a00 */
[----:B------:R-:W-:Y:S02]  /*1bda0*/  IMAD.MOV.U32 R3, RZ, RZ, R16 ;  /* 0x000000ffff037224 */ /* 0x000fe400078e0010 */
[----:B------:R-:W-:Y:S02]  /*1bdb0*/  STL.64 [R1+0x48], R18 ;  /* 0x0000481201007387 */ /* 0x000fe40000100a00 */
[----:B------:R-:W-:-:S02]  /*1bdc0*/  IMAD.MOV.U32 R2, RZ, RZ, R17 ;  /* 0x000000ffff027224 */ /* 0x000fc400078e0011 */
[----:B------:R-:W0:Y:S04]  /*1bdd0*/  LDSM.16.M88.4 R16, [R10+0x10c00] ;  /* 0x010c00000a10783b */ /* 0x000e280000000200 */
[----:B0-----:R-:W-:Y:S01]  /*1bde0*/  STL.64 [R1+0x30], R16 ;  /* 0x0000301001007387 */ /* 0x001fe20000100a00 */
[----:B------:R0:W-:Y:S02]  /*1bdf0*/  STL.64 [R1+0x38], R18 ;  /* 0x0000381201007387 */ /* 0x0001e40000100a00 */
[----:B------:R-:W-:Y:S02]  /*1be00*/  IMAD.MOV.U32 R9, RZ, RZ, R16 ;  /* 0x000000ffff097224 */ /* 0x000fe400078e0010 */
[----:B------:R-:W-:Y:S01]  /*1be10*/  IMAD.MOV.U32 R8, RZ, RZ, R17 ;  /* 0x000000ffff087224 */ /* 0x000fe200078e0011 */
[----:B0-----:R-:W2:Y:S01]  /*1be20*/  LDL.LU.64 R18, [R1+0x1a30] ;  /* 0x001a300001127983 */ /* 0x001ea20000300a00 */
[----:B------:R-:W2:Y:S02]  /*1be30*/  LDL.LU.64 R16, [R1+0x1a28] ;  /* 0x001a280001107983 */ /* 0x000ea40000300a00 */
[----:B------:R-:W-:Y:S02]  /*1be40*/  STL.64 [R1+0x50], R24 ;  /* 0x0000501801007387 */ /* 0x000fe40000100a00 */
[----:B------:R-:W-:Y:S01]  /*1be50*/  STL.64 [R1+0x58], R26 ;  /* 0x0000581a01007387 */ /* 0x000fe20000100a00 */
[----:B------:R-:W-:Y:S01]  /*1be60*/  STL.64 [R1+0x1a00], R24 ;  /* 0x001a001801007387 */ /* 0x000fe20000100a00 */
[----:B--2---:R-:W-:Y:S03]  /*1be70*/  HMMA.16816.F32 R12, R4, R14, R16 ;  /* 0x0000000e040c723c */ /* 0x004fe60000001810 */
[----:B------:R-:W2:Y:S11]  /*1be80*/  LDL.LU R16, [R1+0x320] ;  /* 0x0003200001107983 */ /* 0x000eb60000300800 */
[----:B------:R-:W-:Y:S09]  /*1be90*/  @!UPT UIADD3 URZ, URZ, URZ, URZ ;  /* 0x0000003f3f3ff290 */ /* 0x000ff2000fffe03f */
[----:B------:R-:W-:Y:S01]  /*1bea0*/  STL.64 [R1+0x360], R12 ;  /* 0x0003600c01007387 */ /* 0x000fe20000100a00 */
[----:B------:R-:W-:Y:S02]  /*1beb0*/  STL.64 [R1+0x368], R14 ;  /* 0x0003680e01007387 */ /* 0x000fe40000100a00 */
[----:B------:R-:W2:Y:S02]  /*1bec0*/  LDL.LU R17, [R1+0x324] ;  /* 0x0003240001117983 */ /* 0x000ea40000300800 */
[----:B------:R-:W3:Y:S01]  /*1bed0*/  LDL.LU R18, [R1+0x328] ;  /* 0x0003280001127983 */ /* 0x000ee20000300800 */
[----:B------:R-:W3:Y:S04]  /*1bee0*/  LDL.LU R19, [R1+0x32c] ;  /* 0x00032c0001137983 */ /* 0x000ee80000300800 */
[----:B------:R-:W0:Y:S04]  /*1bef0*/  LDSM.16.M88.4 R12, [R10+0x11000] ;  /* 0x011000000a0c783b */ /* 0x000e280000000200 */
[----:B---3--:R-:W-:Y:S01]  /*1bf00*/  STL.64 [R1+0x1a20], R18 ;  /* 0x001a201201007387 */ /* 0x008fe20000100a00 */
[----:B--2---:R1:W-:Y:S03]  /*1bf10*/  STL.64 [R1+0x1a18], R16 ;  /* 0x001a181001007387 */ /* 0x0043e60000100a00 */
[----:B-1----:R-:W2:Y:S01]  /*1bf20*/  LDL.LU R16, [R1+0x460] ;  /* 0x0004600001107983 */ /* 0x002ea20000300800 */
[----:B------:R-:W2:Y:S02]  /*1bf30*/  LDL.LU R17, [R1+0x464] ;  /* 0x0004640001117983 */ /* 0x000ea40000300800 */
[----:B------:R-:W2:Y:S02]  /*1bf40*/  LDL.LU R18, [R1+0x468] ;  /* 0x0004680001127983 */ /* 0x000ea40000300800 */
[----:B------:R-:W-:-:S02]  /*1bf50*/  IMAD.MOV.U32 R19, RZ, RZ, R0 ;  /* 0x000000ffff137224 */ /* 0x000fc400078e0000 */
[----:B0-----:R-:W-:Y:S01]  /*1bf60*/  IMAD.MOV.U32 R0, RZ, RZ, R15 ;  /* 0x000000ffff007224 */ /* 0x001fe200078e000f */
[----:B------:R-:W3:Y:S04]  /*1bf70*/  LDL.64 R24, [R1+0x60] ;  /* 0x0000600001187983 */ /* 0x000ee80000100a00 */
[----:B------:R-:W-:Y:S01]  /*1bf80*/  STL [R1+0x1628], R0 ;  /* 0x0016280001007387 */ /* 0x000fe20000100800 */
[----:B--2---:R-:W-:Y:S03]  /*1bf90*/  HMMA.16816.F32 R20, R4, R22, R16 ;  /* 0x000000160414723c */ /* 0x004fe60000001810 */
[----:B------:R-:W2:Y:S01]  /*1bfa0*/  LDL.LU.64 R18, [R1+0x1a20] ;  /* 0x001a200001127983 */ /* 0x000ea20000300a00 */
[----:B------:R-:W2:Y:S03]  /*1bfb0*/  LDL.LU.64 R16, [R1+0x1a18] ;  /* 0x001a180001107983 */ /* 0x000ea60000300a00 */
[----:B------:R-:W-:-:S02]  /*1bfc0*/  IMAD.MOV.U32 R4, RZ, RZ, R9 ;  /* 0x000000ffff047224 */ /* 0x000fc400078e0009 */
[----:B------:R-:W-:Y:S11]  /*1bfd0*/  IMAD.MOV.U32 R5, RZ, RZ, R8 ;  /* 0x000000ffff057224 */ /* 0x000ff600078e0008 */
[----:B------:R-:W-:Y:S03]  /*1bfe0*/  @!UPT UIADD3 URZ, URZ, URZ, URZ ;  /* 0x0000003f3f3ff290 */ /* 0x000fe6000fffe03f */
[----:B------:R-:W-:Y:S01]  /*1bff0*/  STL.64 [R1+0x70], R20 ;  /* 0x0000701401007387 */ /* 0x000fe20000100a00 */
[----:B------:R-:W-:Y:S02]  /*1c000*/  STL.64 [R1+0x78], R22 ;  /* 0x0000781601007387 */ /* 0x000fe40000100a00 */
[----:B------:R0:W-:Y:S02]  /*1c010*/  STL.64 [R1+0x19d8], R4 ;  /* 0x0019d80401007387 */ /* 0x0001e40000100a00 */
[----:B------:R-:W1:Y:S04]  /*1c020*/  LDSM.16.M88.4 R20, [R10+0x11400] ;  /* 0x011400000a14783b */ /* 0x000e680000000200 */
[----:B0-----:R-:W-:Y:S02]  /*1c030*/  IMAD.MOV.U32 R4, RZ, RZ, R3 ;  /* 0x000000ffff047224 */ /* 0x001fe400078e0003 */
[----:B------:R-:W-:-:S05]  /*1c040*/  IMAD.MOV.U32 R5, RZ, RZ, R2 ;  /* 0x000000ffff057224 */ /* 0x000fca00078e0002 */
[----:B------:R0:W-:Y:S04]  /*1c050*/  STL.64 [R1+0x19f8], R4 ;  /* 0x0019f80401007387 */ /* 0x0001e80000100a00 */
[----:B0-----:R-:W4:Y:S01]  /*1c060*/  LDL.LU R4, [R1+0x310] ;  /* 0x0003100001047983 */ /* 0x001f220000300800 */
[----:B------:R-:W4:Y:S02]  /*1c070*/  LDL.LU R5, [R1+0x314] ;  /* 0x0003140001057983 */ /* 0x000f240000300800 */
[----:B------:R-:W4:Y:S02]  /*1c080*/  LDL.LU R6, [R1+0x318] ;  /* 0x0003180001067983 */ /* 0x000f240000300800 */
[----:B------:R-:W4:Y:S01]  /*1c090*/  LDL.LU R7, [R1+0x31c] ;  /* 0x00031c0001077983 */ /* 0x000f220000300800 */
[----:B------:R-:W-:Y:S01]  /*1c0a0*/  STL.64 [R1+0x20], R12 ;  /* 0x0000200c01007387 */ /* 0x000fe20000100a00 */
[----:B------:R-:W-:Y:S02]  /*1c0b0*/  STL.64 [R1+0x28], R14 ;  /* 0x0000280e01007387 */ /* 0x000fe40000100a00 */
[----:B------:R0:W-:Y:S02]  /*1c0c0*/  STL.64 [R1+0x19d0], R12 ;  /* 0x0019d00c01007387 */ /* 0x0001e40000100a00 */
[----:B0-----:R-:W2:Y:S01]  /*1c0d0*/  LDL.LU R12, [R1+0x2f0] ;  /* 0x0002f000010c7983 */ /* 0x001ea20000300800 */
[----:B------:R-:W2:Y:S02]  /*1c0e0*/  LDL.LU R13, [R1+0x2f4] ;  /* 0x0002f400010d7983 */ /* 0x000ea40000300800 */
[----:B------:R-:W2:Y:S02]  /*1c0f0*/  LDL.LU R14, [R1+0x2f8] ;  /* 0x0002f800010e7983 */ /* 0x000ea40000300800 */
[----:B------:R-:W2:Y:S02]  /*1c100*/  LDL.LU R15, [R1+0x2fc] ;  /* 0x0002fc00010f7983 */ /* 0x000ea40000300800 */
[----:B-1----:R-:W-:-:S02]  /*1c110*/  IMAD.MOV.U32 R9, RZ, RZ, R20 ;  /* 0x000000ffff097224 */ /* 0x002fc400078e0014 */
[----:B------:R-:W-:Y:S01]  /*1c120*/  IMAD.MOV.U32 R8, RZ, RZ, R21 ;  /* 0x000000ffff087224 */ /* 0x000fe200078e0015 */
[----:B--2---:R-:W-:Y:S01]  /*1c130*/  STL.64 [R1+0x19e8], R14 ;  /* 0x0019e80e01007387 */ /* 0x004fe20000100a00 */
[----:B------:R0:W-:Y:S03]  /*1c140*/  STL.64 [R1+0x19e0], R12 ;  /* 0x0019e00c01007387 */ /* 0x0001e60000100a00 */
[----:B0-----:R-:W2:Y:S01]  /*1c150*/  LDL.LU R12, [R1+0x300] ;  /* 0x00030000010c7983 */ /* 0x001ea20000300800 */
[----:B------:R-:W2:Y:S02]  /*1c160*/  LDL.LU R13, [R1+0x304] ;  /* 0x00030400010d7983 */ /* 0x000ea40000300800 */
[----:B------:R-:W2:Y:S02]  /*1c170*/  LDL.LU R14, [R1+0x308] ;  /* 0x00030800010e7983 */ /* 0x000ea40000300800 */
[----:B------:R-:W2:Y:S01]  /*1c180*/  LDL.LU R15, [R1+0x30c] ;  /* 0x00030c00010f7983 */ /* 0x000ea20000300800 */
[----:B------:R-:W-:Y:S01]  /*1c190*/  STL.64 [R1+0x10], R20 ;  /* 0x0000101401007387 */ /* 0x000fe20000100a00 */
[----:B------:R0:W-:Y:S03]  /*1c1a0*/  STL.64 [R1+0x18], R22 ;  /* 0x0000181601007387 */ /* 0x0001e60000100a00 */
[----:B0-----:R-:W2:Y:S01]  /*1c1b0*/  LDL.LU.64 R22, [R1+0x1a10] ;  /* 0x001a100001167983 */ /* 0x001ea20000300a00 */
[----:B------:R-:W2:Y:S02]  /*1c1c0*/  LDL.LU.64 R20, [R1+0x1a08] ;  /* 0x001a080001147983 */ /* 0x000ea40000300a00 */
[----:B---3--:R-:W-:-:S02]  /*1c1d0*/  IMAD.MOV.U32 R3, RZ, RZ, R24 ;  /* 0x000000ffff037224 */ /* 0x008fc400078e0018 */
[----:B------:R-:W-:Y:S01]  /*1c1e0*/  IMAD.MOV.U32 R2, RZ, RZ, R25 ;  /* 0x000000ffff027224 */ /* 0x000fe200078e0019 */
[C---:B--2---:R-:W-:Y:S01]  /*1c1f0*/  HMMA.16816.F32 R16, R20.reuse, R24, R16 ;  /* 0x000000181410723c */ /* 0x044fe20000001810 */
[----:B------:R-:W4:Y:S11]  /*1c200*/  LDL.LU.64 R24, [R1+0x1a00] ;  /* 0x001a000001187983 */ /* 0x000f360000300a00 */
[----:B------:R-:W-:Y:S11]  /*1c210*/  @!UPT UIADD3 URZ, URZ, URZ, URZ ;  /* 0x0000003f3f3ff290 */ /* 0x000ff6000fffe03f */
[----:B------:R-:W-:Y:S01]  /*1c220*/  @!UPT UIADD3 URZ, URZ, URZ, URZ ;  /* 0x0000003f3f3ff290 */ /* 0x000fe2000fffe03f */
[----:B------:R-:W-:Y:S01]  /*1c230*/  IMAD.MOV.U32 R0, RZ, RZ, R16 ;  /* 0x000000ffff007224 */ /* 0x000fe200078e0010 */
[----:B------:R-:W-:Y:S01]  /*1c240*/  STL [R1+0x354], R17 ;  /* 0x0003541101007387 */ /* 0x000fe20000100800 */
[----:B------:R-:W-:Y:S02]  /*1c250*/  STL.64 [R1+0x358], R18 ;  /* 0x0003581201007387 */ /* 0x000fe40000100a00 */
[----:B------:R-:W0:Y:S01]  /*1c260*/  LDSM.16.M88.4 R16, [R10+0x11800] ;  /* 0x011800000a10783b */ /* 0x000e220000000200 */
[----:B------:R-:W-:Y:S01]  /*1c270*/  STL [R1+0x162c], R0 ;  /* 0x00162c0001007387 */ /* 0x000fe20000100800 */
[----:B----4-:R-:W-:Y:S03]  /*1c280*/  HMMA.16816.F32 R24, R20, R24, R4 ;  /* 0x000000181418723c */ /* 0x010fe60000001804 */
[----:B------:R-:W2:Y:S11]  /*1c290*/  LDL.LU.64 R4, [R1+0x19f8] ;  /* 0x0019f80001047983 */ /* 0x000eb60000300a00 */
[----:B------:R-:W-:Y:S09]  /*1c2a0*/  @!UPT UIADD3 URZ, URZ, URZ, URZ ;  /* 0x0000003f3f3ff290 */ /* 0x000ff2000fffe03f */
[----:B------:R1:W-:Y:S01]  /*1c2b0*/  STL.64 [R1+0x340], R24 ;  /* 0x0003401801007387 */ /* 0x0003e20000100a00 */
[----:B------:R-:W-:Y:S03]  /*1c2c0*/  STL [R1+0x348], R26 ;  /* 0x0003481a01007387 */ /* 0x000fe60000100800 */
[----:B-1----:R-:W3:Y:S01]  /*1c2d0*/  LDL.LU.64 R24, [R1+0x19f0] ;  /* 0x0019f00001187983 */ /* 0x002ee20000300a00 */
[----:B------:R-:W-:-:S05]  /*1c2e0*/  IMAD.MOV.U32 R0, RZ, RZ, R27 ;  /* 0x000000ffff007224 */ /* 0x000fca00078e001b */
[----:B------:R-:W-:Y:S01]  /*1c2f0*/  STL [R1+0x1638], R0 ;  /* 0x0016380001007387 */ /* 0x000fe20000100800 */
[----:B0-----:R-:W-:Y:S02]  /*1c300*/  STL.64 [R1], R16 ;  /* 0x0000001001007387 */ /* 0x001fe40000100a00 */
[----:B------:R3:W-:Y:S02]  /*1c310*/  STL.64 [R1+0x8], R18 ;  /* 0x0000081201007387 */ /* 0x0007e40000100a00 */
[----:B------:R-:W-:Y:S01]  /*1c320*/  STL.64 [R1+0x19c8], R16 ;  /* 0x0019c81001007387 */ /* 0x000fe20000100a00 */
[----:B--2---:R-:W-:Y:S01]  /*1c330*/  HMMA.16816.F32 R4, R20, R4, R12 ;  /* 0x000000041404723c */ /* 0x004fe2000000180c */
[----:B---3--:R-:W-:Y:S02]  /*1c340*/  IMAD.MOV.U32 R18, RZ, RZ, R25 ;  /* 0x000000ffff127224 */ /* 0x008fe400078e0019 */
[----:B------:R-:W-:Y:S02]  /*1c350*/  IMAD.MOV.U32 R19, RZ, RZ, R24 ;  /* 0x000000ffff137224 */ /* 0x000fe400078e0018 */
[----:B------:R-:W0:Y:S04]  /*1c360*/  LDSM.16.M88.4 R24, [R10+0x11c00] ;  /* 0x011c00000a18783b */ /* 0x000e280000000200 */
[----:B0-----:R-:W-:Y:S01]  /*1c370*/  STL [R1+0x1634], R26 ;  /* 0x0016341a01007387 */ /* 0x001fe20000100800 */
[----:B------:R-:W-:Y:S02]  /*1c380*/  STL [R1+0x1630], R27 ;  /* 0x0016301b01007387 */ /* 0x000fe40000100800 */
[----:B------:R-:W2:Y:S02]  /*1c390*/  LDL.LU.64 R14, [R1+0x19e8] ;  /* 0x0019e800010e7983 */ /* 0x000ea40000300a00 */
[----:B------:R-:W2:Y:S09]  /*1c3a0*/  LDL.LU.64 R12, [R1+0x19e0] ;  /* 0x0019e000010c7983 */ /* 0x000eb20000300a00 */
[----:B------:R0:W-:Y:S01]  /*1c3b0*/  STL.64 [R1+0x330], R4 ;  /* 0x0003300401007387 */ /* 0x0001e20000100a00 */
[----:B------:R2:W-:Y:S03]  /*1c3c0*/  STL.64 [R1+0x338], R6 ;  /* 0x0003380601007387 */ /* 0x0005e60000100a00 */
[----:B0-----:R-:W2:Y:S01]  /*1c3d0*/  LDL.LU.64 R4, [R1+0x19d8] ;  /* 0x0019d80001047983 */ /* 0x001ea20000300a00 */
[----:B------:R-:W-:-:S02]  /*1c3e0*/  IMAD.MOV.U32 R16, RZ, RZ, R29 ;  /* 0x000000ffff107224 */ /* 0x000fc400078e001d */
[----:B------:R-:W-:Y:S01]  /*1c3f0*/  IMAD.MOV.U32 R17, RZ, RZ, R28 ;  /* 0x000000ffff117224 */ /* 0x000fe200078e001c */
[----:B--2---:R-:W-:Y:S01]  /*1c400*/  HMMA.16816.F32 R4, R20, R4, R12 ;  /* 0x000000041404723c */ /* 0x004fe2000000180c */
[----:B------:R-:W2:Y:S11]  /*1c410*/  LDL.LU.64 R12, [R1+0x19d0] ;  /* 0x0019d000010c7983 */ /* 0x000eb60000300a00 */
[----:B------:R-:W-:Y:S11]  /*1c420*/  @!UPT UIADD3 URZ, URZ, URZ, URZ ;  /* 0x0000003f3f3ff290 */ /* 0x000ff6000fffe03f */
[----:B------:R-:W-:Y:S01]  /*1c430*/  STL.64 [R1+0x320], R4 ;  /* 0x0003200401007387 */ /* 0x000fe20000100a00 */
[----:B------:R-:W-:Y:S02]  /*1c440*/  IMAD.MOV.U32 R29, RZ, RZ, R6 ;  /* 0x000000ffff1d7224 */ /* 0x000fe400078e0006 */
[----:B------:R-:W-:Y:S02]  /*1c450*/  IMAD.MOV.U32 R28, RZ, RZ, R7 ;  /* 0x000000ffff1c7224 */ /* 0x000fe400078e0007 */
[----:B------:R-:W0:Y:S04]  /*1c460*/  LDSM.16.MT88.4 R4, [R11+0x8080] ;  /* 0x008080000b04783b */ /* 0x000e280000004200 */
[----:B------:R-:W-:Y:S01]  /*1c470*/  STL [R1+0x1640], R28 ;  /* 0x0016401c01007387 */ /* 0x000fe20000100800 */
[----:B------:R-:W-:Y:S03]  /*1c480*/  STL [R1+0x163c], R29 ;  /* 0x00163c1d01007387 */ /* 0x000fe60000100800 */
[----:B0-----:R-:W-:Y:S01]  /*1c490*/  STL.64 [R1+0x19b0], R6 ;  /* 0x0019b00601007387 */ /* 0x001fe20000100a00 */
[----:B------:R0:W-:Y:S02]  /*1c4a0*/  STL.64 [R1+0x19a8], R4 ;  /* 0x0019a80401007387 */ /* 0x0001e40000100a00 */
[----:B0-----:R-:W-:-:S02]  /*1c4b0*/  IMAD.MOV.U32 R4, RZ, RZ, R9 ;  /* 0x000000ffff047224 */ /* 0x001fc400078e0009 */
[----:B------:R-:W-:Y:S02]  /*1c4c0*/  IMAD.MOV.U32 R5, RZ, RZ, R8 ;  /* 0x000000ffff057224 */ /* 0x000fe400078e0008 */
[----:B------:R-:W0:Y:S01]  /*1c4d0*/  LDSM.16.MT88.4 R8, [R11+0x8100] ;  /* 0x008100000b08783b */ /* 0x000e220000004200 */
[C---:B--2---:R-:W-:Y:S11]  /*1c4e0*/  HMMA.16816.F32 R16, R20.reuse, R12, R16 ;  /* 0x0000000c1410723c */ /* 0x044ff60000001810 */
[----:B------:R-:W-:Y:S11]  /*1c4f0*/  @!UPT UIADD3 URZ, URZ, URZ, URZ ;  /* 0x0000003f3f3ff290 */ /* 0x000ff6000fffe03f */
[----:B------:R-:W-:Y:S01]  /*1c500*/  @!UPT UIADD3 URZ, URZ, URZ, URZ ;  /* 0x0000003f3f3ff290 */ /* 0x000fe2000fffe03f */
[----:B------:R1:W-:Y:S01]  /*1c510*/  STL.64 [R1+0x310], R16 ;  /* 0x0003101001007387 */ /* 0x0003e20000100a00 */
[----:B------:R-:W-:Y:S03]  /*1c520*/  STL.64 [R1+0x318], R18 ;  /* 0x0003181201007387 */ /* 0x000fe60000100a00 */
[----:B-1----:R-:W2:Y:S01]  /*1c530*/  LDL.LU.64 R16, [R1+0x19c8] ;  /* 0x0019c80001107983 */ /* 0x002ea20000300a00 */
[----:B0-----:R-:W-:Y:S02]  /*1c540*/  STL.64 [R1+0x1960], R10 ;  /* 0x0019600a01007387 */ /* 0x001fe40000100a00 */
[----:B------:R0:W-:Y:S02]  /*1c550*/  STL.64 [R1+0x1958], R8 ;  /* 0x0019580801007387 */ /* 0x0001e40000100a00 */
[----:B0-----:R-:W3:Y:S01]  /*1c560*/  LDL.LU R8, [R1+0x4c0] ;  /* 0x0004c00001087983 */ /* 0x001ee20000300800 */
[----:B------:R-:W3:Y:S02]  /*1c570*/  LDL.LU R9, [R1+0x4c4] ;  /* 0x0004c40001097983 */ /* 0x000ee40000300800 */
[----:B------:R-:W3:Y:S02]  /*1c580*/  LDL.LU R10, [R1+0x4c8] ;  /* 0x0004c800010a7983 */ /* 0x000ee40000300800 */
[----:B------:R-:W3:Y:S01]  /*1c590*/  LDL.LU R11, [R1+0x4cc] ;  /* 0x0004cc00010b7983 */ /* 0x000ee20000300800 */
[----:B------:R-:W0:Y:S02]  /*1c5a0*/  S2R R15, SR_TID.X ;  /* 0x00000000000f7919 */ /* 0x000e240000002100 */
[----:B0-----:R-:W-:Y:S01]  /*1c5b0*/  IMAD.SHL.U32 R14, R15, 0x2, RZ ;  /* 0x000000020f0e7824 */ /* 0x001fe200078e00ff */
[----:B---3--:R-:W-:Y:S11]  /*1c5c0*/  HMMA.16816.F32 R4, R20, R4, R8 ;  /* 0x000000041404723c */ /* 0x008ff60000001808 */
[----:B------:R-:W-:Y:S11]  /*1c5d0*/  @!UPT UIADD3 URZ, URZ, URZ, URZ ;  /* 0x0000003f3f3ff290 */ /* 0x000ff6000fffe03f */
[----:B------:R-:W-:Y:S02]  /*1c5e0*/  @!UPT UIADD3 URZ, URZ, URZ, URZ ;  /* 0x0000003f3f3ff290 */ /* 0x000fe4000fffe03f */
[----:B------:R-:W-:Y:S02]  /*1c5f0*/  IMAD.MOV.U32 R27, RZ, RZ, R7 ;  /* 0x000000ffff1b7224 */ /* 0x000fe400078e0007 */
[----:B------:R-:W-:Y:S02]  /*1c600*/  IMAD.MOV.U32 R29, RZ, RZ, R4 ;  /* 0x000000ffff1d7224 */ /* 0x000fe400078e0004 */
[----:B------:R-:W-:Y:S02]  /*1c610*/  IMAD.MOV.U32 R0, RZ, RZ, R5 ;  /* 0x000000ffff007224 */ /* 0x000fe400078e0005 */
[----:B------:R-:W-:Y:S01]  /*1c620*/  IMAD.MOV.U32 R26, RZ, RZ, R6 ;  /* 0x000000ffff1a7224 */ /* 0x000fe200078e0006 */
[----:B------:R-:W-:Y:S01]  /*1c630*/  STL [R1+0x1650], R27 ;  /* 0x0016501b01007387 */ /* 0x000fe20000100800 */
[----:B------:R-:W3:Y:S02]  /*1c640*/  LDL.LU R4, [R1+0x210] ;  /* 0x0002100001047983 */ /* 0x000ee40000300800 */
[----:B------:R-:W3:Y:S02]  /*1c650*/  LDL.LU R5, [R1+0x214] ;  /* 0x0002140001057983 */ /* 0x000ee40000300800 */
[----:B------:R-:W4:Y:S01]  /*1c660*/  LDL.LU R6, [R1+0x218] ;  /* 0x0002180001067983 */ /* 0x000f220000300800 */
[----:B------:R-:W4:Y:S01]  /*1c670*/  LDL.LU R7, [R1+0x21c] ;  /* 0x00021c0001077983 */ /* 0x000f220000300800 */
[----:B------:R-:W-:-:S04]  /*1c680*/  LOP3.LUT R14, R14, 0x10, RZ, 0xc0, !PT ;  /* 0x000000100e0e7812 */ /* 0x000fc800078ec0ff */
[----:B------:R-:W-:Y:S01]  /*1c690*/  LOP3.LUT R11, R14, 0x60, R15, 0xf8, !PT ;  /* 0x000000600e0b7812 */ /* 0x000fe200078ef80f */
[C---:B------:R-:W-:Y:S02]  /*1c6a0*/  LOP3.LUT R14, R15.reuse, 0x7, RZ, 0xc0, !PT ;  /* 0x000000070f0e7812 */ /* 0x040fe400078ec0ff */
[----:B------:R-:W-:-:S03]  /*1c6b0*/  IMAD.SHL.U32 R15, R15, 0x200, RZ ;  /* 0x000002000f0f7824 */ /* 0x000fc600078e00ff */
[----:B------:R-:W-:Y:S02]  /*1c6c0*/  IMAD R14, R14, 0x410, RZ ;  /* 0x000004100e0e7824 */ /* 0x000fe400078e02ff */
[----:B------:R-:W-:-:S03]  /*1c6d0*/  LOP3.LUT R15, R15, 0x2000, RZ, 0xc0, !PT ;  /* 0x000020000f0f7812 */ /* 0x000fc600078ec0ff */
[----:B------:R-:W-:Y:S01]  /*1c6e0*/  LOP3.LUT R11, R14, R11, RZ, 0x3c, !PT ;  /* 0x0000000b0e0b7212 */ /* 0x000fe200078e3cff */
[----:B------:R-:W-:-:S04]  /*1c6f0*/  IMAD.MOV.U32 R28, RZ, RZ, R13 ;  /* 0x000000ffff1c7224 */ /* 0x000fc800078e000d */
[----:B------:R-:W-:-:S05]  /*1c700*/  IMAD.IADD R11, R15, 0x1, R11 ;  /* 0x000000010f0b7824 */ /* 0x000fca00078e020b */
[----:B------:R-:W0:Y:S04]  /*1c710*/  LDSM.16.MT88.4 R12, [R11+0x8180] ;  /* 0x008180000b0c783b */ /* 0x000e280000004200 */
[----:B----4-:R-:W-:Y:S01]  /*1c720*/  STL.64 [R1+0x19c0], R6 ;  /* 0x0019c00601007387 */ /* 0x010fe20000100a00 */
[----:B---3--:R1:W-:Y:S03]  /*1c730*/  STL.64 [R1+0x19b8], R4 ;  /* 0x0019b80401007387 */ /* 0x0083e60000100a00 */
[----:B-1----:R-:W2:Y:S01]  /*1c740*/  LDL.LU R4, [R1+0x550] ;  /* 0x0005500001047983 */ /* 0x002ea20000300800 */
[----:B------:R-:W2:Y:S02]  /*1c750*/  LDL.LU R5, [R1+0x554] ;  /* 0x0005540001057983 */ /* 0x000ea40000300800 */
[----:B------:R-:W2:Y:S02]  /*1c760*/  LDL.LU R6, [R1+0x558] ;  /* 0x0005580001067983 */ /* 0x000ea40000300800 */
[----:B------:R-:W2:Y:S01]  /*1c770*/  LDL.LU R7, [R1+0x55c] ;  /* 0x00055c0001077983 */ /* 0x000ea20000300800 */
[----:B------:R-:W-:Y:S01]  /*1c780*/  STL [R1+0x164c], R26 ;  /* 0x00164c1a01007387 */ /* 0x000fe20000100800 */
[----:B------:R-:W-:Y:S02]  /*1c790*/  STL [R1+0x1648], R0 ;  /* 0x0016480001007387 */ /* 0x000fe40000100800 */
[----:B------:R-:W-:Y:S02]  /*1c7a0*/  STL [R1+0x1644], R29 ;  /* 0x0016441d01007387 */ /* 0x000fe40000100800 */
[----:B0-----:R-:W-:Y:S01]  /*1c7b0*/  STL.64 [R1+0x18f0], R14 ;  /* 0x0018f00e01007387 */ /* 0x001fe20000100a00 */
[----:B------:R0:W-:Y:S04]  /*1c7c0*/  STL.64 [R1+0x18e8], R12 ;  /* 0x0018e80c01007387 */ /* 0x0001e80000100a00 */
[----:B0-----:R-:W3:Y:S01]  /*1c7d0*/  LDL.64 R12, [R1+0x50] ;  /* 0x00005000010c7983 */ /* 0x001ee20000100a00 */
[----:B--2---:R-:W-:Y:S03]  /*1c7e0*/  HMMA.16816.F32 R4, R20, R16, R4 ;  /* 0x000000101404723c */ /* 0x004fe60000001804 */
[----:B---3--:R0:W-:Y:S02]  /*1c7f0*/  STL.64 [R1+0x1990], R12 ;  /* 0x0019900c01007387 */ /* 0x0081e40000100a00 */
[----:B0-----:R-:W-:-:S02]  /*1c800*/  IMAD.MOV.U32 R12, RZ, RZ, R3 ;  /* 0x000000ffff0c7224 */ /* 0x001fc400078e0003 */
[----:B------:R-:W-:Y:S02]  /*1c810*/  IMAD.MOV.U32 R13, RZ, RZ, R2 ;  /* 0x000000ffff0d7224 */ /* 0x000fe400078e0002 */
[----:B------:R-:W-:Y:S02]  /*1c820*/  IMAD.MOV.U32 R3, RZ, RZ, R16 ;  /* 0x000000ffff037224 */ /* 0x000fe400078e0010 */
[----:B------:R-:W-:Y:S02]  /*1c830*/  IMAD.MOV.U32 R2, RZ, RZ, R17 ;  /* 0x000000ffff027224 */ /* 0x000fe400078e0011 */
[----:B------:R-:W0:Y:S10]  /*1c840*/  LDSM.16.MT88.4 R16, [R11+0x8200] ;  /* 0x008200000b10783b */ /* 0x000e340000004200 */
[----:B------:R-:W-:Y:S01]  /*1c850*/  STL.64 [R1+0x2f0], R4 ;  /* 0x0002f00401007387 */ /* 0x000fe20000100a00 */
[----:B------:R1:W-:Y:S03]  /*1c860*/  STL.64 [R1+0x2f8], R6 ;  /* 0x0002f80601007387 */ /* 0x0003e60000100a00 */
[----:B-1----:R-:W2:Y:S01]  /*1c870*/  LDL.LU.64 R6, [R1+0x19c0] ;  /* 0x0019c00001067983 */ /* 0x002ea20000300a00 */
[----:B------:R-:W2:Y:S03]  /*1c880*/  LDL.LU.64 R4, [R1+0x19b8] ;  /* 0x0019b80001047983 */ /* 0x000ea60000300a00 */
[----:B0-----:R-:W-:Y:S01]  /*1c890*/  STL.64 [R1+0x1858], R18 ;  /* 0x0018581201007387 */ /* 0x001fe20000100a00 */
[----:B------:R0:W-:Y:S03]  /*1c8a0*/  STL.64 [R1+0x1850], R16 ;  /* 0x0018501001007387 */ /* 0x0001e60000100a00 */
[----:B0-----:R-:W3:Y:S04]  /*1c8b0*/  LDL.64 R16, [R1+0x10] ;  /* 0x0000100001107983 */ /* 0x001ee80000100a00 */
[----:B---3--:R0:W-:Y:S04]  /*1c8c0*/  STL.64 [R1+0x1988], R16 ;  /* 0x0019881001007387 */ /* 0x0081e80000100a00 */
[----:B0-----:R-:W3:Y:S01]  /*1c8d0*/  LDL.LU R16, [R1+0x5b0] ;  /* 0x0005b00001107983 */ /* 0x001ee20000300800 */
[----:B------:R-:W3:Y:S02]  /*1c8e0*/  LDL.LU R17, [R1+0x5b4] ;  /* 0x0005b40001117983 */ /* 0x000ee40000300800 */
[----:B------:R-:W4:Y:S02]  /*1c8f0*/  LDL.LU R18, [R1+0x5b8] ;  /* 0x0005b80001127983 */ /* 0x000f240000300800 */
[----:B------:R-:W4:Y:S01]  /*1c900*/  LDL.LU R19, [R1+0x5bc] ;  /* 0x0005bc0001137983 */ /* 0x000f220000300800 */
[----:B--2---:R-:W-:Y:S01]  /*1c910*/  HMMA.16816.F32 R20, R20, R24, R4 ;  /* 0x000000181414723c */ /* 0x004fe20000001804 */
[----:B----4-:R-:W-:Y:S01]  /*1c920*/  STL.64 [R1+0x19a0], R18 ;  /* 0x0019a01201007387 */ /* 0x010fe20000100a00 */
[----:B---3--:R0:W-:Y:S03]  /*1c930*/  STL.64 [R1+0x1998], R16 ;  /* 0x0019981001007387 */ /* 0x0081e60000100a00 */
[----:B0-----:R-:W2:Y:S01]  /*1c940*/  LDL.LU R16, [R1+0x5d0] ;  /* 0x0005d00001107983 */ /* 0x001ea20000300800 */
[----:B------:R-:W2:Y:S02]  /*1c950*/  LDL.LU R17, [R1+0x5d4] ;  /* 0x0005d40001117983 */ /* 0x000ea40000300800 */
[----:B------:R-:W2:Y:S02]  /*1c960*/  LDL.LU R18, [R1+0x5d8] ;  /* 0x0005d80001127983 */ /* 0x000ea40000300800 */
[----:B------:R-:W2:Y:S01]  /*1c970*/  LDL.LU R19, [R1+0x5dc] ;  /* 0x0005dc0001137983 */ /* 0x000ea20000300800 */
[----:B------:R-:W2:Y:S01]  /*1c980*/  LDL.LU.64 R6, [R1+0x19b0] ;  /* 0x0019b00001067983 */ /* 0x000ea20000300a00 */
[----:B------:R-:W2:Y:S11]  /*1c990*/  LDL.LU.64 R4, [R1+0x19a8] ;  /* 0x0019a80001047983 */ /* 0x000eb60000300a00 */
[----:B------:R-:W-:Y:S02]  /*1c9a0*/  STL.64 [R1+0x250], R20 ;  /* 0x0002501401007387 */ /* 0x000fe40000100a00 */
[----:B------:R-:W-:Y:S02]  /*1c9b0*/  STL.64 [R1+0x258], R22 ;  /* 0x0002581601007387 */ /* 0x000fe40000100a00 */
[----:B------:R-:W0:Y:S04]  /*1c9c0*/  LDSM.16.MT88.4 R20, [R11+0x8280] ;  /* 0x008280000b14783b */ /* 0x000e280000004200 */
[----:B------:R-:W3:Y:S04]  /*1c9d0*/  LDL R8, [R1+0x30] ;  /* 0x0000300001087983 */ /* 0x000ee80000100800 */
[----:B------:R-:W3:Y:S04]  /*1c9e0*/  LDL R9, [R1+0x34] ;  /* 0x0000340001097983 */ /* 0x000ee80000100800 */
[----:B0-----:R-:W-:Y:S01]  /*1c9f0*/  STL.64 [R1+0x17d8], R22 ;  /* 0x0017d81601007387 */ /* 0x001fe20000100a00 */
[----:B------:R0:W-:Y:S03]  /*1ca00*/  STL.64 [R1+0x17d0], R20 ;  /* 0x0017d01401007387 */ /* 0x0001e60000100a00 */
[----:B0-----:R-:W4:Y:S01]  /*1ca10*/  LDL.LU R20, [R1+0x5c0] ;  /* 0x0005c00001147983 */ /* 0x001f220000300800 */
[----:B------:R-:W4:Y:S02]  /*1ca20*/  LDL.LU R21, [R1+0x5c4] ;  /* 0x0005c40001157983 */ /* 0x000f240000300800 */
[----:B------:R-:W4:Y:S02]  /*1ca30*/  LDL.LU R22, [R1+0x5c8] ;  /* 0x0005c80001167983 */ /* 0x000f240000300800 */
[----:B------:R-:W4:Y:S01]  /*1ca40*/  LDL.LU R23, [R1+0x5cc] ;  /* 0x0005cc0001177983 */ /* 0x000f220000300800 */
[C---:B--2---:R-:W-:Y:S01]  /*1ca50*/  HMMA.16816.F32 R12, R4.reuse, R12, R16 ;  /* 0x0000000c040c723c */ /* 0x044fe20000001810 */
[----:B------:R-:W2:Y:S01]  /*1ca60*/  LDL.LU.64 R18, [R1+0x19a0] ;  /* 0x0019a00001127983 */ /* 0x000ea20000300a00 */
[----:B------:R-:W2:Y:S11]  /*1ca70*/  LDL.LU.64 R16, [R1+0x1998] ;  /* 0x0019980001107983 */ /* 0x000eb60000300a00 */
[----:B------:R-:W-:Y:S10]  /*1ca80*/  @!UPT UIADD3 URZ, URZ, URZ, URZ ;  /* 0x0000003f3f3ff290 */ /* 0x000ff4000fffe03f */
[----:B------:R0:W-:Y:S01]  /*1ca90*/  STL.64 [R1+0x240], R12 ;  /* 0x0002400c01007387 */ /* 0x0001e20000100a00 */
[----:B------:R-:W-:Y:S03]  /*1caa0*/  STL.64 [R1+0x248], R14 ;  /* 0x0002480e01007387 */ /* 0x000fe60000100a00 */
[----:B0-----:R-:W4:Y:S02]  /*1cab0*/  LDL.LU.64 R12, [R1+0x1990] ;  /* 0x00199000010c7983 */ /* 0x001f240000300a00 */
[C---:B----4-:R-:W-:Y:S01]  /*1cac0*/  HMMA.16816.F32 R20, R4.reuse, R12, R20 ;  /* 0x0000000c0414723c */ /* 0x050fe20000001814 */
[----:B------:R-:W-:Y:S02]  /*1cad0*/  IMAD.MOV.U32 R10, RZ, RZ, R12 ;  /* 0x000000ffff0a7224 */ /* 0x000fe400078e000c */
[----:B------:R-:W-:Y:S11]  /*1cae0*/  IMAD.MOV.U32 R0, RZ, RZ, R13 ;  /* 0x000000ffff007224 */ /* 0x000ff600078e000d */
[----:B------:R-:W-:Y:S09]  /*1caf0*/  @!UPT UIADD3 URZ, URZ, URZ, URZ ;  /* 0x0000003f3f3ff290 */ /* 0x000ff2000fffe03f */
[----:B------:R0:W-:Y:S01]  /*1cb00*/  STL.64 [R1+0x230], R20 ;  /* 0x0002301401007387 */ /* 0x0001e20000100a00 */
[----:B------:R1:W-:Y:S03]  /*1cb10*/  STL.64 [R1+0x238], R22 ;  /* 0x0002381601007387 */ /* 0x0003e60000100a00 */
[----:B0-----:R-:W4:Y:S01]  /*1cb20*/  LDL.LU R20, [R1+0x500] ;  /* 0x0005000001147983 */ /* 0x001f220000300800 */
[----:B------:R-:W4:Y:S02]  /*1cb30*/  LDL.LU R21, [R1+0x504] ;  /* 0x0005040001157983 */ /* 0x000f240000300800 */
[----:B-1----:R-:W2:Y:S02]  /*1cb40*/  LDL.LU R22, [R1+0x508] ;  /* 0x0005080001167983 */ /* 0x002ea40000300800 */
[----:B------:R-:W2:Y:S01]  /*1cb50*/  LDL.LU R23, [R1+0x50c] ;  /* 0x00050c0001177983 */ /* 0x000ea20000300800 */
[----:B------:R-:W2:Y:S01]  /*1cb60*/  LDL.LU R12, [R1+0x100] ;  /* 0x00010000010c7983 */ /* 0x000ea20000300800 */
[----:B------:R-:W2:Y:S02]  /*1cb70*/  LDL.LU R13, [R1+0x104] ;  /* 0x00010400010d7983 */ /* 0x000ea40000300800 */
[----:B------:R-:W2:Y:S02]  /*1cb80*/  LDL.LU R14, [R1+0x108] ;  /* 0x00010800010e7983 */ /* 0x000ea40000300800 */
[----:B------:R-:W2:Y:S02]  /*1cb90*/  LDL.LU R15, [R1+0x10c] ;  /* 0x00010c00010f7983 */ /* 0x000ea40000300800 */
[----:B--2---:R-:W-:Y:S01]  /*1cba0*/  STL.64 [R1+0x1918], R14 ;  /* 0x0019180e01007387 */ /* 0x004fe20000100a00 */
[----:B------:R0:W-:Y:S03]  /*1cbb0*/  STL.64 [R1+0x1910], R12 ;  /* 0x0019100c01007387 */ /* 0x0001e60000100a00 */
[----:B0-----:R-:W2:Y:S01]  /*1cbc0*/  LDL.64 R12, [R1+0x40] ;  /* 0x00004000010c7983 */ /* 0x001ea20000100a00 */
[----:B------:R-:W-:Y:S02]  /*1cbd0*/  STL.64 [R1+0x1900], R22 ;  /* 0x0019001601007387 */ /* 0x000fe40000100a00 */
[----:B----4-:R0:W-:Y:S02]  /*1cbe0*/  STL.64 [R1+0x18f8], R20 ;  /* 0x0018f81401007387 */ /* 0x0101e40000100a00 */
[----:B0-----:R-:W4:Y:S01]  /*1cbf0*/  LDL R20, [R1+0x20] ;  /* 0x0000200001147983 */ /* 0x001f220000100800 */
[----:B--2---:R-:W-:Y:S11]  /*1cc00*/  HMMA.16816.F32 R16, R4, R12, R16 ;  /* 0x0000000c0410723c */ /* 0x004ff60000001810 */
[----:B------:R-:W-:Y:S11]  /*1cc10*/  @!UPT UIADD3 URZ, URZ, URZ, URZ ;  /* 0x0000003f3f3ff290 */ /* 0x000ff6000fffe03f */
[----:B------:R-:W-:Y:S01]  /*1cc20*/  @!UPT UIADD3 URZ, URZ, URZ, URZ ;  /* 0x0000003f3f3ff290 */ /* 0x000fe2000fffe03f */
[----:B------:R0:W-:Y:S01]  /*1cc30*/  STL.64 [R1+0x220], R16 ;  /* 0x0002201001007387 */ /* 0x0001e20000100a00 */
[----:B------:R1:W-:Y:S03]  /*1cc40*/  STL.64 [R1+0x228], R18 ;  /* 0x0002281201007387 */ /* 0x0003e60000100a00 */
[----:B0-----:R-:W4:Y:S01]  /*1cc50*/  LDL.LU R16, [R1+0x200] ;  /* 0x0002000001107983 */ /* 0x001f220000300800 */
[----:B------:R-:W4:Y:S02]  /*1cc60*/  LDL.LU R17, [R1+0x204] ;  /* 0x0002040001117983 */ /* 0x000f240000300800 */
[----:B-1----:R-:W4:Y:S02]  /*1cc70*/  LDL.LU R18, [R1+0x208] ;  /* 0x0002080001127983 */ /* 0x002f240000300800 */
[----:B------:R-:W4:Y:S01]  /*1cc80*/  LDL.LU R19, [R1+0x20c] ;  /* 0x00020c0001137983 */ /* 0x000f220000300800 */
[----:B------:R0:W-:Y:S02]  /*1cc90*/  STL.64 [R1+0x1928], R12 ;  /* 0x0019280c01007387 */ /* 0x0001e40000100a00 */
[----:B0-----:R-:W-:-:S02]  /*1cca0*/  IMAD.MOV.U32 R12, RZ, RZ, R10 ;  /* 0x000000ffff0c7224 */ /* 0x001fc400078e000a */
[----:B------:R-:W-:-:S05]  /*1ccb0*/  IMAD.MOV.U32 R13, RZ, RZ, R0 ;  /* 0x000000ffff0d7224 */ /* 0x000fca00078e0000 */
[----:B------:R0:W-:Y:S04]  /*1ccc0*/  STL.64 [R1+0x1940], R12 ;  /* 0x0019400c01007387 */ /* 0x0001e80000100a00 */
[----:B0-----:R-:W2:Y:S04]  /*1ccd0*/  LDL.64 R12, [R1+0x60] ;  /* 0x00006000010c7983 */ /* 0x001ea80000100a00 */
[----:B--2---:R0:W-:Y:S04]  /*1cce0*/  STL.64 [R1+0x1968], R12 ;  /* 0x0019680c01007387 */ /* 0x0041e80000100a00 */
[----:B0-----:R-:W3:Y:S01]  /*1ccf0*/  LDL.LU R12, [R1+0x5a0] ;  /* 0x0005a000010c7983 */ /* 0x001ee20000300800 */
[----:B------:R-:W3:Y:S02]  /*1cd00*/  LDL.LU R13, [R1+0x5a4] ;  /* 0x0005a400010d7983 */ /* 0x000ee40000300800 */
[----:B------:R-:W3:Y:S02]  /*1cd10*/  LDL.LU R14, [R1+0x5a8] ;  /* 0x0005a800010e7983 */ /* 0x000ee40000300800 */
[----:B------:R-:W3:Y:S02]  /*1cd20*/  LDL.LU R15, [R1+0x5ac] ;  /* 0x0005ac00010f7983 */ /* 0x000ee40000300800 */
[----:B------:R-:W-:Y:S01]  /*1cd30*/  IMAD.MOV.U32 R21, RZ, RZ, R28 ;  /* 0x000000ffff157224 */ /* 0x000fe200078e001c */
[----:B---3--:R-:W-:Y:S07]  /*1cd40*/  HMMA.16816.F32 R8, R4, R8, R12 ;  /* 0x000000080408723c */ /* 0x008fee000000180c */
[----:B------:R-:W-:-:S02]  /*1cd50*/  IMAD.MOV.U32 R12, RZ, RZ, R3 ;  /* 0x000000ffff0c7224 */ /* 0x000fc400078e0003 */
[----:B------:R-:W-:-:S05]  /*1cd60*/  IMAD.MOV.U32 R13, RZ, RZ, R2 ;  /* 0x000000ffff0d7224 */ /* 0x000fca00078e0002 */
[----:B------:R0:W-:Y:S04]  /*1cd70*/  STL.64 [R1+0x1980], R12 ;  /* 0x0019800c01007387 */ /* 0x0001e80000100a00 */
[----:B0-----:R-:W2:Y:S01]  /*1cd80*/  LDL.LU R12, [R1+0x1f0] ;  /* 0x0001f000010c7983 */ /* 0x001ea20000300800 */
[----:B------:R-:W2:Y:S02]  /*1cd90*/  LDL.LU R13, [R1+0x1f4] ;  /* 0x0001f400010d7983 */ /* 0x000ea40000300800 */
[----:B------:R-:W2:Y:S03]  /*1cda0*/  LDL.LU R14, [R1+0x1f8] ;  /* 0x0001f800010e7983 */ /* 0x000ea60000300800 */
[----:B------:R-:W-:Y:S01]  /*1cdb0*/  IMAD.MOV.U32 R26, RZ, RZ, R8 ;  /* 0x000000ffff1a7224 */ /* 0x000fe200078e0008 */
[----:B------:R-:W2:Y:S01]  /*1cdc0*/  LDL.LU R15, [R1+0x1fc] ;  /* 0x0001fc00010f7983 */ /* 0x000ea20000300800 */
[----:B------:R-:W-:-:S02]  /*1cdd0*/  IMAD.MOV.U32 R0, RZ, RZ, R9 ;  /* 0x000000ffff007224 */ /* 0x000fc400078e0009 */
[----:B------:R-:W3:Y:S02]  /*1cde0*/  LDL.LU R8, [R1+0x540] ;  /* 0x0005400001087983 */ /* 0x000ee40000300800 */
[----:B------:R-:W-:Y:S01]  /*1cdf0*/  IMAD.MOV.U32 R29, RZ, RZ, R10 ;  /* 0x000000ffff1d7224 */ /* 0x000fe200078e000a */
[----:B------:R-:W3:Y:S01]  /*1ce00*/  LDL.LU R9, [R1+0x544] ;  /* 0x0005440001097983 */ /* 0x000ee20000300800 */
[----:B------:R-:W-:Y:S02]  /*1ce10*/  IMAD.MOV.U32 R28, RZ, RZ, R11 ;  /* 0x000000ffff1c7224 */ /* 0x000fe400078e000b */
[----:B------:R-:W2:Y:S02]  /*1ce20*/  LDL.LU R10, [R1+0x548] ;  /* 0x00054800010a7983 */ /* 0x000ea40000300800 */
[----:B------:R-:W2:Y:S01]  /*1ce30*/  LDL.LU R11, [R1+0x54c] ;  /* 0x00054c00010b7983 */ /* 0x000ea20000300800 */
[C---:B----4-:R-:W-:Y:S01]  /*1ce40*/  HMMA.16816.F32 R16, R4.reuse, R20, R16 ;  /* 0x000000140410723c */ /* 0x050fe20000001810 */
[----:B--2---:R-:W-:Y:S01]  /*1ce50*/  STL.64 [R1+0x1978], R10 ;  /* 0x0019780a01007387 */ /* 0x004fe20000100a00 */
[----:B---3--:R0:W-:Y:S03]  /*1ce60*/  STL.64 [R1+0x1970], R8 ;  /* 0x0019700801007387 */ /* 0x0081e60000100a00 */
[----:B0-----:R-:W2:Y:S01]  /*1ce70*/  LDL.LU R8, [R1+0x1e0] ;  /* 0x0001e00001087983 */ /* 0x001ea20000300800 */
[----:B------:R-:W2:Y:S02]  /*1ce80*/  LDL.LU R9, [R1+0x1e4] ;  /* 0x0001e40001097983 */ /* 0x000ea40000300800 */
[----:B------:R-:W2:Y:S02]  /*1ce90*/  LDL.LU R10, [R1+0x1e8] ;  /* 0x0001e800010a7983 */ /* 0x000ea40000300800 */
[----:B------:R-:W2:Y:S01]  /*1cea0*/  LDL.LU R11, [R1+0x1ec] ;  /* 0x0001ec00010b7983 */ /* 0x000ea20000300800 */
[----:B------:R-:W-:Y:S01]  /*1ceb0*/  STL [R1+0x175c], R28 ;  /* 0x00175c1c01007387 */ /* 0x000fe20000100800 */
[----:B------:R-:W-:Y:S02]  /*1cec0*/  STL [R1+0x1758], R26 ;  /* 0x0017581a01007387 */ /* 0x000fe40000100800 */
[----:B------:R-:W-:Y:S02]  /*1ced0*/  STL [R1+0x171c], R29 ;  /* 0x00171c1d01007387 */ /* 0x000fe40000100800 */
[----:B------:R-:W-:Y:S07]  /*1cee0*/  STL [R1+0x1718], R0 ;  /* 0x0017180001007387 */ /* 0x000fee0000100800 */
[----:B------:R0:W-:Y:S01]  /*1cef0*/  STL.64 [R1+0x200], R16 ;  /* 0x0002001001007387 */ /* 0x0001e20000100a00 */
[----:B------:R-:W-:Y:S03]  /*1cf00*/  STL [R1+0x208], R18 ;  /* 0x0002081201007387 */ /* 0x000fe60000100800 */
[----:B0-----:R-:W3:Y:S01]  /*1cf10*/  LDL.LU.64 R16, [R1+0x1988] ;  /* 0x0019880001107983 */ /* 0x001ee20000300a00 */
[----:B------:R0:W-:Y:S03]  /*1cf20*/  STL.64 [R1+0x1920], R20 ;  /* 0x0019201401007387 */ /* 0x0001e60000100a00 */
[----:B0-----:R-:W4:Y:S01]  /*1cf30*/  LDL.LU R20, [R1+0x510] ;  /* 0x0005100001147983 */ /* 0x001f220000300800 */
[----:B------:R-:W4:Y:S02]  /*1cf40*/  LDL.LU R21, [R1+0x514] ;  /* 0x0005140001157983 */ /* 0x000f240000300800 */
[----:B------:R-:W2:Y:S02]  /*1cf50*/  LDL.LU R22, [R1+0x518] ;  /* 0x0005180001167983 */ /* 0x000ea40000300800 */
[----:B------:R-:W2:Y:S02]  /*1cf60*/  LDL.LU R23, [R1+0x51c] ;  /* 0x00051c0001177983 */ /* 0x000ea40000300800 */
[----:B--2---:R-:W-:Y:S01]  /*1cf70*/  STL.64 [R1+0x1938], R22 ;  /* 0x0019381601007387 */ /* 0x004fe20000100a00 */
[----:B----4-:R0:W-:Y:S03]  /*1cf80*/  STL.64 [R1+0x1930], R20 ;  /* 0x0019301401007387 */ /* 0x0101e60000100a00 */
[----:B0-----:R-:W2:Y:S01]  /*1cf90*/  LDL.LU R20, [R1+0x520] ;  /* 0x0005200001147983 */ /* 0x001ea20000300800 */
[----:B------:R-:W2:Y:S02]  /*1cfa0*/  LDL.LU R21, [R1+0x524] ;  /* 0x0005240001157983 */ /* 0x000ea40000300800 */
[----:B------:R-:W4:Y:S02]  /*1cfb0*/  LDL.LU R22, [R1+0x528] ;  /* 0x0005280001167983 */ /* 0x000f240000300800 */
[----:B------:R-:W4:Y:S01]  /*1cfc0*/  LDL.LU R23, [R1+0x52c] ;  /* 0x00052c0001177983 */ /* 0x000f220000300800 */
[C---:B---3--:R-:W-:Y:S01]  /*1cfd0*/  HMMA.16816.F32 R12, R4.reuse, R16, R12 ;  /* 0x00000010040c723c */ /* 0x048fe2000000180c */
[----:B----4-:R-:W-:Y:S01]  /*1cfe0*/  STL.64 [R1+0x1950], R22 ;  /* 0x0019501601007387 */ /* 0x010fe20000100a00 */
[----:B--2---:R0:W-:Y:S03]  /*1cff0*/  STL.64 [R1+0x1948], R20 ;  /* 0x0019481401007387 */ /* 0x0041e60000100a00 */
[----:B0-----:R-:W2:Y:S01]  /*1d000*/  LDL.LU R20, [R1+0x530] ;  /* 0x0005300001147983 */ /* 0x001ea20000300800 */
[----:B------:R-:W2:Y:S02]  /*1d010*/  LDL.LU R21, [R1+0x534] ;  /* 0x0005340001157983 */ /* 0x000ea40000300800 */
[----:B------:R-:W2:Y:S02]  /*1d020*/  LDL.LU R22, [R1+0x538] ;  /* 0x0005380001167983 */ /* 0x000ea40000300800 */
[----:B------:R-:W2:Y:S11]  /*1d030*/  LDL.LU R23, [R1+0x53c] ;  /* 0x00053c0001177983 */ /* 0x000eb60000300800 */
[----:B------:R-:W-:Y:S02]  /*1d040*/  @!UPT UIADD3 URZ, URZ, URZ, URZ ;  /* 0x0000003f3f3ff290 */ /* 0x000fe4000fffe03f */
[----:B------:R0:W-:Y:S01]  /*1d050*/  STL.64 [R1+0x1f0], R12 ;  /* 0x0001f00c01007387 */ /* 0x0001e20000100a00 */
[----:B------:R-:W-:Y:S03]  /*1d060*/  STL.64 [R1+0x1f8], R14 ;  /* 0x0001f80e01007387 */ /* 0x000fe60000100a00 */
[----:B0-----:R-:W3:Y:S01]  /*1d070*/  LDL.LU.64 R12, [R1+0x1980] ;  /* 0x00198000010c7983 */ /* 0x001ee20000300a00 */
[----:B------:R0:W-:Y:S02]  /*1d080*/  STL.64 [R1+0x1908], R16 ;  /* 0x0019081001007387 */ /* 0x0001e40000100a00 */
[----:B------:R-:W-:Y:S01]  /*1d090*/  IMAD.MOV.U32 R27, RZ, RZ, R19 ;  /* 0x000000ffff1b7224 */ /* 0x000fe200078e0013 */
[----:B0-----:R-:W4:Y:S01]  /*1d0a0*/  LDL.LU R16, [R1+0x1d0] ;  /* 0x0001d00001107983 */ /* 0x001f220000300800 */
[----:B------:R-:W4:Y:S02]  /*1d0b0*/  LDL.LU R17, [R1+0x1d4] ;  /* 0x0001d40001117983 */ /* 0x000f240000300800 */
[----:B------:R-:W4:Y:S02]  /*1d0c0*/  LDL.LU R18, [R1+0x1d8] ;  /* 0x0001d80001127983 */ /* 0x000f240000300800 */
[----:B------:R-:W4:Y:S01]  /*1d0d0*/  LDL.LU R19, [R1+0x1dc] ;  /* 0x0001dc0001137983 */ /* 0x000f220000300800 */
[C---:B---3--:R-:W-:Y:S01]  /*1d0e0*/  HMMA.16816.F32 R12, R4.reuse, R12, R8 ;  /* 0x0000000c040c723c */ /* 0x048fe20000001808 */
[----:B------:R-:W3:Y:S01]  /*1d0f0*/  LDL.LU.64 R10, [R1+0x1978] ;  /* 0x00197800010a7983 */ /* 0x000ee20000300a00 */
[----:B------:R-:W3:Y:S11]  /*1d100*/  LDL.LU.64 R8, [R1+0x1970] ;  /* 0x0019700001087983 */ /* 0x000ef60000300a00 */
[----:B------:R-:W-:Y:S10]  /*1d110*/  @!UPT UIADD3 URZ, URZ, URZ, URZ ;  /* 0x0000003f3f3ff290 */ /* 0x000ff4000fffe03f */
[----:B------:R0:W-:Y:S01]  /*1d120*/  STL.64 [R1+0x1e0], R12 ;  /* 0x0001e00c01007387 */ /* 0x0001e20000100a00 */
[----:B------:R-:W-:Y:S03]  /*1d130*/  STL.64 [R1+0x1e8], R14 ;  /* 0x0001e80e01007387 */ /* 0x000fe60000100a00 */
[----:B0-----:R-:W2:Y:S01]  /*1d140*/  LDL.LU.64 R12, [R1+0x1968] ;  /* 0x00196800010c7983 */ /* 0x001ea20000300a00 */
[----:B---3--:R-:W-:Y:S03]  /*1d150*/  HMMA.16816.F32 R4, R4, R24, R8 ;  /* 0x000000180404723c */ /* 0x008fe60000001808 */
[----:B------:R-:W3:Y:S01]  /*1d160*/  LDL.LU.64 R10, [R1+0x1960] ;  /* 0x00196000010a7983 */ /* 0x000ee20000300a00 */
[----:B------:R-:W3:Y:S11]  /*1d170*/  LDL.LU.64 R8, [R1+0x1958] ;  /* 0x0019580001087983 */ /* 0x000ef60000300a00 */
[----:B------:R-:W-:Y:S08]  /*1d180*/  @!UPT UIADD3 URZ, URZ, URZ, URZ ;  /* 0x0000003f3f3ff290 */ /* 0x000ff0000fffe03f */
[----:B------:R0:W-:Y:S01]  /*1d190*/  STL.64 [R1+0x140], R4 ;  /* 0x0001400401007387 */ /* 0x0001e20000100a00 */
[----:B------:R-:W-:Y:S03]  /*1d1a0*/  STL.64 [R1+0x148], R6 ;  /* 0x0001480601007387 */ /* 0x000fe60000100a00 */
[----:B0-----:R-:W4:Y:S01]  /*1d1b0*/  LDL.LU.64 R4, [R1+0x30] ;  /* 0x0000300001047983 */ /* 0x001f220000300a00 */
[----:B--2---:R-:W-:Y:S02]  /*1d1c0*/  IMAD.MOV.U32 R2, RZ, RZ, R12 ;  /* 0x000000ffff027224 */ /* 0x004fe400078e000c */
[----:B------:R-:W-:Y:S01]  /*1d1d0*/  IMAD.MOV.U32 R0, RZ, RZ, R13 ;  /* 0x000000ffff007224 */ /* 0x000fe200078e000d */
[C---:B---3--:R-:W-:Y:S11]  /*1d1e0*/  HMMA.16816.F32 R20, R8.reuse, R12, R20 ;  /* 0x0000000c0814723c */ /* 0x048ff60000001814 */
        /* <DEDUP_REMOVED lines=12> */
[----:B------:R-:W-:Y:S03]  /*1d2b0*/  STL.64 [R1+0x128], R14 ;  /* 0x0001280e01007387 */ /* 0x000fe60000100a00 */
[----:B0-----:R-:W2:Y:S02]  /*1d2c0*/  LDL.LU.64 R12, [R1+0x1928] ;  /* 0x00192800010c7983 */ /* 0x001ea40000300a00 */
[C---:B--2---:R-:W-:Y:S01]  /*1d2d0*/  HMMA.16816.F32 R20, R8.reuse, R12, R20 ;  /* 0x0000000c0814723c */ /* 0x044fe20000001814 */
[----:B------:R-:W-:Y:S02]  /*1d2e0*/  IMAD.MOV.U32 R26, RZ, RZ, R12 ;  /* 0x000000ffff1a7224 */ /* 0x000fe400078e000c */
[----:B------:R-:W-:Y:S11]  /*1d2f0*/  IMAD.MOV.U32 R7, RZ, RZ, R13 ;  /* 0x000000ffff077224 */ /* 0x000ff600078e000d */
[----:B------:R-:W-:Y:S09]  /*1d300*/  @!UPT UIADD3 URZ, URZ, URZ, URZ ;  /* 0x0000003f3f3ff290 */ /* 0x000ff2000fffe03f */
[----:B------:R0:W-:Y:S01]  /*1d310*/  STL.64 [R1+0x110], R20 ;  /* 0x0001101401007387 */ /* 0x0001e20000100a00 */
[----:B------:R1:W-:Y:S03]  /*1d320*/  STL.64 [R1+0x118], R22 ;  /* 0x0001181601007387 */ /* 0x0003e60000100a00 */
[----:B0-----:R-:W1:Y:S01]  /*1d330*/  LDL.LU.64 R20, [R1+0x1920] ;  /* 0x0019200001147983 */ /* 0x001e620000300a00 */
[----:B------:R-:W4:Y:S02]  /*1d340*/  LDL.LU.64 R14, [R1+0x1918] ;  /* 0x00191800010e7983 */ /* 0x000f240000300a00 */
[----:B------:R-:W4:Y:S02]  /*1d350*/  LDL.LU.64 R12, [R1+0x1910] ;  /* 0x00191000010c7983 */ /* 0x000f240000300a00 */
[C---:B----4-:R-:W-:Y:S08]  /*1d360*/  HMMA.16816.F32 R12, R8.reuse, R4, R12 ;  /* 0x00000004080c723c */ /* 0x050ff0000000180c */
[C---:B-1----:R-:W-:Y:S11]  /*1d370*/  HMMA.16816.F32 R20, R8.reuse, R20, R16 ;  /* 0x000000140814723c */ /* 0x042ff60000001810 */
[----:B------:R-:W-:Y:S04]  /*1d380*/  @!UPT UIADD3 URZ, URZ, URZ, URZ ;  /* 0x0000003f3f3ff290 */ /* 0x000fe8000fffe03f */
[----:B------:R0:W-:Y:S01]  /*1d390*/  STL.64 [R1+0x100], R12 ;  /* 0x0001000c01007387 */ /* 0x0001e20000100a00 */
[----:B------:R1:W-:Y:S03]  /*1d3a0*/  STL.64 [R1+0x108], R14 ;  /* 0x0001080e01007387 */ /* 0x0003e60000100a00 */
[----:B0-----:R-:W2:Y:S01]  /*1d3b0*/  LDL.LU R12, [R1+0x4f0] ;  /* 0x0004f000010c7983 */ /* 0x001ea20000300800 */
[----:B------:R-:W2:Y:S02]  /*1d3c0*/  LDL.LU R13, [R1+0x4f4] ;  /* 0x0004f400010d7983 */ /* 0x000ea40000300800 */
[----:B-1----:R-:W2:Y:S02]  /*1d3d0*/  LDL.LU R14, [R1+0x4f8] ;  /* 0x0004f800010e7983 */ /* 0x002ea40000300800 */
[----:B------:R-:W2:Y:S01]  /*1d3e0*/  LDL.LU R15, [R1+0x4fc] ;  /* 0x0004fc00010f7983 */ /* 0x000ea20000300800 */
[----:B------:R-:W-:Y:S01]  /*1d3f0*/  STL.64 [R1+0x18b0], R4 ;  /* 0x0018b00401007387 */ /* 0x000fe20000100a00 */
[----:B------:R-:W3:Y:S02]  /*1d400*/  LDL.LU.64 R16, [R1+0x1908] ;  /* 0x0019080001107983 */ /* 0x000ee40000300a00 */
[----:B------:R-:W-:Y:S02]  /*1d410*/  STL.64 [R1+0x1d0], R20 ;  /* 0x0001d01401007387 */ /* 0x000fe40000100a00 */
[----:B------:R0:W-:Y:S02]  /*1d420*/  STL.64 [R1+0x1d8], R22 ;  /* 0x0001d81601007387 */ /* 0x0001e40000100a00 */
[----:B0-----:R-:W3:Y:S01]  /*1d430*/  LDL.LU.64 R22, [R1+0x1900] ;  /* 0x0019000001167983 */ /* 0x001ee20000300a00 */
[----:B------:R-:W3:Y:S02]  /*1d440*/  LDL.LU.64 R20, [R1+0x18f8] ;  /* 0x0018f80001147983 */ /* 0x000ee40000300a00 */
[----:B---3--:R-:W-:Y:S01]  /*1d450*/  HMMA.16816.F32 R20, R8, R16, R20 ;  /* 0x000000100814723c */ /* 0x008fe20000001814 */
[----:B------:R-:W-:-:S02]  /*1d460*/  IMAD.MOV.U32 R6, RZ, RZ, R16 ;  /* 0x000000ffff067224 */ /* 0x000fc400078e0010 */
[----:B------:R-:W-:Y:S11]  /*1d470*/  IMAD.MOV.U32 R3, RZ, RZ, R17 ;  /* 0x000000ffff037224 */ /* 0x000ff600078e0011 */
[----:B------:R-:W-:Y:S09]  /*1d480*/  @!UPT UIADD3 URZ, URZ, URZ, URZ ;  /* 0x0000003f3f3ff290 */ /* 0x000ff2000fffe03f */
[----:B------:R0:W-:Y:S01]  /*1d490*/  STL.64 [R1+0x2e0], R20 ;  /* 0x0002e01401007387 */ /* 0x0001e20000100a00 */
[----:B------:R1:W-:Y:S03]  /*1d4a0*/  STL.64 [R1+0x2e8], R22 ;  /* 0x0002e81601007387 */ /* 0x0003e60000100a00 */
[----:B0-----:R-:W3:Y:S01]  /*1d4b0*/  LDL.LU R20, [R1+0x2d0] ;  /* 0x0002d00001147983 */ /* 0x001ee20000300800 */
[----:B------:R-:W3:Y:S02]  /*1d4c0*/  LDL.LU R21, [R1+0x2d4] ;  /* 0x0002d40001157983 */ /* 0x000ee40000300800 */
[----:B-1----:R-:W4:Y:S02]  /*1d4d0*/  LDL.LU R22, [R1+0x2d8] ;  /* 0x0002d80001167983 */ /* 0x002f240000300800 */
[----:B------:R-:W4:Y:S01]  /*1d4e0*/  LDL.LU R23, [R1+0x2dc] ;  /* 0x0002dc0001177983 */ /* 0x000f220000300800 */
[----:B------:R-:W2:Y:S01]  /*1d4f0*/  LDL.LU R16, [R1+0x3b0] ;  /* 0x0003b00001107983 */ /* 0x000ea20000300800 */
[----:B------:R-:W2:Y:S02]  /*1d500*/  LDL.LU R17, [R1+0x3b4] ;  /* 0x0003b40001117983 */ /* 0x000ea40000300800 */
[----:B------:R-:W2:Y:S02]  /*1d510*/  LDL.LU R18, [R1+0x3b8] ;  /* 0x0003b80001127983 */ /* 0x000ea40000300800 */
[----:B------:R-:W2:Y:S02]  /*1d520*/  LDL.LU R19, [R1+0x3bc] ;  /* 0x0003bc0001137983 */ /* 0x000ea40000300800 */
[----:B--2---:R-:W-:Y:S01]  /*1d530*/  STL.64 [R1+0x1868], R18 ;  /* 0x0018681201007387 */ /* 0x004fe20000100a00 */
[----:B------:R0:W-:Y:S03]  /*1d540*/  STL.64 [R1+0x1860], R16 ;  /* 0x0018601001007387 */ /* 0x0001e60000100a00 */
[----:B0-----:R-:W2:Y:S01]  /*1d550*/  LDL.64 R16, [R1] ;  /* 0x0000000001107983 */ /* 0x001ea20000100a00 */
[----:B----4-:R-:W-:Y:S02]  /*1d560*/  STL.64 [R1+0x1818], R22 ;  /* 0x0018181601007387 */ /* 0x010fe40000100a00 */
[----:B---3--:R0:W-:Y:S02]  /*1d570*/  STL.64 [R1+0x1810], R20 ;  /* 0x0018101401007387 */ /* 0x0081e40000100a00 */
[----:B0-----:R-:W3:Y:S01]  /*1d580*/  LDL.LU R20, [R1+0x380] ;  /* 0x0003800001147983 */ /* 0x001ee20000300800 */
[----:B------:R-:W3:Y:S02]  /*1d590*/  LDL.LU R21, [R1+0x384] ;  /* 0x0003840001157983 */ /* 0x000ee40000300800 */
[----:B------:R-:W4:Y:S02]  /*1d5a0*/  LDL.LU R22, [R1+0x388] ;  /* 0x0003880001167983 */ /* 0x000f240000300800 */
[----:B------:R-:W4:Y:S02]  /*1d5b0*/  LDL.LU R23, [R1+0x38c] ;  /* 0x00038c0001177983 */ /* 0x000f240000300800 */
[----:B----4-:R-:W-:Y:S01]  /*1d5c0*/  STL.64 [R1+0x1828], R22 ;  /* 0x0018281601007387 */ /* 0x010fe20000100a00 */
[----:B---3--:R0:W-:Y:S03]  /*1d5d0*/  STL.64 [R1+0x1820], R20 ;  /* 0x0018201401007387 */ /* 0x0081e60000100a00 */
[----:B0-----:R-:W3:Y:S01]  /*1d5e0*/  LDL.64 R20, [R1+0x50] ;  /* 0x0000500001147983 */ /* 0x001ee20000100a00 */
[----:B--2---:R-:W-:Y:S01]  /*1d5f0*/  HMMA.16816.F32 R12, R8, R16, R12 ;  /* 0x00000010080c723c */ /* 0x004fe2000000180c */
[----:B------:R-:W-:-:S02]  /*1d600*/  IMAD.MOV.U32 R4, RZ, RZ, R26 ;  /* 0x000000ffff047224 */ /* 0x000fc400078e001a */
[----:B------:R-:W-:Y:S01]  /*1d610*/  IMAD.MOV.U32 R5, RZ, RZ, R7 ;  /* 0x000000ffff057224 */ /* 0x000fe200078e0007 */
[----:B---3--:R0:W-:Y:S04]  /*1d620*/  STL.64 [R1+0x18d0], R20 ;  /* 0x0018d01401007387 */ /* 0x0081e80000100a00 */
[----:B0-----:R-:W2:Y:S01]  /*1d630*/  LDL.LU R20, [R1+0x4b0] ;  /* 0x0004b00001147983 */ /* 0x001ea20000300800 */
[----:B------:R-:W2:Y:S02]  /*1d640*/  LDL.LU R21, [R1+0x4b4] ;  /* 0x0004b40001157983 */ /* 0x000ea40000300800 */
[----:B------:R-:W2:Y:S02]  /*1d650*/  LDL.LU R22, [R1+0x4b8] ;  /* 0x0004b80001167983 */ /* 0x000ea40000300800 */
[----:B------:R-:W2:Y:S10]  /*1d660*/  LDL.LU R23, [R1+0x4bc] ;  /* 0x0004bc0001177983 */ /* 0x000eb40000300800 */
[----:B------:R-:W-:Y:S01]  /*1d670*/  STL.64 [R1+0x400], R12 ;  /* 0x0004000c01007387 */ /* 0x000fe20000100a00 */
[----:B------:R0:W-:Y:S03]  /*1d680*/  STL.64 [R1+0x408], R14 ;  /* 0x0004080e01007387 */ /* 0x0001e60000100a00 */
[----:B0-----:R-:W3:Y:S01]  /*1d690*/  LDL.LU.64 R14, [R1+0x18f0] ;  /* 0x0018f000010e7983 */ /* 0x001ee20000300a00 */
[----:B------:R-:W3:Y:S02]  /*1d6a0*/  LDL.LU.64 R12, [R1+0x18e8] ;  /* 0x0018e800010c7983 */ /* 0x000ee40000300a00 */
[----:B------:R-:W-:Y:S02]  /*1d6b0*/  STL.64 [R1+0x18c8], R4 ;  /* 0x0018c80401007387 */ /* 0x000fe40000100a00 */
[----:B------:R0:W-:Y:S02]  /*1d6c0*/  STL.64 [R1+0x1880], R16 ;  /* 0x0018801001007387 */ /* 0x0001e40000100a00 */
[----:B0-----:R-:W-:-:S02]  /*1d6d0*/  IMAD.MOV.U32 R16, RZ, RZ, R6 ;  /* 0x000000ffff107224 */ /* 0x001fc400078e0006 */
[----:B------:R-:W-:-:S05]  /*1d6e0*/  IMAD.MOV.U32 R17, RZ, RZ, R3 ;  /* 0x000000ffff117224 */ /* 0x000fca00078e0003 */
[----:B------:R-:W-:Y:S01]  /*1d6f0*/  STL.64 [R1+0x1898], R16 ;  /* 0x0018981001007387 */ /* 0x000fe20000100a00 */
[----:B--2---:R-:W-:Y:S11]  /*1d700*/  HMMA.16816.F32 R4, R8, R24, R20 ;  /* 0x000000180804723c */ /* 0x004ff60000001814 */
[----:B------:R-:W-:Y:S11]  /*1d710*/  @!UPT UIADD3 URZ, URZ, URZ, URZ ;  /* 0x0000003f3f3ff290 */ /* 0x000ff6000fffe03f */
[----:B------:R-:W-:Y:S01]  /*1d720*/  @!UPT UIADD3 URZ, URZ, URZ, URZ ;  /* 0x0000003f3f3ff290 */ /* 0x000fe2000fffe03f */
[----:B------:R0:W-:Y:S01]  /*1d730*/  STL.64 [R1+0x3f0], R4 ;  /* 0x0003f00401007387 */ /* 0x0001e20000100a00 */
[----:B------:R1:W-:Y:S03]  /*1d740*/  STL.64 [R1+0x3f8], R6 ;  /* 0x0003f80601007387 */ /* 0x0003e60000100a00 */
[----:B0-----:R-:W2:Y:S01]  /*1d750*/  LDL.LU R4, [R1+0x440] ;  /* 0x0004400001047983 */ /* 0x001ea20000300800 */
[----:B------:R-:W2:Y:S02]  /*1d760*/  LDL.LU R5, [R1+0x444] ;  /* 0x0004440001057983 */ /* 0x000ea40000300800 */
[----:B-1----:R-:W4:Y:S02]  /*1d770*/  LDL.LU R6, [R1+0x448] ;  /* 0x0004480001067983 */ /* 0x002f240000300800 */
[----:B------:R-:W4:Y:S02]  /*1d780*/  LDL.LU R7, [R1+0x44c] ;  /* 0x00044c0001077983 */ /* 0x000f240000300800 */
[----:B----4-:R-:W-:Y:S01]  /*1d790*/  STL.64 [R1+0x18e0], R6 ;  /* 0x0018e00601007387 */ /* 0x010fe20000100a00 */
[----:B--2---:R0:W-:Y:S03]  /*1d7a0*/  STL.64 [R1+0x18d8], R4 ;  /* 0x0018d80401007387 */ /* 0x0041e60000100a00 */
[----:B0-----:R-:W3:Y:S01]  /*1d7b0*/  LDL.LU R4, [R1+0x470] ;  /* 0x0004700001047983 */ /* 0x001ee20000300800 */
[----:B------:R-:W3:Y:S02]  /*1d7c0*/  LDL.LU R5, [R1+0x474] ;  /* 0x0004740001057983 */ /* 0x000ee40000300800 */
[----:B------:R-:W3:Y:S02]  /*1d7d0*/  LDL.LU R6, [R1+0x478] ;  /* 0x0004780001067983 */ /* 0x000ee40000300800 */
[----:B------:R-:W3:Y:S01]  /*1d7e0*/  LDL.LU R7, [R1+0x47c] ;  /* 0x00047c0001077983 */ /* 0x000ee20000300800 */
[----:B------:R-:W2:Y:S01]  /*1d7f0*/  LDL.LU R16, [R1+0x410] ;  /* 0x0004100001107983 */ /* 0x000ea20000300800 */
[----:B------:R-:W2:Y:S02]  /*1d800*/  LDL.LU R17, [R1+0x414] ;  /* 0x0004140001117983 */ /* 0x000ea40000300800 */
[----:B------:R-:W4:Y:S02]  /*1d810*/  LDL.LU R18, [R1+0x418] ;  /* 0x0004180001127983 */ /* 0x000f240000300800 */
[----:B------:R-:W4:Y:S02]  /*1d820*/  LDL.LU R19, [R1+0x41c] ;  /* 0x00041c0001137983 */ /* 0x000f240000300800 */
[----:B----4-:R-:W-:Y:S01]  /*1d830*/  STL.64 [R1+0x18a8], R18 ;  /* 0x0018a81201007387 */ /* 0x010fe20000100a00 */
[----:B--2---:R0:W-:Y:S03]  /*1d840*/  STL.64 [R1+0x18a0], R16 ;  /* 0x0018a01001007387 */ /* 0x0041e60000100a00 */
[----:B0-----:R-:W2:Y:S01]  /*1d850*/  LDL.LU R16, [R1+0x420] ;  /* 0x0004200001107983 */ /* 0x001ea20000300800 */
[----:B------:R-:W2:Y:S02]  /*1d860*/  LDL.LU R17, [R1+0x424] ;  /* 0x0004240001117983 */ /* 0x000ea40000300800 */
[----:B------:R-:W4:Y:S02]  /*1d870*/  LDL.LU R18, [R1+0x428] ;  /* 0x0004280001127983 */ /* 0x000f240000300800 */
[----:B------:R-:W4:Y:S02]  /*1d880*/  LDL.LU R19, [R1+0x42c] ;  /* 0x00042c0001137983 */ /* 0x000f240000300800 */
[----:B------:R-:W-:-:S02]  /*1d890*/  IMAD.MOV.U32 R20, RZ, RZ, R2 ;  /* 0x000000ffff147224 */ /* 0x000fc400078e0002 */
[----:B------:R-:W-:Y:S01]  /*1d8a0*/  IMAD.MOV.U32 R21, RZ, RZ, R0 ;  /* 0x000000ffff157224 */ /* 0x000fe200078e0000 */
[----:B----4-:R-:W-:Y:S01]  /*1d8b0*/  STL.64 [R1+0x18c0], R18 ;  /* 0x0018c01201007387 */ /* 0x010fe20000100a00 */
[----:B--2---:R0:W-:Y:S03]  /*1d8c0*/  STL.64 [R1+0x18b8], R16 ;  /* 0x0018b81001007387 */ /* 0x0041e60000100a00 */
[----:B0-----:R-:W2:Y:S01]  /*1d8d0*/  LDL.LU R16, [R1+0x430] ;  /* 0x0004300001107983 */ /* 0x001ea20000300800 */
[----:B------:R-:W2:Y:S02]  /*1d8e0*/  LDL.LU R17, [R1+0x434] ;  /* 0x0004340001117983 */ /* 0x000ea40000300800 */
[----:B------:R-:W2:Y:S02]  /*1d8f0*/  LDL.LU R18, [R1+0x438] ;  /* 0x0004380001127983 */ /* 0x000ea40000300800 */
[----:B------:R-:W2:Y:S01]  /*1d900*/  LDL.LU R19, [R1+0x43c] ;  /* 0x00043c0001137983 */ /* 0x000ea20000300800 */
[----:B------:R-:W-:Y:S01]  /*1d910*/  STL [R1+0x1878], R27 ;  /* 0x0018781b01007387 */ /* 0x000fe20000100800 */
[----:B------:R0:W-:Y:S03]  /*1d920*/  STL.64 [R1+0x1870], R24 ;  /* 0x0018701801007387 */ /* 0x0001e60000100a00 */
[----:B0-----:R-:W4:Y:S01]  /*1d930*/  LDL.LU R24, [R1+0x3c0] ;  /* 0x0003c00001187983 */ /* 0x001f220000300800 */
[----:B------:R-:W4:Y:S02]  /*1d940*/  LDL.LU R25, [R1+0x3c4] ;  /* 0x0003c40001197983 */ /* 0x000f240000300800 */
[----:B------:R-:W2:Y:S02]  /*1d950*/  LDL.LU R26, [R1+0x3c8] ;  /* 0x0003c800011a7983 */ /* 0x000ea40000300800 */
[----:B------:R-:W2:Y:S01]  /*1d960*/  LDL.LU R27, [R1+0x3cc] ;  /* 0x0003cc00011b7983 */ /* 0x000ea20000300800 */
[C---:B---3--:R-:W-:Y:S01]  /*1d970*/  HMMA.16816.F32 R20, R12.reuse, R20, R4 ;  /* 0x000000140c14723c */ /* 0x048fe20000001804 */
[----:B--2---:R-:W-:Y:S01]  /*1d980*/  STL.64 [R1+0x1890], R26 ;  /* 0x0018901a01007387 */ /* 0x004fe20000100a00 */
[----:B----4-:R0:W-:Y:S03]  /*1d990*/  STL.64 [R1+0x1888], R24 ;  /* 0x0018881801007387 */ /* 0x0101e60000100a00 */
[----:B0-----:R-:W2:Y:S01]  /*1d9a0*/  LDL.LU R24, [R1+0x3d0] ;  /* 0x0003d00001187983 */ /* 0x001ea20000300800 */
[----:B------:R-:W2:Y:S02]  /*1d9b0*/  LDL.LU R25, [R1+0x3d4] ;  /* 0x0003d40001197983 */ /* 0x000ea40000300800 */
[----:B------:R-:W2:Y:S02]  /*1d9c0*/  LDL.LU R26, [R1+0x3d8] ;  /* 0x0003d800011a7983 */ /* 0x000ea40000300800 */
[----:B------:R-:W2:Y:S01]  /*1d9d0*/  LDL.LU R27, [R1+0x3dc] ;  /* 0x0003dc00011b7983 */ /* 0x000ea20000300800 */
[----:B------:R-:W3:Y:S01]  /*1d9e0*/  LDL.LU.64 R8, [R1+0x20] ;  /* 0x0000200001087983 */ /* 0x000ee20000300a00 */
[----:B------:R-:W4:Y:S02]  /*1d9f0*/  LDL.LU.64 R6, [R1+0x18e0] ;  /* 0x0018e00001067983 */ /* 0x000f240000300a00 */
[----:B------:R-:W4:Y:S09]  /*1da00*/  LDL.LU.64 R4, [R1+0x18d8] ;  /* 0x0018d80001047983 */ /* 0x000f320000300a00 */
[----:B------:R0:W-:Y:S01]  /*1da10*/  STL.64 [R1+0x470], R20 ;  /* 0x0004701401007387 */ /* 0x0001e20000100a00 */
[----:B------:R-:W-:Y:S04]  /*1da20*/  STL.64 [R1+0x478], R22 ;  /* 0x0004781601007387 */ /* 0x000fe80000100a00 */
[----:B0-----:R-:W4:Y:S02]  /*1da30*/  LDL.LU.64 R20, [R1+0x18d0] ;  /* 0x0018d00001147983 */ /* 0x001f240000300a00 */
[C---:B----4-:R-:W-:Y:S11]  /*1da40*/  HMMA.16816.F32 R4, R12.reuse, R20, R4 ;  /* 0x000000140c04723c */ /* 0x050ff60000001804 */
[----:B------:R-:W-:Y:S11]  /*1da50*/  @!UPT UIADD3 URZ, URZ, URZ, URZ ;  /* 0x0000003f3f3ff290 */ /* 0x000ff6000fffe03f */
[----:B------:R-:W-:Y:S01]  /*1da60*/  @!UPT UIADD3 URZ, URZ, URZ, URZ ;  /* 0x0000003f3f3ff290 */ /* 0x000fe2000fffe03f */
[----:B------:R0:W-:Y:S01]  /*1da70*/  STL.64 [R1+0x460], R4 ;  /* 0x0004600401007387 */ /* 0x0001e20000100a00 */
[----:B------:R-:W-:Y:S03]  /*1da80*/  STL.64 [R1+0x468], R6 ;  /* 0x0004680601007387 */ /* 0x000fe60000100a00 */
[----:B0-----:R-:W4:Y:S01]  /*1da90*/  LDL.LU.64 R4, [R1+0x18c8] ;  /* 0x0018c80001047983 */ /* 0x001f220000300a00 */
[----:B------:R0:W-:Y:S03]  /*1daa0*/  STL.64 [R1+0x1838], R20 ;  /* 0x0018381401007387 */ /* 0x0001e60000100a00 */
[----:B0-----:R-:W2:Y:S01]  /*1dab0*/  LDL.64 R20, [R1+0x60] ;  /* 0x0000600001147983 */ /* 0x001ea20000100a00 */
[C---:B----4-:R-:W-:Y:S03]  /*1dac0*/  HMMA.16816.F32 R4, R12.reuse, R4, R16 ;  /* 0x000000040c04723c */ /* 0x050fe60000001810 */
[----:B------:R-:W4:Y:S01]  /*1dad0*/  LDL.LU.64 R18, [R1+0x18c0] ;  /* 0x0018c00001127983 */ /* 0x000f220000300a00 */
[----:B------:R-:W4:Y:S11]  /*1dae0*/  LDL.LU.64 R16, [R1+0x18b8] ;  /* 0x0018b80001107983 */ /* 0x000f360000300a00 */
[----:B------:R-:W-:Y:S08]  /*1daf0*/  @!UPT UIADD3 URZ, URZ, URZ, URZ ;  /* 0x0000003f3f3ff290 */ /* 0x000ff0000fffe03f */
[----:B------:R0:W-:Y:S01]  /*1db00*/  STL.64 [R1+0x450], R4 ;  /* 0x0004500401007387 */ /* 0x0001e20000100a00 */
[----:B------:R-:W-:Y:S03]  /*1db10*/  STL.64 [R1+0x458], R6 ;  /* 0x0004580601007387 */ /* 0x000fe60000100a00 */
[----:B0-----:R-:W4:Y:S02]  /*1db20*/  LDL.LU.64 R4, [R1+0x18b0] ;  /* 0x0018b00001047983 */ /* 0x001f240000300a00 */
[C---:B----4-:R-:W-:Y:S11]  /*1db30*/  HMMA.16816.F32 R16, R12.reuse, R4, R16 ;  /* 0x000000040c10723c */ /* 0x050ff60000001810 */
[----:B------:R-:W-:Y:S11]  /*1db40*/  @!UPT UIADD3 URZ, URZ, URZ, URZ ;  /* 0x0000003f3f3ff290 */ /* 0x000ff6000fffe03f */
[----:B------:R-:W-:Y:S01]  /*1db50*/  @!UPT UIADD3 URZ, URZ, URZ, URZ ;  /* 0x0000003f3f3ff290 */ /* 0x000fe2000fffe03f */
[----:B------:R-:W-:Y:S01]  /*1db60*/  STL.64 [R1+0x440], R16 ;  /* 0x0004401001007387 */ /* 0x000fe20000100a00 */
[----:B------:R0:W-:Y:S03]  /*1db70*/  STL.64 [R1+0x448], R18 ;  /* 0x0004481201007387 */ /* 0x0001e60000100a00 */
[----:B0-----:R-:W3:Y:S01]  /*1db80*/  LDL.LU.64 R18, [R1+0x18a8] ;  /* 0x0018a80001127983 */ /* 0x001ee20000300a00 */
[----:B------:R-:W3:Y:S02]  /*1db90*/  LDL.LU.64 R16, [R1+0x18a0] ;  /* 0x0018a00001107983 */ /* 0x000ee40000300a00 */
[----:B------:R0:W-:Y:S02]  /*1dba0*/  STL.64 [R1+0x1830], R4 ;  /* 0x0018300401007387 */ /* 0x0001e40000100a00 */
        /* <DEDUP_REMOVED lines=10> */
[----:B------:R-:W2:Y:S11]  /*1dc50*/  LDL.LU R7, [R1+0x3ac] ;  /* 0x0003ac0001077983 */ /* 0x000eb60000300800 */
[----:B------:R-:W-:Y:S02]  /*1dc60*/  @!UPT UIADD3 URZ, URZ, URZ, URZ ;  /* 0x0000003f3f3ff290 */ /* 0x000fe4000fffe03f */
[----:B------:R0:W-:Y:S01]  /*1dc70*/  STL.64 [R1+0x430], R16 ;  /* 0x0004301001007387 */ /* 0x0001e20000100a00 */
[----:B------:R1:W-:Y:S03]  /*1dc80*/  STL.64 [R1+0x438], R18 ;  /* 0x0004381201007387 */ /* 0x0003e60000100a00 */
[----:B0-----:R-:W1:Y:S02]  /*1dc90*/  LDL.LU.64 R16, [R1+0x1898] ;  /* 0x0018980001107983 */ /* 0x001e640000300a00 */
[C---:B-1----:R-:W-:Y:S02]  /*1dca0*/  HMMA.16816.F32 R16, R12.reuse, R16, R24 ;  /* 0x000000100c10723c */ /* 0x042fe40000001818 */
[----:B------:R-:W3:Y:S01]  /*1dcb0*/  LDL.LU.64 R26, [R1+0x1890] ;  /* 0x00189000011a7983 */ /* 0x000ee20000300a00 */
[----:B------:R-:W3:Y:S11]  /*1dcc0*/  LDL.LU.64 R24, [R1+0x1888] ;  /* 0x0018880001187983 */ /* 0x000ef60000300a00 */
[----:B------:R-:W-:Y:S09]  /*1dcd0*/  @!UPT UIADD3 URZ, URZ, URZ, URZ ;  /* 0x0000003f3f3ff290 */ /* 0x000ff2000fffe03f */
[----:B------:R0:W-:Y:S01]  /*1dce0*/  STL.64 [R1+0x420], R16 ;  /* 0x0004201001007387 */ /* 0x0001e20000100a00 */
[----:B------:R-:W-:Y:S03]  /*1dcf0*/  STL.64 [R1+0x428], R18 ;  /* 0x0004281201007387 */ /* 0x000fe60000100a00 */
[----:B0-----:R-:W3:Y:S02]  /*1dd00*/  LDL.LU.64 R16, [R1+0x1880] ;  /* 0x0018800001107983 */ /* 0x001ee40000300a00 */
[C---:B---3--:R-:W-:Y:S01]  /*1dd10*/  HMMA.16816.F32 R24, R12.reuse, R16, R24 ;  /* 0x000000100c18723c */ /* 0x048fe20000001818 */
[----:B------:R-:W-:Y:S11]  /*1dd20*/  IMAD.MOV.U32 R29, RZ, RZ, R16 ;  /* 0x000000ffff1d7224 */ /* 0x000ff600078e0010 */
[----:B------:R-:W-:Y:S11]  /*1dd30*/  @!UPT UIADD3 URZ, URZ, URZ, URZ ;  /* 0x0000003f3f3ff290 */ /* 0x000ff6000fffe03f */
[----:B------:R-:W-:Y:S01]  /*1dd40*/  STL.64 [R1+0x410], R24 ;  /* 0x0004101801007387 */ /* 0x000fe20000100a00 */
[----:B------:R0:W-:Y:S03]  /*1dd50*/  STL.64 [R1+0x418], R26 ;  /* 0x0004181a01007387 */ /* 0x0001e60000100a00 */
[----:B0-----:R-:W3:Y:S01]  /*1dd60*/  LDL.LU R27, [R1+0x1878] ;  /* 0x00187800011b7983 */ /* 0x001ee20000300800 */
[----:B------:R-:W4:Y:S02]  /*1dd70*/  LDL.LU.64 R24, [R1+0x1870] ;  /* 0x0018700001187983 */ /* 0x000f240000300a00 */
[----:B------:R-:W-:Y:S02]  /*1dd80*/  IMAD.MOV.U32 R26, RZ, RZ, R17 ;  /* 0x000000ffff1a7224 */ /* 0x000fe400078e0011 */
[----:B------:R-:W4:Y:S01]  /*1dd90*/  LDL.LU.64 R18, [R1+0x1868] ;  /* 0x0018680001127983 */ /* 0x000f220000300a00 */
[----:B------:R-:W4:Y:S02]  /*1dda0*/  LDL.LU.64 R16, [R1+0x1860] ;  /* 0x0018600001107983 */ /* 0x000f240000300a00 */
[----:B----4-:R-:W-:Y:S02]  /*1ddb0*/  HMMA.16816.F32 R12, R12, R24, R16 ;  /* 0x000000180c0c723c */ /* 0x010fe40000001810 */
[----:B------:R-:W2:Y:S01]  /*1ddc0*/  LDL.LU.64 R18, [R1+0x1858] ;  /* 0x0018580001127983 */ /* 0x000ea20000300a00 */
[----:B------:R-:W2:Y:S02]  /*1ddd0*/  LDL.LU.64 R16, [R1+0x1850] ;  /* 0x0018500001107983 */ /* 0x000ea40000300a00 */
[----:B---3--:R-:W-:Y:S02]  /*1dde0*/  STL [R1+0x17e8], R27 ;  /* 0x0017e81b01007387 */ /* 0x008fe40000100800 */
[----:B------:R-:W-:Y:S11]  /*1ddf0*/  STL.64 [R1+0x17e0], R24 ;  /* 0x0017e01801007387 */ /* 0x000ff60000100a00 */
[----:B------:R-:W-:Y:S05]  /*1de00*/  @!UPT UIADD3 URZ, URZ, URZ, URZ ;  /* 0x0000003f3f3ff290 */ /* 0x000fea000fffe03f */
[----:B------:R0:W-:Y:S01]  /*1de10*/  STL.64 [R1+0x3e0], R12 ;  /* 0x0003e00c01007387 */ /* 0x0001e20000100a00 */
[----:B------:R-:W-:Y:S03]  /*1de20*/  STL.64 [R1+0x3e8], R14 ;  /* 0x0003e80e01007387 */ /* 0x000fe60000100a00 */
[----:B0-----:R-:W3:Y:S01]  /*1de30*/  LDL.LU.64 R12, [R1+0x10] ;  /* 0x00001000010c7983 */ /* 0x001ee20000300a00 */
[----:B------:R-:W-:Y:S02]  /*1de40*/  IMAD.MOV.U32 R10, RZ, RZ, R20 ;  /* 0x000000ffff0a7224 */ /* 0x000fe400078e0014 */
[----:B------:R-:W-:Y:S01]  /*1de50*/  IMAD.MOV.U32 R3, RZ, RZ, R21 ;  /* 0x000000ffff037224 */ /* 0x000fe200078e0015 */
[C---:B--2---:R-:W-:Y:S01]  /*1de60*/  HMMA.16816.F32 R4, R16.reuse, R20, R4 ;  /* 0x000000141004723c */ /* 0x044fe20000001804 */
[----:B---3--:R0:W-:Y:S04]  /*1de70*/  STL.64 [R1+0x1808], R12 ;  /* 0x0018080c01007387 */ /* 0x0081e80000100a00 */
[----:B0-----:R-:W2:Y:S11]  /*1de80*/  LDL.64 R12, [R1+0x40] ;  /* 0x00004000010c7983 */ /* 0x001eb60000100a00 */
[----:B------:R-:W-:Y:S07]  /*1de90*/  @!UPT UIADD3 URZ, URZ, URZ, URZ ;  /* 0x0000003f3f3ff290 */ /* 0x000fee000fffe03f */
[----:B------:R-:W-:Y:S02]  /*1dea0*/  STL.64 [R1+0x3d0], R4 ;  /* 0x0003d00401007387 */ /* 0x000fe40000100a00 */
[----:B------:R0:W-:Y:S02]  /*1deb0*/  STL.64 [R1+0x3d8], R6 ;  /* 0x0003d80601007387 */ /* 0x0001e40000100a00 */
[----:B0-----:R-:W3:Y:S01]  /*1dec0*/  LDL.LU.64 R6, [R1+0x1848] ;  /* 0x0018480001067983 */ /* 0x001ee20000300a00 */
[----:B------:R-:W3:Y:S02]  /*1ded0*/  LDL.LU.64 R4, [R1+0x1840] ;  /* 0x0018400001047983 */ /* 0x000ee40000300a00 */
[----:B------:R-:W3:Y:S02]  /*1dee0*/  LDL.LU.64 R20, [R1+0x1838] ;  /* 0x0018380001147983 */ /* 0x000ee40000300a00 */
[----:B---3--:R-:W-:Y:S01]  /*1def0*/  HMMA.16816.F32 R4, R16, R20, R4 ;  /* 0x000000141004723c */ /* 0x008fe20000001804 */
[----:B------:R-:W-:-:S02]  /*1df00*/  IMAD.MOV.U32 R28, RZ, RZ, R20 ;  /* 0x000000ffff1c7224 */ /* 0x000fc400078e0014 */
[----:B------:R-:W-:Y:S11]  /*1df10*/  IMAD.MOV.U32 R11, RZ, RZ, R21 ;  /* 0x000000ffff0b7224 */ /* 0x000ff600078e0015 */
[----:B------:R-:W-:Y:S09]  /*1df20*/  @!UPT UIADD3 URZ, URZ, URZ, URZ ;  /* 0x0000003f3f3ff290 */ /* 0x000ff2000fffe03f */
[----:B------:R0:W-:Y:S01]  /*1df30*/  STL.64 [R1+0x3c0], R4 ;  /* 0x0003c00401007387 */ /* 0x0001e20000100a00 */
[----:B------:R-:W-:Y:S03]  /*1df40*/  STL.64 [R1+0x3c8], R6 ;  /* 0x0003c80601007387 */ /* 0x000fe60000100a00 */
[----:B0-----:R-:W3:Y:S01]  /*1df50*/  LDL.LU.64 R4, [R1+0x1830] ;  /* 0x0018300001047983 */ /* 0x001ee20000300a00 */
[----:B------:R-:W2:Y:S02]  /*1df60*/  LDL.LU.64 R22, [R1+0x1828] ;  /* 0x0018280001167983 */ /* 0x000ea40000300a00 */
[----:B------:R-:W2:Y:S02]  /*1df70*/  LDL.LU.64 R20, [R1+0x1820] ;  /* 0x0018200001147983 */ /* 0x000ea40000300a00 */
[C---:B--2---:R-:W-:Y:S11]  /*1df80*/  HMMA.16816.F32 R20, R16.reuse, R12, R20 ;  /* 0x0000000c1014723c */ /* 0x044ff60000001814 */
[----:B------:R-:W-:Y:S11]  /*1df90*/  @!UPT UIADD3 URZ, URZ, URZ, URZ ;  /* 0x0000003f3f3ff290 */ /* 0x000ff6000fffe03f */
[----:B------:R-:W-:Y:S01]  /*1dfa0*/  @!UPT UIADD3 URZ, URZ, URZ, URZ ;  /* 0x0000003f3f3ff290 */ /* 0x000fe2000fffe03f */
[----:B------:R-:W-:Y:S01]  /*1dfb0*/  STL.64 [R1+0x3b0], R20 ;  /* 0x0003b01401007387 */ /* 0x000fe20000100a00 */
[----:B------:R0:W-:Y:S03]  /*1dfc0*/  STL.64 [R1+0x3b8], R22 ;  /* 0x0003b81601007387 */ /* 0x0001e60000100a00 */
[----:B0-----:R-:W2:Y:S01]  /*1dfd0*/  LDL.LU.64 R22, [R1+0x1818] ;  /* 0x0018180001167983 */ /* 0x001ea20000300a00 */
[----:B------:R-:W2:Y:S02]  /*1dfe0*/  LDL.LU.64 R20, [R1+0x1810] ;  /* 0x0018100001147983 */ /* 0x000ea40000300a00 */
[----:B------:R-:W-:Y:S02]  /*1dff0*/  IMAD.MOV.U32 R2, RZ, RZ, R12 ;  /* 0x000000ffff027224 */ /* 0x000fe400078e000c */
[----:B------:R-:W-:Y:S01]  /*1e000*/  IMAD.MOV.U32 R0, RZ, RZ, R13 ;  /* 0x000000ffff007224 */ /* 0x000fe200078e000d */
[----:B------:R-:W4:Y:S01]  /*1e010*/  LDL.LU R12, [R1+0x2c0] ;  /* 0x0002c000010c7983 */ /* 0x000f220000300800 */
[----:B------:R-:W4:Y:S02]  /*1e020*/  LDL.LU R13, [R1+0x2c4] ;  /* 0x0002c400010d7983 */ /* 0x000f240000300800 */
[----:B------:R-:W4:Y:S02]  /*1e030*/  LDL.LU R14, [R1+0x2c8] ;  /* 0x0002c800010e7983 */ /* 0x000f240000300800 */
[----:B------:R-:W4:Y:S01]  /*1e040*/  LDL.LU R15, [R1+0x2cc] ;  /* 0x0002cc00010f7983 */ /* 0x000f220000300800 */
[----:B---3--:R0:W-:Y:S01]  /*1e050*/  STL.64 [R1+0x1790], R4 ;  /* 0x0017900401007387 */ /* 0x0081e20000100a00 */
[C---:B--2---:R-:W-:Y:S03]  /*1e060*/  HMMA.16816.F32 R20, R16.reuse, R4, R20 ;  /* 0x000000041014723c */ /* 0x044fe60000001814 */
[----:B0-----:R-:W2:Y:S11]  /*1e070*/  LDL.LU R4, [R1+0xe0] ;  /* 0x0000e00001047983 */ /* 0x001eb60000300800 */
[----:B------:R-:W-:Y:S09]  /*1e080*/  @!UPT UIADD3 URZ, URZ, URZ, URZ ;  /* 0x0000003f3f3ff290 */ /* 0x000ff2000fffe03f */
[----:B------:R0:W-:Y:S01]  /*1e090*/  STL.64 [R1+0x3a0], R20 ;  /* 0x0003a01401007387 */ /* 0x0001e20000100a00 */
[----:B------:R1:W-:Y:S02]  /*1e0a0*/  STL.64 [R1+0x3a8], R22 ;  /* 0x0003a81601007387 */ /* 0x0003e40000100a00 */
[----:B------:R-:W2:Y:S02]  /*1e0b0*/  LDL.LU R5, [R1+0xe4] ;  /* 0x0000e40001057983 */ /* 0x000ea40000300800 */
[----:B------:R-:W3:Y:S01]  /*1e0c0*/  LDL.LU R6, [R1+0xe8] ;  /* 0x0000e80001067983 */ /* 0x000ee20000300800 */
[----:B------:R-:W3:Y:S04]  /*1e0d0*/  LDL.LU R7, [R1+0xec] ;  /* 0x0000ec0001077983 */ /* 0x000ee80000300800 */
[----:B0-----:R-:W2:Y:S01]  /*1e0e0*/  LDL.LU R20, [R1+0x1a0] ;  /* 0x0001a00001147983 */ /* 0x001ea20000300800 */
[----:B------:R-:W2:Y:S02]  /*1e0f0*/  LDL.LU R21, [R1+0x1a4] ;  /* 0x0001a40001157983 */ /* 0x000ea40000300800 */
[----:B-1----:R-:W2:Y:S02]  /*1e100*/  LDL.LU R22, [R1+0x1a8] ;  /* 0x0001a80001167983 */ /* 0x002ea40000300800 */
[----:B------:R-:W2:Y:S01]  /*1e110*/  LDL.LU R23, [R1+0x1ac] ;  /* 0x0001ac0001177983 */ /* 0x000ea20000300800 */
[----:B----4-:R-:W-:Y:S01]  /*1e120*/  HMMA.16816.F32 R12, R16, R8, R12 ;  /* 0x00000008100c723c */ /* 0x010fe2000000180c */
[----:B------:R-:W-:-:S02]  /*1e130*/  IMAD.MOV.U32 R24, RZ, RZ, R29 ;  /* 0x000000ffff187224 */ /* 0x000fc400078e001d */
[----:B------:R-:W-:Y:S01]  /*1e140*/  IMAD.MOV.U32 R25, RZ, RZ, R26 ;  /* 0x000000ffff197224 */ /* 0x000fe200078e001a */
[----:B--2---:R-:W-:Y:S01]  /*1e150*/  STL.64 [R1+0x17f8], R22 ;  /* 0x0017f81601007387 */ /* 0x004fe20000100a00 */
[----:B------:R-:W-:Y:S03]  /*1e160*/  STL.64 [R1+0x17f0], R20 ;  /* 0x0017f01401007387 */ /* 0x000fe60000100a00 */
[----:B------:R0:W-:Y:S02]  /*1e170*/  STL.64 [R1+0x1800], R24 ;  /* 0x0018001801007387 */ /* 0x0001e40000100a00 */
[----:B0-----:R-:W2:Y:S01]  /*1e180*/  LDL.LU R24, [R1+0x2b0] ;  /* 0x0002b00001187983 */ /* 0x001ea20000300800 */
[----:B------:R-:W2:Y:S02]  /*1e190*/  LDL.LU R25, [R1+0x2b4] ;  /* 0x0002b40001197983 */ /* 0x000ea40000300800 */
[----:B------:R-:W2:Y:S02]  /*1e1a0*/  LDL.LU R26, [R1+0x2b8] ;  /* 0x0002b800011a7983 */ /* 0x000ea40000300800 */
[----:B------:R-:W2:Y:S01]  /*1e1b0*/  LDL.LU R27, [R1+0x2bc] ;  /* 0x0002bc00011b7983 */ /* 0x000ea20000300800 */
[----:B------:R-:W4:Y:S01]  /*1e1c0*/  LDL.LU R20, [R1+0x1c0] ;  /* 0x0001c00001147983 */ /* 0x000f220000300800 */
[----:B------:R-:W4:Y:S02]  /*1e1d0*/  LDL.LU R21, [R1+0x1c4] ;  /* 0x0001c40001157983 */ /* 0x000f240000300800 */
[----:B------:R-:W4:Y:S02]  /*1e1e0*/  LDL.LU R22, [R1+0x1c8] ;  /* 0x0001c80001167983 */ /* 0x000f240000300800 */
[----:B------:R-:W4:Y:S01]  /*1e1f0*/  LDL.LU R23, [R1+0x1cc] ;  /* 0x0001cc0001177983 */ /* 0x000f220000300800 */
[----:B---3--:R-:W-:Y:S01]  /*1e200*/  STL.64 [R1+0x17a0], R6 ;  /* 0x0017a00601007387 */ /* 0x008fe20000100a00 */
[----:B------:R0:W-:Y:S02]  /*1e210*/  STL.64 [R1+0x1798], R4 ;  /* 0x0017980401007387 */ /* 0x0001e40000100a00 */
[----:B0-----:R-:W-:-:S02]  /*1e220*/  IMAD.MOV.U32 R4, RZ, RZ, R28 ;  /* 0x000000ffff047224 */ /* 0x001fc400078e001c */
[----:B------:R-:W-:-:S05]  /*1e230*/  IMAD.MOV.U32 R5, RZ, RZ, R11 ;  /* 0x000000ffff057224 */ /* 0x000fca00078e000b */
[----:B------:R-:W-:Y:S01]  /*1e240*/  STL.64 [R1+0x17b8], R4 ;  /* 0x0017b80401007387 */ /* 0x000fe20000100a00 */
[----:B------:R0:W-:Y:S02]  /*1e250*/  STL.64 [R1+0x390], R12 ;  /* 0x0003900c01007387 */ /* 0x0001e40000100a00 */
[----:B------:R-:W-:Y:S01]  /*1e260*/  STL.64 [R1+0x398], R14 ;  /* 0x0003980e01007387 */ /* 0x000fe20000100a00 */
[----:B0-----:R-:W2:Y:S01]  /*1e270*/  LDL.LU.64 R12, [R1+0x1808] ;  /* 0x00180800010c7983 */ /* 0x001ea20000300a00 */
[----:B------:R0:W-:Y:S02]  /*1e280*/  STL.64 [R1+0x1788], R8 ;  /* 0x0017880801007387 */ /* 0x0001e40000100a00 */
[----:B------:R-:W-:Y:S01]  /*1e290*/  IMAD.MOV.U32 R4, RZ, RZ, R10 ;  /* 0x000000ffff047224 */ /* 0x000fe200078e000a */
        /* <DEDUP_REMOVED lines=9> */
[----:B------:R-:W3:Y:S01]  /*1e330*/  LDL.LU R11, [R1+0xfc] ;  /* 0x0000fc00010b7983 */ /* 0x000ee20000300800 */
[C---:B------:R-:W-:Y:S01]  /*1e340*/  HMMA.16816.F32 R24, R16.reuse, R12, R24 ;  /* 0x0000000c1018723c */ /* 0x040fe20000001818 */
[----:B---3--:R-:W-:Y:S01]  /*1e350*/  STL.64 [R1+0x17c8], R10 ;  /* 0x0017c80a01007387 */ /* 0x008fe20000100a00 */
        /* <DEDUP_REMOVED lines=8> */
[----:B0-----:R-:W4:Y:S01]  /*1e3e0*/  LDL.LU.64 R24, [R1+0x1800] ;  /* 0x0018000001187983 */ /* 0x001f220000300a00 */
[----:B------:R0:W-:Y:S03]  /*1e3f0*/  STL.64 [R1+0x1780], R12 ;  /* 0x0017800c01007387 */ /* 0x0001e60000100a00 */
[----:B0-----:R-:W3:Y:S01]  /*1e400*/  LDL.LU R12, [R1+0x1b0] ;  /* 0x0001b000010c7983 */ /* 0x001ee20000300800 */
[----:B------:R-:W3:Y:S02]  /*1e410*/  LDL.LU R13, [R1+0x1b4] ;  /* 0x0001b400010d7983 */ /* 0x000ee40000300800 */
[----:B------:R-:W3:Y:S02]  /*1e420*/  LDL.LU R14, [R1+0x1b8] ;  /* 0x0001b800010e7983 */ /* 0x000ee40000300800 */
[----:B------:R-:W3:Y:S01]  /*1e430*/  LDL.LU R15, [R1+0x1bc] ;  /* 0x0001bc00010f7983 */ /* 0x000ee20000300800 */
[C---:B----4-:R-:W-:Y:S01]  /*1e440*/  HMMA.16816.F32 R24, R16.reuse, R24, R20 ;  /* 0x000000181018723c */ /* 0x050fe20000001814 */
[----:B------:R-:W4:Y:S01]  /*1e450*/  LDL.LU.64 R22, [R1+0x17f8] ;  /* 0x0017f80001167983 */ /* 0x000f220000300a00 */
[----:B------:R-:W4:Y:S11]  /*1e460*/  LDL.LU.64 R20, [R1+0x17f0] ;  /* 0x0017f00001147983 */ /* 0x000f360000300a00 */
[----:B------:R-:W-:Y:S10]  /*1e470*/  @!UPT UIADD3 URZ, URZ, URZ, URZ ;  /* 0x0000003f3f3ff290 */ /* 0x000ff4000fffe03f */
[----:B------:R-:W-:Y:S01]  /*1e480*/  STL.64 [R1+0x370], R24 ;  /* 0x0003701801007387 */ /* 0x000fe20000100a00 */
[----:B------:R0:W-:Y:S03]  /*1e490*/  STL.64 [R1+0x378], R26 ;  /* 0x0003781a01007387 */ /* 0x0001e60000100a00 */
[----:B0-----:R-:W2:Y:S01]  /*1e4a0*/  LDL.LU R27, [R1+0x17e8] ;  /* 0x0017e800011b7983 */ /* 0x001ea20000300800 */
[----:B------:R-:W4:Y:S02]  /*1e4b0*/  LDL.LU.64 R24, [R1+0x17e0] ;  /* 0x0017e00001187983 */ /* 0x000f240000300a00 */
[----:B------:R-:W-:Y:S01]  /*1e4c0*/  IMAD.MOV.U32 R5, RZ, RZ, R3 ;  /* 0x000000ffff057224 */ /* 0x000fe200078e0003 */
[----:B----4-:R-:W-:Y:S01]  /*1e4d0*/  HMMA.16816.F32 R16, R16, R24, R20 ;  /* 0x000000181010723c */ /* 0x010fe20000001814 */
[----:B------:R-:W4:Y:S01]  /*1e4e0*/  LDL.LU.64 R22, [R1+0x17d8] ;  /* 0x0017d80001167983 */ /* 0x000f220000300a00 */
[----:B------:R-:W4:Y:S11]  /*1e4f0*/  LDL.LU.64 R20, [R1+0x17d0] ;  /* 0x0017d00001147983 */ /* 0x000f360000300a00 */
[----:B------:R-:W-:Y:S10]  /*1e500*/  @!UPT UIADD3 URZ, URZ, URZ, URZ ;  /* 0x0000003f3f3ff290 */ /* 0x000ff4000fffe03f */
[----:B------:R-:W-:Y:S01]  /*1e510*/  STL.64 [R1+0x2d0], R16 ;  /* 0x0002d01001007387 */ /* 0x000fe20000100a00 */
[----:B------:R-:W-:Y:S02]  /*1e520*/  STL.64 [R1+0x2d8], R18 ;  /* 0x0002d81201007387 */ /* 0x000fe40000100a00 */
[----:B--2---:R-:W-:Y:S02]  /*1e530*/  STL [R1+0x1778], R27 ;  /* 0x0017781b01007387 */ /* 0x004fe40000100800 */
[----:B------:R0:W-:Y:S02]  /*1e540*/  STL.64 [R1+0x1770], R24 ;  /* 0x0017701801007387 */ /* 0x0001e40000100a00 */
[----:B0-----:R-:W2:Y:S01]  /*1e550*/  LDL.LU R24, [R1+0x260] ;  /* 0x0002600001187983 */ /* 0x001ea20000300800 */
[----:B------:R-:W2:Y:S02]  /*1e560*/  LDL.LU R25, [R1+0x264] ;  /* 0x0002640001197983 */ /* 0x000ea40000300800 */
[----:B------:R-:W2:Y:S02]  /*1e570*/  LDL.LU R26, [R1+0x268] ;  /* 0x00026800011a7983 */ /* 0x000ea40000300800 */
[----:B------:R-:W2:Y:S01]  /*1e580*/  LDL.LU R27, [R1+0x26c] ;  /* 0x00026c00011b7983 */ /* 0x000ea20000300800 */
[C---:B----4-:R-:W-:Y:S01]  /*1e590*/  HMMA.16816.F32 R4, R20.reuse, R4, R8 ;  /* 0x000000041404723c */ /* 0x050fe20000001808 */
[----:B------:R-:W4:Y:S01]  /*1e5a0*/  LDL.LU.64 R10, [R1+0x17c8] ;  /* 0x0017c800010a7983 */ /* 0x000f220000300a00 */
[----:B------:R-:W4:Y:S11]  /*1e5b0*/  LDL.LU.64 R8, [R1+0x17c0] ;  /* 0x0017c00001087983 */ /* 0x000f360000300a00 */
[----:B------:R-:W-:Y:S10]  /*1e5c0*/  @!UPT UIADD3 URZ, URZ, URZ, URZ ;  /* 0x0000003f3f3ff290 */ /* 0x000ff4000fffe03f */
[----:B------:R0:W-:Y:S01]  /*1e5d0*/  STL.64 [R1+0x2c0], R4 ;  /* 0x0002c00401007387 */ /* 0x0001e20000100a00 */
[----:B------:R4:W-:Y:S03]  /*1e5e0*/  STL.64 [R1+0x2c8], R6 ;  /* 0x0002c80601007387 */ /* 0x0009e60000100a00 */
[----:B0-----:R-:W4:Y:S02]  /*1e5f0*/  LDL.LU.64 R4, [R1+0x17b8] ;  /* 0x0017b80001047983 */ /* 0x001f240000300a00 */
[----:B----4-:R-:W-:Y:S02]  /*1e600*/  HMMA.16816.F32 R4, R20, R4, R8 ;  /* 0x000000041404723c */ /* 0x010fe40000001808 */
[----:B------:R-:W4:Y:S01]  /*1e610*/  LDL.LU.64 R10, [R1+0x17b0] ;  /* 0x0017b000010a7983 */ /* 0x000f220000300a00 */
[----:B------:R-:W4:Y:S11]  /*1e620*/  LDL.LU.64 R8, [R1+0x17a8] ;  /* 0x0017a80001087983 */ /* 0x000f360000300a00 */
[----:B------:R-:W-:Y:S09]  /*1e630*/  @!UPT UIADD3 URZ, URZ, URZ, URZ ;  /* 0x0000003f3f3ff290 */ /* 0x000ff2000fffe03f */
[----:B------:R-:W-:Y:S01]  /*1e640*/  STL.64 [R1+0x2b0], R4 ;  /* 0x0002b00401007387 */ /* 0x000fe20000100a00 */
[----:B------:R0:W-:Y:S03]  /*1e650*/  STL.64 [R1+0x2b8], R6 ;  /* 0x0002b80601007387 */ /* 0x0001e60000100a00 */
[----:B0-----:R-:W2:Y:S01]  /*1e660*/  LDL.LU.64 R6, [R1+0x17a0] ;  /* 0x0017a00001067983 */ /* 0x001ea20000300a00 */
[----:B------:R-:W2:Y:S02]  /*1e670*/  LDL.LU.64 R4, [R1+0x1798] ;  /* 0x0017980001047983 */ /* 0x000ea40000300a00 */
[----:B------:R-:W-:Y:S02]  /*1e680*/  IMAD.MOV.U32 R16, RZ, RZ, R2 ;  /* 0x000000ffff107224 */ /* 0x000fe400078e0002 */
[----:B------:R-:W-:-:S07]  /*1e690*/  IMAD.MOV.U32 R17, RZ, RZ, R0 ;  /* 0x000000ffff117224 */ /* 0x000fce00078e0000 */
[C---:B--2---:R-:W-:Y:S01]  /*1e6a0*/  HMMA.16816.F32 R16, R20.reuse, R16, R4 ;  /* 0x000000101410723c */ /* 0x044fe20000001804 */
[----:B------:R-:W4:Y:S11]  /*1e6b0*/  LDL.LU.64 R4, [R1+0x1790] ;  /* 0x0017900001047983 */ /* 0x000f360000300a00 */
[----:B------:R-:W-:Y:S11]  /*1e6c0*/  @!UPT UIADD3 URZ, URZ, URZ, URZ ;  /* 0x0000003f3f3ff290 */ /* 0x000ff6000fffe03f */
[----:B------:R-:W-:Y:S01]  /*1e6d0*/  STL.64 [R1+0x2a0], R16 ;  /* 0x0002a01001007387 */ /* 0x000fe20000100a00 */
[----:B------:R-:W-:Y:S03]  /*1e6e0*/  STL.64 [R1+0x2a8], R18 ;  /* 0x0002a81201007387 */ /* 0x000fe60000100a00 */
[----:B------:R-:W0:Y:S04]  /*1e6f0*/  S2R R2, SR_TID.X ;  /* 0x0000000000027919 */ /* 0x000e280000002100 */
[----:B------:R-:W1:Y:S01]  /*1e700*/  S2R R29, SR_TID.X ;  /* 0x00000000001d7919 */ /* 0x000e620000002100 */
[----:B----4-:R-:W-:Y:S11]  /*1e710*/  HMMA.16816.F32 R8, R20, R4, R8 ;  /* 0x000000041408723c */ /* 0x010ff60000001808 */
[----:B------:R-:W-:Y:S11]  /*1e720*/  @!UPT UIADD3 URZ, URZ, URZ, URZ ;  /* 0x0000003f3f3ff290 */ /* 0x000ff6000fffe03f */
[----:B------:R-:W-:Y:S01]  /*1e730*/  @!UPT UIADD3 URZ, URZ, URZ, URZ ;  /* 0x0000003f3f3ff290 */ /* 0x000fe2000fffe03f */
[----:B------:R2:W-:Y:S01]  /*1e740*/  STL.64 [R1+0x290], R8 ;  /* 0x0002900801007387 */ /* 0x0005e20000100a00 */
[----:B------:R-:W-:Y:S03]  /*1e750*/  STL.64 [R1+0x298], R10 ;  /* 0x0002980a01007387 */ /* 0x000fe60000100a00 */
[----:B--2---:R-:W3:Y:S01]  /*1e760*/  LDL.LU.64 R8, [R1+0x1788] ;  /* 0x0017880001087983 */ /* 0x004ee20000300a00 */
[C---:B0-----:R-:W-:Y:S01]  /*1e770*/  IMAD.SHL.U32 R28, R2.reuse, 0x2, RZ ;  /* 0x00000002021c7824 */ /* 0x041fe200078e00ff */
[C---:B------:R-:W-:Y:S01]  /*1e780*/  LOP3.LUT R3, R2.reuse, 0x7, RZ, 0xc0, !PT ;  /* 0x0000000702037812 */ /* 0x040fe200078ec0ff */
[----:B------:R-:W-:-:S03]  /*1e790*/  IMAD.SHL.U32 R2, R2, 0x200, RZ ;  /* 0x0000020002027824 */ /* 0x000fc600078e00ff */
[----:B------:R-:W-:Y:S01]  /*1e7a0*/  LOP3.LUT R28, R28, 0x10, RZ, 0xc0, !PT ;  /* 0x000000101c1c7812 */ /* 0x000fe200078ec0ff */
[----:B------:R-:W-:-:S03]  /*1e7b0*/  IMAD R3, R3, 0x410, RZ ;  /* 0x0000041003037824 */ /* 0x000fc600078e02ff */
[----:B-1----:R-:W-:Y:S02]  /*1e7c0*/  LOP3.LUT R19, R28, 0x60, R29, 0xf8, !PT ;  /* 0x000000601c137812 */ /* 0x002fe400078ef81d */
[----:B------:R-:W-:Y:S02]  /*1e7d0*/  LOP3.LUT R2, R2, 0x2000, RZ, 0xc0, !PT ;  /* 0x0000200002027812 */ /* 0x000fe400078ec0ff */
[----:B------:R-:W-:Y:S01]  /*1e7e0*/  LOP3.LUT R19, R3, R19, RZ, 0x3c, !PT ;  /* 0x0000001303137212 */ /* 0x000fe200078e3cff */
[----:B------:R-:W-:-:S04]  /*1e7f0*/  IMAD.MOV.U32 R3, RZ, RZ, R5 ;  /* 0x000000ffff037224 */ /* 0x000fc800078e0005 */
[----:B------:R-:W-:Y:S02]  /*1e800*/  IMAD.IADD R19, R2, 0x1, R19 ;  /* 0x0000000102137824 */ /* 0x000fe400078e0213 */
[----:B------:R-:W-:-:S03]  /*1e810*/  IMAD.MOV.U32 R2, RZ, RZ, R4 ;  /* 0x000000ffff027224 */ /* 0x000fc600078e0004 */
[----:B------:R-:W0:Y:S04]  /*1e820*/  LDSM.16.MT88.4 R4, [R19+0x8300] ;  /* 0x008300001304783b */ /* 0x000e280000004200 */
[----:B0-----:R-:W-:Y:S01]  /*1e830*/  STL.64 [R1+0x1768], R6 ;  /* 0x0017680601007387 */ /* 0x001fe20000100a00 */
[----:B------:R0:W-:Y:S03]  /*1e840*/  STL.64 [R1+0x1760], R4 ;  /* 0x0017600401007387 */ /* 0x0001e60000100a00 */
[----:B0-----:R-:W2:Y:S01]  /*1e850*/  LDL.LU R4, [R1+0x4e0] ;  /* 0x0004e00001047983 */ /* 0x001ea20000300800 */
[----:B------:R-:W2:Y:S02]  /*1e860*/  LDL.LU R5, [R1+0x4e4] ;  /* 0x0004e40001057983 */ /* 0x000ea40000300800 */
[----:B------:R-:W2:Y:S02]  /*1e870*/  LDL.LU R6, [R1+0x4e8] ;  /* 0x0004e80001067983 */ /* 0x000ea40000300800 */
[----:B------:R-:W2:Y:S01]  /*1e880*/  LDL.LU R7, [R1+0x4ec] ;  /* 0x0004ec0001077983 */ /* 0x000ea20000300800 */
[C---:B---3--:R-:W-:Y:S11]  /*1e890*/  HMMA.16816.F32 R12, R20.reuse, R8, R12 ;  /* 0x00000008140c723c */ /* 0x048ff6000000180c */
[----:B------:R-:W-:Y:S11]  /*1e8a0*/  @!UPT UIADD3 URZ, URZ, URZ, URZ ;  /* 0x0000003f3f3ff290 */ /* 0x000ff6000fffe03f */
[----:B------:R-:W-:Y:S01]  /*1e8b0*/  @!UPT UIADD3 URZ, URZ, URZ, URZ ;  /* 0x0000003f3f3ff290 */ /* 0x000fe2000fffe03f */
[----:B------:R0:W-:Y:S01]  /*1e8c0*/  STL.64 [R1+0x280], R12 ;  /* 0x0002800c01007387 */ /* 0x0001e20000100a00 */
[----:B------:R-:W-:Y:S03]  /*1e8d0*/  STL.64 [R1+0x288], R14 ;  /* 0x0002880e01007387 */ /* 0x000fe60000100a00 */
[----:B0-----:R-:W3:Y:S01]  /*1e8e0*/  LDL.LU.64 R12, [R1+0x1780] ;  /* 0x00178000010c7983 */ /* 0x001ee20000300a00 */
[----:B------:R-:W-:Y:S02]  /*1e8f0*/  IMAD.MOV.U32 R16, RZ, RZ, R8 ;  /* 0x000000ffff107224 */ /* 0x000fe400078e0008 */
[----:B------:R-:W-:Y:S02]  /*1e900*/  IMAD.MOV.U32 R0, RZ, RZ, R9 ;  /* 0x000000ffff007224 */ /* 0x000fe400078e0009 */
[----:B------:R-:W0:Y:S04]  /*1e910*/  LDSM.16.MT88.4 R8, [R19+0x8380] ;  /* 0x008380001308783b */ /* 0x000e280000004200 */
[----:B0-----:R-:W-:Y:S01]  /*1e920*/  STL.64 [R1+0x16e0], R10 ;  /* 0x0016e00a01007387 */ /* 0x001fe20000100a00 */
[----:B------:R0:W-:Y:S03]  /*1e930*/  STL.64 [R1+0x16d8], R8 ;  /* 0x0016d80801007387 */ /* 0x0001e60000100a00 */
[----:B0-----:R-:W4:Y:S01]  /*1e940*/  LDL.LU R8, [R1+0x180] ;  /* 0x0001800001087983 */ /* 0x001f220000300800 */
[----:B------:R-:W4:Y:S02]  /*1e950*/  LDL.LU R9, [R1+0x184] ;  /* 0x0001840001097983 */ /* 0x000f240000300800 */
[----:B------:R-:W4:Y:S02]  /*1e960*/  LDL.LU R10, [R1+0x188] ;  /* 0x00018800010a7983 */ /* 0x000f240000300800 */
[----:B------:R-:W4:Y:S01]  /*1e970*/  LDL.LU R11, [R1+0x18c] ;  /* 0x00018c00010b7983 */ /* 0x000f220000300800 */
[----:B---3--:R-:W-:Y:S01]  /*1e980*/  HMMA.16816.F32 R24, R20, R12, R24 ;  /* 0x0000000c1418723c */ /* 0x008fe20000001818 */
[----:B------:R-:W-:Y:S11]  /*1e990*/  IMAD.MOV.U32 R28, RZ, RZ, R12 ;  /* 0x000000ffff1c7224 */ /* 0x000ff600078e000c */
[----:B------:R-:W-:Y:S11]  /*1e9a0*/  @!UPT UIADD3 URZ, URZ, URZ, URZ ;  /* 0x0000003f3f3ff290 */ /* 0x000ff6000fffe03f */
[----:B------:R-:W-:Y:S01]  /*1e9b0*/  STL.64 [R1+0x270], R24 ;  /* 0x0002701801007387 */ /* 0x000fe20000100a00 */
[----:B------:R0:W-:Y:S02]  /*1e9c0*/  STL.64 [R1+0x278], R26 ;  /* 0x0002781a01007387 */ /* 0x0001e40000100a00 */
[----:B0-----:R-:W-:Y:S01]  /*1e9d0*/  IMAD.MOV.U32 R26, RZ, RZ, R13 ;  /* 0x000000ffff1a7224 */ /* 0x001fe200078e000d */
[----:B------:R-:W3:Y:S04]  /*1e9e0*/  LDL.LU R27, [R1+0x1778] ;  /* 0x00177800011b7983 */ /* 0x000ee80000300800 */
[----:B------:R-:W0:Y:S01]  /*1e9f0*/  LDSM.16.MT88.4 R12, [R19+0xc000] ;  /* 0x00c00000130c783b */ /* 0x000e220000004200 */
[----:B------:R-:W4:Y:S03]  /*1ea00*/  LDL.LU.64 R24, [R1+0x1770] ;  /* 0x0017700001187983 */ /* 0x000f260000300a00 */
[----:B0-----:R-:W-:Y:S01]  /*1ea10*/  STL.64 [R1+0x1620], R14 ;  /* 0x0016200e01007387 */ /* 0x001fe20000100a00 */
[----:B------:R0:W-:Y:S03]  /*1ea20*/  STL.64 [R1+0x1618], R12 ;  /* 0x0016180c01007387 */ /* 0x0001e60000100a00 */
[----:B0-----:R-:W2:Y:S01]  /*1ea30*/  LDL.LU R12, [R1+0x360] ;  /* 0x00036000010c7983 */ /* 0x001ea20000300800 */
[----:B------:R-:W2:Y:S02]  /*1ea40*/  LDL.LU R13, [R1+0x364] ;  /* 0x00036400010d7983 */ /* 0x000ea40000300800 */
[----:B------:R-:W2:Y:S02]  /*1ea50*/  LDL.LU R14, [R1+0x368] ;  /* 0x00036800010e7983 */ /* 0x000ea40000300800 */
[----:B------:R-:W2:Y:S02]  /*1ea60*/  LDL.LU R15, [R1+0x36c] ;  /* 0x00036c00010f7983 */ /* 0x000ea40000300800 */
[----:B--2---:R-:W-:Y:S01]  /*1ea70*/  STL.64 [R1+0x1660], R14 ;  /* 0x0016600e01007387 */ /* 0x004fe20000100a00 */
[----:B------:R0:W-:Y:S02]  /*1ea80*/  STL.64 [R1+0x1658], R12 ;  /* 0x0016580c01007387 */ /* 0x0001e40000100a00 */
[----:B0-----:R-:W-:-:S02]  /*1ea90*/  IMAD.MOV.U32 R12, RZ, RZ, R16 ;  /* 0x000000ffff0c7224 */ /* 0x001fc400078e0010 */
[----:B------:R-:W-:Y:S01]  /*1eaa0*/  IMAD.MOV.U32 R13, RZ, RZ, R0 ;  /* 0x000000ffff0d7224 */ /* 0x000fe200078e0000 */
[----:B------:R-:W0:Y:S04]  /*1eab0*/  LDSM.16.MT88.4 R16, [R19+0xc080] ;  /* 0x00c080001310783b */ /* 0x000e280000004200 */
[----:B------:R1:W-:Y:S04]  /*1eac0*/  STL.64 [R1+0x1748], R12 ;  /* 0x0017480c01007387 */ /* 0x0003e80000100a00 */
[----:B-1----:R-:W2:Y:S02]  /*1ead0*/  LDL.64 R12, [R1] ;  /* 0x00000000010c7983 */ /* 0x002ea40000100a00 */
[----:B--2---:R-:W-:Y:S11]  /*1eae0*/  HMMA.16816.F32 R4, R20, R12, R4 ;  /* 0x0000000c1404723c */ /* 0x004ff60000001804 */
[----:B------:R-:W-:Y:S11]  /*1eaf0*/  @!UPT UIADD3 URZ, URZ, URZ, URZ ;  /* 0x0000003f3f3ff290 */ /* 0x000ff6000fffe03f */
[----:B------:R-:W-:Y:S01]  /*1eb00*/  @!UPT UIADD3 URZ, URZ, URZ, URZ ;  /* 0x0000003f3f3ff290 */ /* 0x000fe2000fffe03f */
[----:B------:R-:W-:Y:S01]  /*1eb10*/  STL.64 [R1+0x260], R4 ;  /* 0x0002600401007387 */ /* 0x000fe20000100a00 */
[----:B------:R1:W-:Y:S03]  /*1eb20*/  STL.64 [R1+0x268], R6 ;  /* 0x0002680601007387 */ /* 0x0003e60000100a00 */
[----:B-1----:R-:W2:Y:S01]  /*1eb30*/  LDL.LU.64 R6, [R1+0x1768] ;  /* 0x0017680001067983 */ /* 0x002ea20000300a00 */
[----:B------:R-:W2:Y:S02]  /*1eb40*/  LDL.LU.64 R4, [R1+0x1760] ;  /* 0x0017600001047983 */ /* 0x000ea40000300a00 */
[----:B0-----:R-:W-:Y:S02]  /*1eb50*/  STL.64 [R1+0x15a8], R18 ;  /* 0x0015a81201007387 */ /* 0x001fe40000100a00 */
[----:B------:R0:W-:Y:S02]  /*1eb60*/  STL.64 [R1+0x15a0], R16 ;  /* 0x0015a01001007387 */ /* 0x0001e40000100a00 */
[----:B0-----:R-:W-:-:S02]  /*1eb70*/  IMAD.MOV.U32 R16, RZ, RZ, R28 ;  /* 0x000000ffff107224 */ /* 0x001fc400078e001c */
[----:B------:R-:W-:Y:S01]  /*1eb80*/  IMAD.MOV.U32 R17, RZ, RZ, R26 ;  /* 0x000000ffff117224 */ /* 0x000fe200078e001a */
[----:B------:R-:W2:Y:S01]  /*1eb90*/  LDL.LU R28, [R1+0x175c] ;  /* 0x00175c00011c7983 */ /* 0x000ea20000300800 */
[----:B------:R-:W3:Y:S03]  /*1eba0*/  LDL.LU R26, [R1+0x1758] ;  /* 0x00175800011a7983 */ /* 0x000ee60000300800 */
[----:B------:R0:W-:Y:S04]  /*1ebb0*/  STL.64 [R1+0x1710], R16 ;  /* 0x0017101001007387 */ /* 0x0001e80000100a00 */
[----:B0-----:R-:W2:Y:S01]  /*1ebc0*/  LDL.LU.64 R16, [R1+0x40] ;  /* 0x0000400001107983 */ /* 0x001ea20000300a00 */
[----:B------:R-:W-:-:S02]  /*1ebd0*/  IMAD.MOV.U32 R29, RZ, RZ, R12 ;  /* 0x000000ffff1d7224 */ /* 0x000fc400078e000c */
[----:B------:R-:W-:Y:S02]  /*1ebe0*/  IMAD.MOV.U32 R0, RZ, RZ, R13 ;  /* 0x000000ffff007224 */ /* 0x000fe400078e000d */
[----:B----4-:R-:W-:Y:S01]  /*1ebf0*/  HMMA.16816.F32 R12, R20, R24, R8 ;  /* 0x00000018140c723c */ /* 0x010fe20000001808 */
[----:B--2---:R-:W-:Y:S01]  /*1ec00*/  STL.64 [R1+0x1730], R16 ;  /* 0x0017301001007387 */ /* 0x004fe20000100a00 */
[----:B------:R-:W2:Y:S11]  /*1ec10*/  LDL.LU R8, [R1+0x580] ;  /* 0x0005800001087983 */ /* 0x000eb60000300800 */
[----:B------:R-:W-:Y:S10]  /*1ec20*/  @!UPT UIADD3 URZ, URZ, URZ, URZ ;  /* 0x0000003f3f3ff290 */ /* 0x000ff4000fffe03f */
[----:B------:R0:W-:Y:S02]  /*1ec30*/  STL.64 [R1+0x1c0], R12 ;  /* 0x0001c00c01007387 */ /* 0x0001e40000100a00 */
[----:B------:R1:W-:Y:S01]  /*1ec40*/  STL.64 [R1+0x1c8], R14 ;  /* 0x0001c80e01007387 */ /* 0x0003e20000100a00 */
[----:B------:R-:W2:Y:S01]  /*1ec50*/  LDL.LU R9, [R1+0x584] ;  /* 0x0005840001097983 */ /* 0x000ea20000300800 */
[----:B------:R-:W4:Y:S02]  /*1ec60*/  LDL.LU R10, [R1+0x588] ;  /* 0x00058800010a7983 */ /* 0x000f240000300800 */
[----:B------:R-:W4:Y:S01]  /*1ec70*/  LDL.LU R11, [R1+0x58c] ;  /* 0x00058c00010b7983 */ /* 0x000f220000300800 */
[----:B0-----:R-:W3:Y:S01]  /*1ec80*/  LDL.LU R12, [R1+0x590] ;  /* 0x00059000010c7983 */ /* 0x001ee20000300800 */
[----:B------:R-:W3:Y:S02]  /*1ec90*/  LDL.LU R13, [R1+0x594] ;  /* 0x00059400010d7983 */ /* 0x000ee40000300800 */
[----:B-1----:R-:W3:Y:S02]  /*1eca0*/  LDL.LU R14, [R1+0x598] ;  /* 0x00059800010e7983 */ /* 0x002ee40000300800 */
[----:B------:R-:W3:Y:S01]  /*1ecb0*/  LDL.LU R15, [R1+0x59c] ;  /* 0x00059c00010f7983 */ /* 0x000ee20000300800 */
[----:B------:R-:W0:Y:S04]  /*1ecc0*/  S2R R18, SR_TID.X ;  /* 0x0000000000127919 */ /* 0x000e280000002100 */
[----:B------:R-:W1:Y:S01]  /*1ecd0*/  S2R R22, SR_TID.X ;  /* 0x0000000000167919 */ /* 0x000e620000002100 */
[C---:B0-----:R-:W-:Y:S01]  /*1ece0*/  IMAD.SHL.U32 R19, R18.reuse, 0x2, RZ ;  /* 0x0000000212137824 */ /* 0x041fe200078e00ff */
[C---:B------:R-:W-:Y:S01]  /*1ecf0*/  LOP3.LUT R23, R18.reuse, 0x7, RZ, 0xc0, !PT ;  /* 0x0000000712177812 */ /* 0x040fe200078ec0ff */
[----:B------:R-:W-:-:S03]  /*1ed00*/  IMAD.SHL.U32 R18, R18, 0x200, RZ ;  /* 0x0000020012127824 */ /* 0x000fc600078e00ff */
[----:B------:R-:W-:Y:S01]  /*1ed10*/  LOP3.LUT R19, R19, 0x10, RZ, 0xc0, !PT ;  /* 0x0000001013137812 */ /* 0x000fe200078ec0ff */
[----:B----4-:R-:W-:Y:S01]  /*1ed20*/  STL.64 [R1+0x1740], R10 ;  /* 0x0017400a01007387 */ /* 0x010fe20000100a00 */
[----:B--2---:R0:W-:Y:S03]  /*1ed30*/  STL.64 [R1+0x1738], R8 ;  /* 0x0017380801007387 */ /* 0x0041e60000100a00 */
[----:B0-----:R-:W2:Y:S01]  /*1ed40*/  LDL.LU.64 R8, [R1+0x60] ;  /* 0x0000600001087983 */ /* 0x001ea20000300a00 */
[----:B------:R-:W4:Y:S02]  /*1ed50*/  LDL.LU.64 R16, [R1+0x50] ;  /* 0x0000500001107983 */ /* 0x000f240000300a00 */
[----:B---3--:R-:W-:Y:S02]  /*1ed60*/  STL.64 [R1+0x16f0], R26 ;  /* 0x0016f01a01007387 */ /* 0x008fe40000100a00 */
[----:B------:R0:W-:Y:S02]  /*1ed70*/  STL.64 [R1+0x16e8], R24 ;  /* 0x0016e81801007387 */ /* 0x0001e40000100a00 */
[----:B0-----:R-:W3:Y:S01]  /*1ed80*/  LDL.LU R24, [R1+0x560] ;  /* 0x0005600001187983 */ /* 0x001ee20000300800 */
[----:B------:R-:W3:Y:S02]  /*1ed90*/  LDL.LU R25, [R1+0x564] ;  /* 0x0005640001197983 */ /* 0x000ee40000300800 */
[----:B------:R-:W2:Y:S02]  /*1eda0*/  LDL.LU R26, [R1+0x568] ;  /* 0x00056800011a7983 */ /* 0x000ea40000300800 */
[----:B------:R-:W2:Y:S02]  /*1edb0*/  LDL.LU R27, [R1+0x56c] ;  /* 0x00056c00011b7983 */ /* 0x000ea40000300800 */
[----:B------:R-:W-:Y:S01]  /*1edc0*/  IMAD R23, R23, 0x410, RZ ;  /* 0x0000041017177824 */ /* 0x000fe200078e02ff */
[----:B-1----:R-:W-:-:S02]  /*1edd0*/  LOP3.LUT R19, R19, 0x60, R22, 0xf8, !PT ;  /* 0x0000006013137812 */ /* 0x002fc400078ef816 */
[----:B------:R-:W-:Y:S02]  /*1ede0*/  LOP3.LUT R18, R18, 0x2000, RZ, 0xc0, !PT ;  /* 0x0000200012127812 */ /* 0x000fe400078ec0ff */
[----:B------:R-:W-:-:S05]  /*1edf0*/  LOP3.LUT R19, R23, R19, RZ, 0x3c, !PT ;  /* 0x0000001317137212 */ /* 0x000fca00078e3cff */
[----:B------:R-:W-:-:S05]  /*1ee00*/  IMAD.IADD R19, R18, 0x1, R19 ;  /* 0x0000000112137824 */ /* 0x000fca00078e0213 */
[----:B------:R-:W0:Y:S04]  /*1ee10*/  LDSM.16.MT88.4 R20, [R19+0xc100] ;  /* 0x00c100001314783b */ /* 0x000e280000004200 */
[----:B--2---:R-:W-:Y:S01]  /*1ee20*/  STL.64 [R1+0x1728], R26 ;  /* 0x0017281a01007387 */ /* 0x004fe20000100a00 */
[----:B---3--:R1:W-:Y:S03]  /*1ee30*/  STL.64 [R1+0x1720], R24 ;  /* 0x0017201801007387 */ /* 0x0083e60000100a00 */
[----:B-1----:R-:W2:Y:S01]  /*1ee40*/  LDL.LU R24, [R1+0x570] ;  /* 0x0005700001187983 */ /* 0x002ea20000300800 */
[----:B------:R-:W2:Y:S02]  /*1ee50*/  LDL.LU R25, [R1+0x574] ;  /* 0x0005740001197983 */ /* 0x000ea40000300800 */
[----:B------:R-:W2:Y:S02]  /*1ee60*/  LDL.LU R26, [R1+0x578] ;  /* 0x00057800011a7983 */ /* 0x000ea40000300800 */
[----:B------:R-:W2:Y:S01]  /*1ee70*/  LDL.LU R27, [R1+0x57c] ;  /* 0x00057c00011b7983 */ /* 0x000ea20000300800 */
[----:B0-----:R-:W-:Y:S01]  /*1ee80*/  STL.64 [R1+0x1530], R22 ;  /* 0x0015301601007387 */ /* 0x001fe20000100a00 */
[----:B------:R0:W-:Y:S03]  /*1ee90*/  STL.64 [R1+0x1528], R20 ;  /* 0x0015281401007387 */ /* 0x0001e60000100a00 */
[----:B0-----:R-:W3:Y:S01]  /*1eea0*/  LDL.LU R20, [R1+0x90] ;  /* 0x0000900001147983 */ /* 0x001ee20000300800 */
[----:B------:R-:W3:Y:S02]  /*1eeb0*/  LDL.LU R21, [R1+0x94] ;  /* 0x0000940001157983 */ /* 0x000ee40000300800 */
[----:B------:R-:W2:Y:S02]  /*1eec0*/  LDL.LU R22, [R1+0x98] ;  /* 0x0000980001167983 */ /* 0x000ea40000300800 */
[----:B------:R-:W2:Y:S01]  /*1eed0*/  LDL.LU R23, [R1+0x9c] ;  /* 0x00009c0001177983 */ /* 0x000ea20000300800 */
[----:B------:R-:W-:Y:S01]  /*1eee0*/  HMMA.16816.F32 R12, R4, R8, R12 ;  /* 0x00000008040c723c */ /* 0x000fe2000000180c */
[----:B--2---:R-:W-:Y:S01]  /*1eef0*/  STL.64 [R1+0x1670], R22 ;  /* 0x0016701601007387 */ /* 0x004fe20000100a00 */
[----:B---3--:R0:W-:Y:S03]  /*1ef00*/  STL.64 [R1+0x1668], R20 ;  /* 0x0016681401007387 */ /* 0x0081e60000100a00 */
[----:B0-----:R-:W2:Y:S01]  /*1ef10*/  LDL.LU R20, [R1+0xa0] ;  /* 0x0000a00001147983 */ /* 0x001ea20000300800 */
[----:B------:R-:W2:Y:S02]  /*1ef20*/  LDL.LU R21, [R1+0xa4] ;  /* 0x0000a40001157983 */ /* 0x000ea40000300800 */
[----:B------:R-:W3:Y:S02]  /*1ef30*/  LDL.LU R22, [R1+0xa8] ;  /* 0x0000a80001167983 */ /* 0x000ee40000300800 */
[----:B------:R-:W3:Y:S02]  /*1ef40*/  LDL.LU R23, [R1+0xac] ;  /* 0x0000ac0001177983 */ /* 0x000ee40000300800 */
[----:B---3--:R-:W-:Y:S01]  /*1ef50*/  STL.64 [R1+0x1680], R22 ;  /* 0x0016801601007387 */ /* 0x008fe20000100a00 */
[----:B--2---:R0:W-:Y:S02]  /*1ef60*/  STL.64 [R1+0x1678], R20 ;  /* 0x0016781401007387 */ /* 0x0041e40000100a00 */
[----:B0-----:R-:W-:-:S02]  /*1ef70*/  IMAD.MOV.U32 R20, RZ, RZ, R2 ;  /* 0x000000ffff147224 */ /* 0x001fc400078e0002 */
[----:B------:R-:W-:Y:S01]  /*1ef80*/  IMAD.MOV.U32 R21, RZ, RZ, R3 ;  /* 0x000000ffff157224 */ /* 0x000fe200078e0003 */
[----:B------:R-:W2:Y:S01]  /*1ef90*/  LDL.LU R2, [R1+0x1754] ;  /* 0x0017540001027983 */ /* 0x000ea20000300800 */
[----:B------:R-:W3:Y:S04]  /*1efa0*/  LDL.LU R3, [R1+0x1750] ;  /* 0x0017500001037983 */ /* 0x000ee80000300800 */
[----:B------:R0:W-:Y:S02]  /*1efb0*/  STL.64 [R1+0x1b0], R12 ;  /* 0x0001b00c01007387 */ /* 0x0001e40000100a00 */
[----:B------:R1:W-:Y:S01]  /*1efc0*/  STL.64 [R1+0x1b8], R14 ;  /* 0x0001b80e01007387 */ /* 0x0003e20000100a00 */
[----:B0-----:R-:W2:Y:S01]  /*1efd0*/  LDL.LU.64 R12, [R1+0x1748] ;  /* 0x00174800010c7983 */ /* 0x001ea20000300a00 */
[----:B-1----:R-:W-:-:S02]  /*1efe0*/  IMAD.MOV.U32 R15, RZ, RZ, R8 ;  /* 0x000000ffff0f7224 */ /* 0x002fc400078e0008 */
[----:B------:R-:W-:Y:S02]  /*1eff0*/  IMAD.MOV.U32 R14, RZ, RZ, R9 ;  /* 0x000000ffff0e7224 */ /* 0x000fe400078e0009 */
[----:B------:R-:W4:Y:S01]  /*1f000*/  LDL.LU.64 R10, [R1+0x1740] ;  /* 0x00174000010a7983 */ /* 0x000f220000300a00 */
[----:B------:R-:W4:Y:S02]  /*1f010*/  LDL.LU.64 R8, [R1+0x1738] ;  /* 0x0017380001087983 */ /* 0x000f240000300a00 */
[C---:B----4-:R-:W-:Y:S11]  /*1f020*/  HMMA.16816.F32 R8, R4.reuse, R16, R8 ;  /* 0x000000100408723c */ /* 0x050ff60000001808 */
[----:B------:R-:W-:Y:S11]  /*1f030*/  @!UPT UIADD3 URZ, URZ, URZ, URZ ;  /* 0x0000003f3f3ff290 */ /* 0x000ff6000fffe03f */
[----:B------:R-:W-:Y:S01]  /*1f040*/  @!UPT UIADD3 URZ, URZ, URZ, URZ ;  /* 0x0000003f3f3ff290 */ /* 0x000fe2000fffe03f */
[----:B------:R0:W-:Y:S01]  /*1f050*/  STL.64 [R1+0x1a0], R8 ;  /* 0x0001a00801007387 */ /* 0x0001e20000100a00 */
[----:B------:R-:W-:Y:S02]  /*1f060*/  STL.64 [R1+0x1a8], R10 ;  /* 0x0001a80a01007387 */ /* 0x000fe40000100a00 */
[----:B0-----:R-:W-:Y:S02]  /*1f070*/  IMAD.MOV.U32 R9, RZ, RZ, R16 ;  /* 0x000000ffff097224 */ /* 0x001fe400078e0010 */
[----:B------:R-:W-:Y:S02]  /*1f080*/  IMAD.MOV.U32 R8, RZ, RZ, R17 ;  /* 0x000000ffff087224 */ /* 0x000fe400078e0011 */
        /* <DEDUP_REMOVED lines=8> */
[----:B------:R-:W-:Y:S02]  /*1f110*/  IMAD.MOV.U32 R11, RZ, RZ, R16 ;  /* 0x000000ffff0b7224 */ /* 0x000fe400078e0010 */
[----:B------:R-:W-:Y:S01]  /*1f120*/  IMAD.MOV.U32 R10, RZ, RZ, R17 ;  /* 0x000000ffff0a7224 */ /* 0x000fe200078e0011 */
[----:B------:R-:W2:Y:S01]  /*1f130*/  LDL.LU R16, [R1+0x170] ;  /* 0x0001700001107983 */ /* 0x000ea20000300800 */
[----:B------:R-:W2:Y:S01]  /*1f140*/  LDL.LU R17, [R1+0x174] ;  /* 0x0001740001117983 */ /* 0x000ea20000300800 */
[----:B----4-:R-:W-:Y:S11]  /*1f150*/  HMMA.16816.F32 R24, R4, R20, R24 ;  /* 0x000000140418723c */ /* 0x010ff60000001818 */
[----:B------:R-:W-:Y:S11]  /*1f160*/  @!UPT UIADD3 URZ, URZ, URZ, URZ ;  /* 0x0000003f3f3ff290 */ /* 0x000ff6000fffe03f */
[----:B------:R-:W-:Y:S01]  /*1f170*/  @!UPT UIADD3 URZ, URZ, URZ, URZ ;  /* 0x0000003f3f3ff290 */ /* 0x000fe2000fffe03f */
[----:B------:R-:W-:Y:S01]  /*1f180*/  STL.64 [R1+0x180], R24 ;  /* 0x0001801801007387 */ /* 0x000fe20000100a00 */
[----:B------:R0:W-:Y:S02]  /*1f190*/  STL.64 [R1+0x1690], R20 ;  /* 0x0016901401007387 */ /* 0x0001e40000100a00 */
[----:B0-----:R-:W-:Y:S02]  /*1f1a0*/  IMAD.MOV.U32 R20, RZ, RZ, R11 ;  /* 0x000000ffff147224 */ /* 0x001fe400078e000b */
[----:B------:R-:W-:-:S05]  /*1f1b0*/  IMAD.MOV.U32 R21, RZ, RZ, R10 ;  /* 0x000000ffff157224 */ /* 0x000fca00078e000a */
[----:B------:R0:W-:Y:S02]  /*1f1c0*/  STL.64 [R1+0x16a8], R20 ;  /* 0x0016a81401007387 */ /* 0x0001e40000100a00 */
[----:B0-----:R-:W-:Y:S02]  /*1f1d0*/  IMAD.MOV.U32 R21, RZ, RZ, R8 ;  /* 0x000000ffff157224 */ /* 0x001fe400078e0008 */
[----:B------:R-:W-:Y:S01]  /*1f1e0*/  IMAD.MOV.U32 R20, RZ, RZ, R9 ;  /* 0x000000ffff147224 */ /* 0x000fe200078e0009 */
[----:B------:R-:W4:Y:S01]  /*1f1f0*/  LDL.LU R8, [R1+0x4d0] ;  /* 0x0004d00001087983 */ /* 0x000f220000300800 */
[----:B------:R-:W4:Y:S02]  /*1f200*/  LDL.LU R9, [R1+0x4d4] ;  /* 0x0004d40001097983 */ /* 0x000f240000300800 */
[----:B------:R-:W4:Y:S02]  /*1f210*/  LDL.LU R10, [R1+0x4d8] ;  /* 0x0004d800010a7983 */ /* 0x000f240000300800 */
[----:B------:R-:W4:Y:S02]  /*1f220*/  LDL.LU R11, [R1+0x4dc] ;  /* 0x0004dc00010b7983 */ /* 0x000f240000300800 */
[----:B---3--:R-:W-:-:S02]  /*1f230*/  IMAD.MOV.U32 R18, RZ, RZ, R3 ;  /* 0x000000ffff127224 */ /* 0x008fc400078e0003 */
[----:B--2---:R-:W-:Y:S02]  /*1f240*/  IMAD.MOV.U32 R19, RZ, RZ, R2 ;  /* 0x000000ffff137224 */ /* 0x004fe400078e0002 */
[----:B------:R-:W-:-:S05]  /*1f250*/  IMAD.MOV.U32 R24, RZ, RZ, R29 ;  /* 0x000000ffff187224 */ /* 0x000fca00078e001d */
[----:B------:R-:W-:Y:S01]  /*1f260*/  HMMA.16816.F32 R16, R4, R12, R16 ;  /* 0x0000000c0410723c */ /* 0x000fe20000001810 */
[----:B------:R-:W-:Y:S02]  /*1f270*/  IMAD.MOV.U32 R25, RZ, RZ, R0 ;  /* 0x000000ffff197224 */ /* 0x000fe400078e0000 */
[----:B------:R-:W-:Y:S02]  /*1f280*/  IMAD.MOV.U32 R3, RZ, RZ, R26 ;  /* 0x000000ffff037224 */ /* 0x000fe400078e001a */
[----:B------:R-:W-:Y:S01]  /*1f290*/  IMAD.MOV.U32 R2, RZ, RZ, R27 ;  /* 0x000000ffff027224 */ /* 0x000fe200078e001b */
[----:B----4-:R-:W-:Y:S01]  /*1f2a0*/  STL.64 [R1+0x1700], R10 ;  /* 0x0017000a01007387 */ /* 0x010fe20000100a00 */
[----:B------:R-:W-:Y:S02]  /*1f2b0*/  STL.64 [R1+0x16f8], R8 ;  /* 0x0016f80801007387 */ /* 0x000fe40000100a00 */
[----:B------:R-:W2:Y:S02]  /*1f2c0*/  LDL.LU R29, [R1+0x171c] ;  /* 0x00171c00011d7983 */ /* 0x000ea40000300800 */
[----:B------:R-:W3:Y:S01]  /*1f2d0*/  LDL.LU R0, [R1+0x1718] ;  /* 0x0017180001007983 */ /* 0x000ee20000300800 */
[----:B------:R0:W-:Y:S04]  /*1f2e0*/  STL.64 [R1+0x1708], R24 ;  /* 0x0017081801007387 */ /* 0x0001e80000100a00 */
[----:B0-----:R-:W4:Y:S01]  /*1f2f0*/  LDL.LU R24, [R1+0x160] ;  /* 0x0001600001187983 */ /* 0x001f220000300800 */
[----:B------:R-:W4:Y:S02]  /*1f300*/  LDL.LU R25, [R1+0x164] ;  /* 0x0001640001197983 */ /* 0x000f240000300800 */
[----:B------:R-:W4:Y:S02]  /*1f310*/  LDL.LU R26, [R1+0x168] ;  /* 0x00016800011a7983 */ /* 0x000f240000300800 */
[----:B------:R-:W4:Y:S01]  /*1f320*/  LDL.LU R27, [R1+0x16c] ;  /* 0x00016c00011b7983 */ /* 0x000f220000300800 */
[----:B------:R-:W2:Y:S01]  /*1f330*/  LDL.LU R8, [R1+0x150] ;  /* 0x0001500001087983 */ /* 0x000ea20000300800 */
[----:B------:R-:W2:Y:S02]  /*1f340*/  LDL.LU R9, [R1+0x154] ;  /* 0x0001540001097983 */ /* 0x000ea40000300800 */
[----:B------:R-:W2:Y:S02]  /*1f350*/  LDL.LU R10, [R1+0x158] ;  /* 0x00015800010a7983 */ /* 0x000ea40000300800 */
[----:B------:R-:W2:Y:S01]  /*1f360*/  LDL.LU R11, [R1+0x15c] ;  /* 0x00015c00010b7983 */ /* 0x000ea20000300800 */
[----:B------:R0:W-:Y:S01]  /*1f370*/  STL.64 [R1+0x16c0], R20 ;  /* 0x0016c01401007387 */ /* 0x0001e20000100a00 */
[----:B------:R-:W-:Y:S02]  /*1f380*/  STL [R1+0x14a4], R2 ;  /* 0x0014a40201007387 */ /* 0x000fe40000100800 */
[----:B------:R-:W-:Y:S02]  /*1f390*/  STL [R1+0x14a0], R3 ;  /* 0x0014a00301007387 */ /* 0x000fe40000100800 */
[----:B------:R1:W-:Y:S01]  /*1f3a0*/  STL.64 [R1+0x170], R16 ;  /* 0x0001701001007387 */ /* 0x0003e20000100a00 */
[----:B------:R-:W-:Y:S01]  /*1f3b0*/  STL.64 [R1+0x178], R18 ;  /* 0x0001781201007387 */ /* 0x000fe20000100a00 */
[----:B0-----:R-:W-:-:S03]  /*1f3c0*/  IMAD.MOV.U32 R21, RZ, RZ, R14 ;  /* 0x000000ffff157224 */ /* 0x001fc600078e000e */
[----:B-1----:R-:W4:Y:S01]  /*1f3d0*/  LDL.LU.64 R16, [R1+0x1710] ;  /* 0x0017100001107983 */ /* 0x002f220000300a00 */
[----:B------:R0:W-:Y:S02]  /*1f3e0*/  STL.64 [R1+0x1688], R12 ;  /* 0x0016880c01007387 */ /* 0x0001e40000100a00 */
[----:B------:R-:W-:Y:S01]  /*1f3f0*/  IMAD.MOV.U32 R20, RZ, RZ, R15 ;  /* 0x000000ffff147224 */ /* 0x000fe200078e000f */
[----:B0-----:R-:W2:Y:S01]  /*1f400*/  LDL.LU R12, [R1+0xb0] ;  /* 0x0000b000010c7983 */ /* 0x001ea20000300800 */
[----:B------:R-:W2:Y:S02]  /*1f410*/  LDL.LU R13, [R1+0xb4] ;  /* 0x0000b400010d7983 */ /* 0x000ea40000300800 */
[----:B------:R-:W2:Y:S02]  /*1f420*/  LDL.LU R14, [R1+0xb8] ;  /* 0x0000b800010e7983 */ /* 0x000ea40000300800 */
[----:B------:R-:W2:Y:S02]  /*1f430*/  LDL.LU R15, [R1+0xbc] ;  /* 0x0000bc00010f7983 */ /* 0x000ea40000300800 */
[----:B--2---:R-:W-:Y:S01]  /*1f440*/  STL.64 [R1+0x16a0], R14 ;  /* 0x0016a00e01007387 */ /* 0x004fe20000100a00 */
[----:B------:R0:W-:Y:S03]  /*1f450*/  STL.64 [R1+0x1698], R12 ;  /* 0x0016980c01007387 */ /* 0x0001e60000100a00 */
        /* <DEDUP_REMOVED lines=9> */
[----:B------:R-:W4:Y:S02]  /*1f4f0*/  LDL.LU R14, [R1+0x488] ;  /* 0x00048800010e7983 */ /* 0x000f240000300800 */
[----:B------:R-:W4:Y:S02]  /*1f500*/  LDL.LU R15, [R1+0x48c] ;  /* 0x00048c00010f7983 */ /* 0x000f240000300800 */
[----:B----4-:R-:W-:Y:S01]  /*1f510*/  STL.64 [R1+0x16d0], R14 ;  /* 0x0016d00e01007387 */ /* 0x010fe20000100a00 */
[----:B--2---:R0:W-:Y:S03]  /*1f520*/  STL.64 [R1+0x16c8], R12 ;  /* 0x0016c80c01007387 */ /* 0x0041e60000100a00 */
[----:B0-----:R-:W2:Y:S01]  /*1f530*/  LDL.LU R12, [R1+0x4a0] ;  /* 0x0004a000010c7983 */ /* 0x001ea20000300800 */
[----:B------:R-:W2:Y:S02]  /*1f540*/  LDL.LU R13, [R1+0x4a4] ;  /* 0x0004a400010d7983 */ /* 0x000ea40000300800 */
[----:B------:R-:W2:Y:S02]  /*1f550*/  LDL.LU R14, [R1+0x4a8] ;  /* 0x0004a800010e7983 */ /* 0x000ea40000300800 */
[----:B------:R-:W2:Y:S02]  /*1f560*/  LDL.LU R15, [R1+0x4ac] ;  /* 0x0004ac00010f7983 */ /* 0x000ea40000300800 */
[----:B------:R0:W-:Y:S01]  /*1f570*/  STL.64 [R1+0x160], R24 ;  /* 0x0001601801007387 */ /* 0x0001e20000100a00 */
[----:B------:R1:W-:Y:S03]  /*1f580*/  STL.64 [R1+0x168], R26 ;  /* 0x0001681a01007387 */ /* 0x0003e60000100a00 */
[----:B0-----:R-:W1:Y:S02]  /*1f590*/  LDL.LU.64 R24, [R1+0x1708] ;  /* 0x0017080001187983 */ /* 0x001e640000300a00 */
[C---:B-1----:R-:W-:Y:S02]  /*1f5a0*/  HMMA.16816.F32 R24, R4.reuse, R24, R8 ;  /* 0x000000180418723c */ /* 0x042fe40000001808 */
[----:B------:R-:W4:Y:S01]  /*1f5b0*/  LDL.LU.64 R10, [R1+0x1700] ;  /* 0x00170000010a7983 */ /* 0x000f220000300a00 */
[----:B------:R-:W4:Y:S11]  /*1f5c0*/  LDL.LU.64 R8, [R1+0x16f8] ;  /* 0x0016f80001087983 */ /* 0x000f360000300a00 */
[----:B------:R-:W-:Y:S09]  /*1f5d0*/  @!UPT UIADD3 URZ, URZ, URZ, URZ ;  /* 0x0000003f3f3ff290 */ /* 0x000ff2000fffe03f */
[----:B------:R-:W-:Y:S01]  /*1f5e0*/  STL.64 [R1+0x150], R24 ;  /* 0x0001501801007387 */ /* 0x000fe20000100a00 */
[----:B------:R0:W-:Y:S03]  /*1f5f0*/  STL.64 [R1+0x158], R26 ;  /* 0x0001581a01007387 */ /* 0x0001e60000100a00 */
[----:B0-----:R-:W2:Y:S01]  /*1f600*/  LDL.LU.64 R26, [R1+0x16f0] ;  /* 0x0016f000011a7983 */ /* 0x001ea20000300a00 */
[----:B------:R-:W4:Y:S02]  /*1f610*/  LDL.LU.64 R24, [R1+0x16e8] ;  /* 0x0016e80001187983 */ /* 0x000f240000300a00 */
[----:B----4-:R-:W-:Y:S01]  /*1f620*/  HMMA.16816.F32 R4, R4, R24, R8 ;  /* 0x000000180404723c */ /* 0x010fe20000001808 */
[----:B------:R-:W2:Y:S01]  /*1f630*/  LDL.LU.64 R10, [R1+0x16e0] ;  /* 0x0016e000010a7983 */ /* 0x000ea20000300a00 */
[----:B------:R-:W2:Y:S11]  /*1f640*/  LDL.LU.64 R8, [R1+0x16d8] ;  /* 0x0016d80001087983 */ /* 0x000eb60000300a00 */
[----:B------:R-:W-:Y:S10]  /*1f650*/  @!UPT UIADD3 URZ, URZ, URZ, URZ ;  /* 0x0000003f3f3ff290 */ /* 0x000ff4000fffe03f */
[----:B------:R0:W-:Y:S01]  /*1f660*/  STL.64 [R1+0xf0], R4 ;  /* 0x0000f00401007387 */ /* 0x0001e20000100a00 */
[----:B------:R1:W-:Y:S03]  /*1f670*/  STL.64 [R1+0xf8], R6 ;  /* 0x0000f80601007387 */ /* 0x0003e60000100a00 */
[----:B0-----:R-:W4:Y:S01]  /*1f680*/  LDL.LU.64 R4, [R1] ;  /* 0x0000000001047983 */ /* 0x001f220000300a00 */
[----:B-1----:R-:W3:Y:S01]  /*1f690*/  LDL.64 R6, [R1+0x8] ;  /* 0x0000080001067983 */ /* 0x002ee20000100a00 */
[C---:B--2---:R-:W-:Y:S02]  /*1f6a0*/  HMMA.16816.F32 R20, R8.reuse, R20, R12 ;  /* 0x000000140814723c */ /* 0x044fe4000000180c */
[----:B------:R-:W2:Y:S01]  /*1f6b0*/  LDL.LU.64 R14, [R1+0x16d0] ;  /* 0x0016d000010e7983 */ /* 0x000ea20000300a00 */
[----:B------:R-:W2:Y:S11]  /*1f6c0*/  LDL.LU.64 R12, [R1+0x16c8] ;  /* 0x0016c800010c7983 */ /* 0x000eb60000300a00 */
[----:B------:R-:W-:Y:S09]  /*1f6d0*/  @!UPT UIADD3 URZ, URZ, URZ, URZ ;  /* 0x0000003f3f3ff290 */ /* 0x000ff2000fffe03f */
[----:B------:R0:W-:Y:S01]  /*1f6e0*/  STL.64 [R1+0xe0], R20 ;  /* 0x0000e01401007387 */ /* 0x0001e20000100a00 */
[----:B------:R2:W-:Y:S03]  /*1f6f0*/  STL.64 [R1+0xe8], R22 ;  /* 0x0000e81601007387 */ /* 0x0005e60000100a00 */
[----:B0-----:R-:W2:Y:S02]  /*1f700*/  LDL.LU.64 R20, [R1+0x16c0] ;  /* 0x0016c00001147983 */ /* 0x001ea40000300a00 */
        /* <DEDUP_REMOVED lines=15> */
[----:B------:R-:W2:Y:S11]  /*1f800*/  LDL.LU.64 R12, [R1+0x1688] ;  /* 0x00168800010c7983 */ /* 0x000eb60000300a00 */
[----:B------:R-:W-:Y:S10]  /*1f810*/  @!UPT UIADD3 URZ, URZ, URZ, URZ ;  /* 0x0000003f3f3ff290 */ /* 0x000ff4000fffe03f */
[----:B------:R-:W-:Y:S01]  /*1f820*/  STL.64 [R1+0xb0], R20 ;  /* 0x0000b01401007387 */ /* 0x000fe20000100a00 */
[----:B------:R0:W-:Y:S03]  /*1f830*/  STL.64 [R1+0xb8], R22 ;  /* 0x0000b81601007387 */ /* 0x0001e60000100a00 */
[----:B0-----:R-:W2:Y:S01]  /*1f840*/  LDL.LU.64 R22, [R1+0x1680] ;  /* 0x0016800001167983 */ /* 0x001ea20000300a00 */
[----:B------:R-:W2:Y:S02]  /*1f850*/  LDL.LU.64 R20, [R1+0x1678] ;  /* 0x0016780001147983 */ /* 0x000ea40000300a00 */
[C---:B--2---:R-:W-:Y:S01]  /*1f860*/  HMMA.16816.F32 R12, R8.reuse, R12, R20 ;  /* 0x0000000c080c723c */ /* 0x044fe20000001814 */
[----:B------:R-:W2:Y:S01]  /*1f870*/  LDL.LU.64 R22, [R1+0x1670] ;  /* 0x0016700001167983 */ /* 0x000ea20000300a00 */
[----:B------:R-:W2:Y:S11]  /*1f880*/  LDL.LU.64 R20, [R1+0x1668] ;  /* 0x0016680001147983 */ /* 0x000eb60000300a00 */
[----:B------:R-:W-:Y:S10]  /*1f890*/  @!UPT UIADD3 URZ, URZ, URZ, URZ ;  /* 0x0000003f3f3ff290 */ /* 0x000ff4000fffe03f */
[----:B------:R-:W-:Y:S01]  /*1f8a0*/  STL.64 [R1+0xa0], R12 ;  /* 0x0000a00c01007387 */ /* 0x000fe20000100a00 */
[----:B------:R0:W-:Y:S03]  /*1f8b0*/  STL.64 [R1+0xa8], R14 ;  /* 0x0000a80e01007387 */ /* 0x0001e60000100a00 */
[----:B0-----:R-:W4:Y:S01]  /*1f8c0*/  LDL.LU.64 R14, [R1+0x1660] ;  /* 0x00166000010e7983 */ /* 0x001f220000300a00 */
[----:B------:R-:W4:Y:S02]  /*1f8d0*/  LDL.LU.64 R12, [R1+0x1658] ;  /* 0x00165800010c7983 */ /* 0x000f240000300a00 */
[----:B---3--:R-:W-:Y:S01]  /*1f8e0*/  STL.64 [R1+0x15b8], R6 ;  /* 0x0015b80601007387 */ /* 0x008fe20000100a00 */
[C---:B--2---:R-:W-:Y:S08]  /*1f8f0*/  HMMA.16816.F32 R16, R8.reuse, R16, R20 ;  /* 0x000000100810723c */ /* 0x044ff00000001814 */
[----:B----4-:R-:W-:Y:S11]  /*1f900*/  HMMA.16816.F32 R12, R8, R4, R12 ;  /* 0x00000004080c723c */ /* 0x010ff6000000180c */
[----:B------:R-:W-:Y:S04]  /*1f910*/  @!UPT UIADD3 URZ, URZ, URZ, URZ ;  /* 0x0000003f3f3ff290 */ /* 0x000fe8000fffe03f */
[----:B------:R-:W-:Y:S01]  /*1f920*/  STL.64 [R1+0x90], R16 ;  /* 0x0000901001007387 */ /* 0x000fe20000100a00 */
[----:B------:R-:W-:Y:S02]  /*1f930*/  STL.64 [R1+0x98], R18 ;  /* 0x0000981201007387 */ /* 0x000fe40000100a00 */
[----:B------:R-:W2:Y:S05]  /*1f940*/  LDL.LU R20, [R1+0x200] ;  /* 0x0002000001147983 */ /* 0x000eaa0000300800 */
[----:B------:R-:W-:Y:S01]  /*1f950*/  STL.64 [R1+0x80], R12 ;  /* 0x0000800c01007387 */ /* 0x000fe20000100a00 */
[----:B------:R-:W-:Y:S02]  /*1f960*/  STL.64 [R1+0x88], R14 ;  /* 0x0000880e01007387 */ /* 0x000fe40000100a00 */
[----:B------:R-:W2:Y:S02]  /*1f970*/  LDL.LU R21, [R1+0x204] ;  /* 0x0002040001157983 */ /* 0x000ea40000300800 */
[----:B------:R-:W3:Y:S02]  /*1f980*/  LDL.LU R22, [R1+0x208] ;  /* 0x0002080001167983 */ /* 0x000ee40000300800 */
[----:B------:R-:W-:-:S02]  /*1f990*/  IMAD.MOV.U32 R23, RZ, RZ, R27 ;  /* 0x000000ffff177224 */ /* 0x000fc400078e001b */
[----:B------:R-:W4:Y:S04]  /*1f9a0*/  LDL.LU R27, [R1+0x1650] ;  /* 0x00165000011b7983 */ /* 0x000f280000300800 */
[----:B---3--:R-:W-:Y:S01]  /*1f9b0*/  STL.64 [R1+0x1550], R22 ;  /* 0x0015501601007387 */ /* 0x008fe20000100a00 */
[----:B--2---:R0:W-:Y:S02]  /*1f9c0*/  STL.64 [R1+0x1548], R20 ;  /* 0x0015481401007387 */ /* 0x0041e40000100a00 */
[----:B0-----:R-:W-:Y:S02]  /*1f9d0*/  IMAD.MOV.U32 R20, RZ, RZ, R26 ;  /* 0x000000ffff147224 */ /* 0x001fe400078e001a */
[----:B------:R-:W-:Y:S01]  /*1f9e0*/  IMAD.MOV.U32 R21, RZ, RZ, R0 ;  /* 0x000000ffff157224 */ /* 0x000fe200078e0000 */
[----:B------:R-:W2:Y:S01]  /*1f9f0*/  LDL.LU R26, [R1+0x164c] ;  /* 0x00164c00011a7983 */ /* 0x000ea20000300800 */
[----:B------:R-:W3:Y:S02]  /*1fa00*/  LDL.LU R0, [R1+0x1648] ;  /* 0x0016480001007983 */ /* 0x000ee40000300800 */
[----:B------:R-:W-:-:S02]  /*1fa10*/  IMAD.MOV.U32 R22, RZ, RZ, R29 ;  /* 0x000000ffff167224 */ /* 0x000fc400078e001d */
[----:B------:R-:W-:Y:S01]  /*1fa20*/  IMAD.MOV.U32 R23, RZ, RZ, R28 ;  /* 0x000000ffff177224 */ /* 0x000fe200078e001c */
[----:B------:R-:W3:Y:S01]  /*1fa30*/  LDL.LU R29, [R1+0x1644] ;  /* 0x00164400011d7983 */ /* 0x000ee20000300800 */
[----:B------:R-:W3:Y:S02]  /*1fa40*/  LDL.LU R28, [R1+0x1640] ;  /* 0x00164000011c7983 */ /* 0x000ee40000300800 */
[----:B------:R-:W3:Y:S02]  /*1fa50*/  LDL.LU R12, [R1+0x70] ;  /* 0x00007000010c7983 */ /* 0x000ee40000300800 */
[----:B------:R-:W3:Y:S01]  /*1fa60*/  LDL.LU R13, [R1+0x74] ;  /* 0x00007400010d7983 */ /* 0x000ee20000300800 */
[----:B------:R-:W3:Y:S01]  /*1fa70*/  LDL.LU R14, [R1+0x78] ;  /* 0x00007800010e7983 */ /* 0x000ee20000300800 */
[----:B------:R-:W3:Y:S02]  /*1fa80*/  LDL.LU R15, [R1+0x7c] ;  /* 0x00007c00010f7983 */ /* 0x000ee40000300800 */
[----:B------:R0:W-:Y:S02]  /*1fa90*/  STL.64 [R1+0x1560], R22 ;  /* 0x0015601601007387 */ /* 0x0001e40000100a00 */
[----:B------:R1:W-:Y:S01]  /*1faa0*/  STL.64 [R1+0x1558], R20 ;  /* 0x0015581401007387 */ /* 0x0003e20000100a00 */
[----:B0-----:R-:W3:Y:S04]  /*1fab0*/  LDL R22, [R1+0x48] ;  /* 0x0000480001167983 */ /* 0x001ee80000100800 */
[----:B------:R-:W3:Y:S01]  /*1fac0*/  LDL R23, [R1+0x4c] ;  /* 0x00004c0001177983 */ /* 0x000ee20000100800 */
[----:B----4-:R-:W-:-:S02]  /*1fad0*/  IMAD.MOV.U32 R7, RZ, RZ, R27 ;  /* 0x000000ffff077224 */ /* 0x010fc400078e001b */
[----:B--2---:R-:W-:Y:S02]  /*1fae0*/  IMAD.MOV.U32 R6, RZ, RZ, R26 ;  /* 0x000000ffff067224 */ /* 0x004fe400078e001a */
[----:B---3--:R-:W-:Y:S02]  /*1faf0*/  IMAD.MOV.U32 R5, RZ, RZ, R0 ;  /* 0x000000ffff057224 */ /* 0x008fe400078e0000 */
[----:B------:R-:W-:Y:S01]  /*1fb00*/  IMAD.MOV.U32 R4, RZ, RZ, R29 ;  /* 0x000000ffff047224 */ /* 0x000fe200078e001d */
[----:B------:R0:W-:Y:S01]  /*1fb10*/  STL.64 [R1+0x15f0], R22 ;  /* 0x0015f01601007387 */ /* 0x0001e20000100a00 */
[----:B------:R-:W2:Y:S02]  /*1fb20*/  LDL.LU R29, [R1+0x163c] ;  /* 0x00163c00011d7983 */ /* 0x000ea40000300800 */
[----:B------:R-:W3:Y:S02]  /*1fb30*/  LDL.LU R0, [R1+0x1638] ;  /* 0x0016380001007983 */ /* 0x000ee40000300800 */
[----:B------:R-:W4:Y:S01]  /*1fb40*/  LDL.LU R26, [R1+0x1634] ;  /* 0x00163400011a7983 */ /* 0x000f220000300800 */
[----:B------:R-:W4:Y:S01]  /*1fb50*/  LDL.LU R27, [R1+0x1630] ;  /* 0x00163000011b7983 */ /* 0x000f220000300800 */
[----:B-1----:R-:W2:Y:S02]  /*1fb60*/  LDL.LU R20, [R1+0x340] ;  /* 0x0003400001147983 */ /* 0x002ea40000300800 */
[----:B------:R-:W2:Y:S01]  /*1fb70*/  LDL.LU R21, [R1+0x344] ;  /* 0x0003440001157983 */ /* 0x000ea20000300800 */
[----:B0-----:R-:W2:Y:S01]  /*1fb80*/  LDL.LU R22, [R1+0x348] ;  /* 0x0003480001167983 */ /* 0x001ea20000300800 */
[----:B---3--:R-:W-:-:S03]  /*1fb90*/  IMAD.MOV.U32 R23, RZ, RZ, R0 ;  /* 0x000000ffff177224 */ /* 0x008fc600078e0000 */
[----:B------:R-:W3:Y:S04]  /*1fba0*/  LDL.LU R0, [R1+0x162c] ;  /* 0x00162c0001007983 */ /* 0x000ee80000300800 */
[----:B--2---:R0:W-:Y:S01]  /*1fbb0*/  STL.64 [R1+0x1600], R22 ;  /* 0x0016001601007387 */ /* 0x0041e20000100a00 */
[----:B------:R-:W-:Y:S03]  /*1fbc0*/  STL.64 [R1+0x15f8], R20 ;  /* 0x0015f81401007387 */ /* 0x000fe60000100a00 */
[----:B0-----:R-:W2:Y:S04]  /*1fbd0*/  LDL R22, [R1+0x68] ;  /* 0x0000680001167983 */ /* 0x001ea80000100800 */
[----:B------:R-:W2:Y:S01]  /*1fbe0*/  LDL R23, [R1+0x6c] ;  /* 0x00006c0001177983 */ /* 0x000ea20000100800 */
[----:B------:R-:W2:Y:S02]  /*1fbf0*/  LDL.LU R16, [R1+0x330] ;  /* 0x0003300001107983 */ /* 0x000ea40000300800 */
[----:B------:R-:W2:Y:S02]  /*1fc00*/  LDL.LU R17, [R1+0x334] ;  /* 0x0003340001117983 */ /* 0x000ea40000300800 */
[----:B------:R-:W2:Y:S01]  /*1fc10*/  LDL.LU R18, [R1+0x338] ;  /* 0x0003380001127983 */ /* 0x000ea20000300800 */
[----:B------:R-:W2:Y:S01]  /*1fc20*/  LDL.LU R19, [R1+0x33c] ;  /* 0x00033c0001137983 */ /* 0x000ea20000300800 */
[----:B------:R-:W-:Y:S03]  /*1fc30*/  HMMA.16816.F32 R8, R8, R24, R12 ;  /* 0x000000180808723c */ /* 0x000fe6000000180c */
[----:B--2---:R-:W-:Y:S01]  /*1fc40*/  STL.64 [R1+0x1610], R18 ;  /* 0x0016101201007387 */ /* 0x004fe20000100a00 */
[----:B------:R3:W-:Y:S02]  /*1fc50*/  STL.64 [R1+0x1608], R16 ;  /* 0x0016081001007387 */ /* 0x0007e40000100a00 */
[----:B---3--:R-:W-:-:S02]  /*1fc60*/  IMAD.MOV.U32 R16, RZ, RZ, R0 ;  /* 0x000000ffff107224 */ /* 0x008fc400078e0000 */
[----:B------:R-:W2:Y:S01]  /*1fc70*/  LDL.LU R0, [R1+0x1628] ;  /* 0x0016280001007983 */ /* 0x000ea20000300800 */
[----:B------:R-:W3:Y:S02]  /*1fc80*/  LDL.LU R17, [R1+0x354] ;  /* 0x0003540001117983 */ /* 0x000ee40000300800 */
[----:B------:R-:W3:Y:S02]  /*1fc90*/  LDL.LU R18, [R1+0x358] ;  /* 0x0003580001127983 */ /* 0x000ee40000300800 */
[----:B------:R-:W3:Y:S01]  /*1fca0*/  LDL.LU R19, [R1+0x35c] ;  /* 0x00035c0001137983 */ /* 0x000ee20000300800 */
[----:B------:R0:W-:Y:S01]  /*1fcb0*/  STL.64 [R1+0x15c8], R6 ;  /* 0x0015c80601007387 */ /* 0x0001e20000100a00 */
[----:B------:R-:W-:Y:S03]  /*1fcc0*/  STL.64 [R1+0x15c0], R4 ;  /* 0x0015c00401007387 */ /* 0x000fe60000100a00 */
[----:B0-----:R-:W3:Y:S01]  /*1fcd0*/  LDL R6, [R1+0x28] ;  /* 0x0000280001067983 */ /* 0x001ee20000100800 */
[----:B--2---:R-:W-:-:S05]  /*1fce0*/  IMAD.MOV.U32 R7, RZ, RZ, R0 ;  /* 0x000000ffff077224 */ /* 0x004fca00078e0000 */
[----:B---3--:R0:W-:Y:S04]  /*1fcf0*/  STL.64 [R1+0x15d8], R6 ;  /* 0x0015d80601007387 */ /* 0x0081e80000100a00 */
[----:B0-----:R-:W2:Y:S01]  /*1fd00*/  LDL.64 R6, [R1+0x38] ;  /* 0x0000380001067983 */ /* 0x001ea20000100a00 */
[----:B------:R-:W3:Y:S02]  /*1fd10*/  LDL.LU.64 R14, [R1+0x1620] ;  /* 0x00162000010e7983 */ /* 0x000ee40000300a00 */
[----:B------:R-:W3:Y:S02]  /*1fd20*/  LDL.LU.64 R12, [R1+0x1618] ;  /* 0x00161800010c7983 */ /* 0x000ee40000300a00 */
[----:B------:R-:W-:Y:S01]  /*1fd30*/  STL [R1+0x74], R9 ;  /* 0x0000740901007387 */ /* 0x000fe20000100800 */
[----:B------:R0:W-:Y:S01]  /*1fd40*/  STL.64 [R1+0x78], R10 ;  /* 0x0000780a01007387 */ /* 0x0001e20000100a00 */
[----:B----4-:R1:W-:Y:S03]  /*1fd50*/  STL.64 [R1+0x15b0], R26 ;  /* 0x0015b01a01007387 */ /* 0x0103e60000100a00 */
[----:B0-----:R-:W4:Y:S04]  /*1fd60*/  LDL R10, [R1+0x18] ;  /* 0x00001800010a7983 */ /* 0x001f280000100800 */
[----:B------:R-:W4:Y:S04]  /*1fd70*/  LDL R11, [R1+0x1c] ;  /* 0x00001c00010b7983 */ /* 0x000f280000100800 */
[----:B-1----:R-:W2:Y:S01]  /*1fd80*/  LDL.64 R26, [R1+0x58] ;  /* 0x00005800011a7983 */ /* 0x002ea20000100a00 */
[----:B------:R-:W-:-:S03]  /*1fd90*/  IMAD.MOV.U32 R0, RZ, RZ, R8 ;  /* 0x000000ffff007224 */ /* 0x000fc600078e0008 */
[----:B----4-:R0:W-:Y:S01]  /*1fda0*/  STL.64 [R1+0x15d0], R10 ;  /* 0x0015d00a01007387 */ /* 0x0101e20000100a00 */
[----:B------:R-:W4:Y:S02]  /*1fdb0*/  LDL.LU R8, [R1+0x310] ;  /* 0x0003100001087983 */ /* 0x000f240000300800 */
[----:B------:R-:W4:Y:S01]  /*1fdc0*/  LDL.LU R9, [R1+0x314] ;  /* 0x0003140001097983 */ /* 0x000f220000300800 */
[----:B0-----:R-:W2:Y:S01]  /*1fdd0*/  LDL.LU R10, [R1+0x318] ;  /* 0x00031800010a7983 */ /* 0x001ea20000300800 */
[----:B------:R-:W2:Y:S01]  /*1fde0*/  LDL.LU R11, [R1+0x31c] ;  /* 0x00031c00010b7983 */ /* 0x000ea20000300800 */
[----:B---3--:R-:W-:Y:S02]  /*1fdf0*/  HMMA.16816.F32 R20, R12, R22, R16 ;  /* 0x000000160c14723c */ /* 0x008fe40000001810 */
[----:B--2---:R-:W-:Y:S01]  /*1fe00*/  STL.64 [R1+0x15e8], R10 ;  /* 0x0015e80a01007387 */ /* 0x004fe20000100a00 */
[----:B----4-:R0:W-:Y:S03]  /*1fe10*/  STL.64 [R1+0x15e0], R8 ;  /* 0x0015e00801007387 */ /* 0x0101e60000100a00 */
[----:B0-----:R-:W2:Y:S01]  /*1fe20*/  LDL.LU R8, [R1+0x320] ;  /* 0x0003200001087983 */ /* 0x001ea20000300800 */
[----:B------:R-:W2:Y:S02]  /*1fe30*/  LDL.LU R9, [R1+0x324] ;  /* 0x0003240001097983 */ /* 0x000ea40000300800 */
[----:B------:R-:W-:Y:S02]  /*1fe40*/  STL [R1+0x132c], R0 ;  /* 0x00132c0001007387 */ /* 0x000fe40000100800 */
[----:B------:R-:W3:Y:S01]  /*1fe50*/  LDL.LU.64 R18, [R1+0x1610] ;  /* 0x0016100001127983 */ /* 0x000ee20000300a00 */
[----:B------:R-:W3:Y:S11]  /*1fe60*/  LDL.LU.64 R16, [R1+0x1608] ;  /* 0x0016080001107983 */ /* 0x000ef60000300a00 */
[----:B------:R-:W-:Y:S02]  /*1fe70*/  STL.64 [R1+0x700], R20 ;  /* 0x0007001401007387 */ /* 0x000fe40000100a00 */
[----:B------:R-:W-:-:S02]  /*1fe80*/  IMAD.MOV.U32 R10, RZ, RZ, R29 ;  /* 0x000000ffff0a7224 */ /* 0x000fc400078e001d */
[----:B------:R-:W-:Y:S01]  /*1fe90*/  IMAD.MOV.U32 R11, RZ, RZ, R28 ;  /* 0x000000ffff0b7224 */ /* 0x000fe200078e001c */
[----:B------:R0:W-:Y:S01]  /*1fea0*/  STL.64 [R1+0x708], R22 ;  /* 0x0007081601007387 */ /* 0x0001e20000100a00 */
[----:B------:R-:W-:Y:S02]  /*1feb0*/  IMAD.MOV.U32 R29, RZ, RZ, R21 ;  /* 0x000000ffff1d7224 */ /* 0x000fe400078e0015 */
[----:B------:R-:W-:Y:S01]  /*1fec0*/  IMAD.MOV.U32 R28, RZ, RZ, R20 ;  /* 0x000000ffff1c7224 */ /* 0x000fe200078e0014 */
[----:B0-----:R-:W4:Y:S01]  /*1fed0*/  LDL.LU.64 R22, [R1+0x1600] ;  /* 0x0016000001167983 */ /* 0x001f220000300a00 */
[----:B------:R-:W4:Y:S03]  /*1fee0*/  LDL.LU.64 R20, [R1+0x15f8] ;  /* 0x0015f80001147983 */ /* 0x000f260000300a00 */
[----:B------:R-:W-:Y:S02]  /*1fef0*/  STL [R1+0x10fc], R28 ;  /* 0x0010fc1c01007387 */ /* 0x000fe40000100800 */
[----:B------:R-:W-:Y:S01]  /*1ff00*/  STL [R1+0x10f8], R29 ;  /* 0x0010f81d01007387 */ /* 0x000fe20000100800 */
[C---:B----4-:R-:W-:Y:S11]  /*1ff10*/  HMMA.16816.F32 R20, R12.reuse, R26, R20 ;  /* 0x0000001a0c14723c */ /* 0x050ff60000001814 */
[----:B------:R-:W-:Y:S11]  /*1ff20*/  @!UPT UIADD3 URZ, URZ, URZ, URZ ;  /* 0x0000003f3f3ff290 */ /* 0x000ff6000fffe03f */
[----:B------:R-:W-:Y:S01]  /*1ff30*/  @!UPT UIADD3 URZ, URZ, URZ, URZ ;  /* 0x0000003f3f3ff290 */ /* 0x000fe2000fffe03f */
[----:B------:R-:W-:Y:S01]  /*1ff40*/  STL.64 [R1+0x6f0], R20 ;  /* 0x0006f01401007387 */ /* 0x000fe20000100a00 */
[----:B------:R0:W-:Y:S03]  /*1ff50*/  STL.64 [R1+0x6f8], R22 ;  /* 0x0006f81601007387 */ /* 0x0001e60000100a00 */
[----:B0-----:R-:W3:Y:S01]  /*1ff60*/  LDL.LU.64 R22, [R1+0x15f0] ;  /* 0x0015f00001167983 */ /* 0x001ee20000300a00 */
[----:B--2---:R-:W-:Y:S01]  /*1ff70*/  HMMA.16816.F32 R8, R12, R6, R8 ;  /* 0x000000060c08723c */ /* 0x004fe20000001808 */
[----:B------:R-:W2:Y:S02]  /*1ff80*/  LDL.LU R24, [R1+0x2f0] ;  /* 0x0002f00001187983 */ /* 0x000ea40000300800 */
[----:B------:R-:W-:Y:S02]  /*1ff90*/  IMAD.MOV.U32 R2, RZ, RZ, R26 ;  /* 0x000000ffff027224 */ /* 0x000fe400078e001a */
[----:B------:R-:W-:-:S03]  /*1ffa0*/  IMAD.MOV.U32 R0, RZ, RZ, R27 ;  /* 0x000000ffff007224 */ /* 0x000fc600078e001b */
[----:B---3--:R-:W-:Y:S11]  /*1ffb0*/  HMMA.16816.F32 R16, R12, R22, R16 ;  /* 0x000000160c10723c */ /* 0x008ff60000001810 */
[----:B------:R-:W-:Y:S11]  /*1ffc0*/  @!UPT UIADD3 URZ, URZ, URZ, URZ ;  /* 0x0000003f3f3ff290 */ /* 0x000ff6000fffe03f */
[----:B------:R-:W-:Y:S01]  /*1ffd0*/  @!UPT UIADD3 URZ, URZ, URZ, URZ ;  /* 0x0000003f3f3ff290 */ /* 0x000fe2000fffe03f */
[----:B------:R0:W-:Y:S01]  /*1ffe0*/  STL.64 [R1+0x730], R16 ;  /* 0x0007301001007387 */ /* 0x0001e20000100a00 */
[----:B------:R1:W-:Y:S02]  /*1fff0*/  STL.64 [R1+0x738], R18 ;  /* 0x0007381201007387 */ /* 0x0003e40000100a00 */
[----:B------:R-:W2:Y:S02]  /*20000*/  LDL.LU R25, [R1+0x2f4] ;  /* 0x0002f40001197983 */ /* 0x000ea40000300800 */
[----:B------:R-:W2:Y:S01]  /*20010*/  LDL.LU R26, [R1+0x2f8] ;  /* 0x0002f800011a7983 */ /* 0x000ea20000300800 */
[----:B------:R-:W2:Y:S01]  /*20020*/  LDL.LU R27, [R1+0x2fc] ;  /* 0x0002fc00011b7983 */ /* 0x000ea20000300800 */
[----:B------:R3:W-:Y:S03]  /*20030*/  STL.64 [R1+0x1570], R22 ;  /* 0x0015701601007387 */ /* 0x0007e60000100a00 */
[----:B0-----:R-:W4:Y:S01]  /*20040*/  LDL.LU R16, [R1+0x250] ;  /* 0x0002500001107983 */ /* 0x001f220000300800 */
[----:B------:R-:W4:Y:S02]  /*20050*/  LDL.LU R17, [R1+0x254] ;  /* 0x0002540001117983 */ /* 0x000f240000300800 */
[----:B-1----:R-:W4:Y:S02]  /*20060*/  LDL.LU R18, [R1+0x258] ;  /* 0x0002580001127983 */ /* 0x002f240000300800 */
[----:B------:R-:W4:Y:S02]  /*20070*/  LDL.LU R19, [R1+0x25c] ;  /* 0x00025c0001137983 */ /* 0x000f240000300800 */
[----:B---3--:R-:W-:-:S02]  /*20080*/  IMAD.MOV.U32 R22, RZ, RZ, R2 ;  /* 0x000000ffff167224 */ /* 0x008fc400078e0002 */
[----:B------:R-:W-:-:S05]  /*20090*/  IMAD.MOV.U32 R23, RZ, RZ, R0 ;  /* 0x000000ffff177224 */ /* 0x000fca00078e0000 */
[----:B------:R0:W-:Y:S01]  /*200a0*/  STL.64 [R1+0x1588], R22 ;  /* 0x0015881601007387 */ /* 0x0001e20000100a00 */
[----:B------:R-:W-:Y:S02]  /*200b0*/  IMAD.MOV.U32 R2, RZ, RZ, R6 ;  /* 0x000000ffff027224 */ /* 0x000fe400078e0006 */
[----:B------:R-:W-:Y:S01]  /*200c0*/  IMAD.MOV.U32 R0, RZ, RZ, R7 ;  /* 0x000000ffff007224 */ /* 0x000fe200078e0007 */
[----:B0-----:R-:W3:Y:S01]  /*200d0*/  LDL.64 R22, [R1+0x68] ;  /* 0x0000680001167983 */ /* 0x001ee20000100a00 */
[----:B------:R-:W-:Y:S02]  /*200e0*/  STL.64 [R1+0x720], R8 ;  /* 0x0007200801007387 */ /* 0x000fe40000100a00 */
[----:B------:R0:W-:Y:S02]  /*200f0*/  STL.64 [R1+0x728], R10 ;  /* 0x0007280a01007387 */ /* 0x0001e40000100a00 */
[----:B0-----:R-:W2:Y:S01]  /*20100*/  LDL.LU.64 R10, [R1+0x15e8] ;  /* 0x0015e800010a7983 */ /* 0x001ea20000300a00 */
[----:B------:R-:W2:Y:S02]  /*20110*/  LDL.LU.64 R8, [R1+0x15e0] ;  /* 0x0015e00001087983 */ /* 0x000ea40000300a00 */
[----:B------:R-:W2:Y:S02]  /*20120*/  LDL.LU.64 R6, [R1+0x15d8] ;  /* 0x0015d80001067983 */ /* 0x000ea40000300a00 */
[C---:B--2---:R-:W-:Y:S01]  /*20130*/  HMMA.16816.F32 R4, R12.reuse, R6, R8 ;  /* 0x000000060c04723c */ /* 0x044fe20000001808 */
[----:B------:R-:W2:Y:S11]  /*20140*/  LDL.LU.64 R10, [R1+0x15d0] ;  /* 0x0015d000010a7983 */ /* 0x000eb60000300a00 */
[----:B------:R-:W-:Y:S11]  /*20150*/  @!UPT UIADD3 URZ, URZ, URZ, URZ ;  /* 0x0000003f3f3ff290 */ /* 0x000ff6000fffe03f */
[----:B------:R-:W-:Y:S01]  /*20160*/  STL.64 [R1+0x550], R4 ;  /* 0x0005500401007387 */ /* 0x000fe20000100a00 */
[----:B------:R0:W-:Y:S03]  /*20170*/  STL.64 [R1+0x558], R6 ;  /* 0x0005580601007387 */ /* 0x0001e60000100a00 */
[----:B0-----:R-:W2:Y:S01]  /*20180*/  LDL.LU.64 R6, [R1+0x15c8] ;  /* 0x0015c80001067983 */ /* 0x001ea20000300a00 */
[----:B------:R-:W2:Y:S02]  /*20190*/  LDL.LU.64 R4, [R1+0x15c0] ;  /* 0x0015c00001047983 */ /* 0x000ea40000300a00 */
[C---:B--2---:R-:W-:Y:S11]  /*201a0*/  HMMA.16816.F32 R4, R12.reuse, R10, R4 ;  /* 0x0000000a0c04723c */ /* 0x044ff60000001804 */
[----:B------:R-:W-:Y:S11]  /*201b0*/  @!UPT UIADD3 URZ, URZ, URZ, URZ ;  /* 0x0000003f3f3ff290 */ /* 0x000ff6000fffe03f */
[----:B------:R-:W-:Y:S01]  /*201c0*/  @!UPT UIADD3 URZ, URZ, URZ, URZ ;  /* 0x0000003f3f3ff290 */ /* 0x000fe2000fffe03f */
[----:B------:R-:W-:Y:S01]  /*201d0*/  STL.64 [R1+0x540], R4 ;  /* 0x0005400401007387 */ /* 0x000fe20000100a00 */
[----:B------:R0:W-:Y:S03]  /*201e0*/  STL.64 [R1+0x548], R6 ;  /* 0x0005480601007387 */ /* 0x0001e60000100a00 */
[----:B0-----:R-:W2:Y:S01]  /*201f0*/  LDL.LU.64 R6, [R1+0x15b8] ;  /* 0x0015b80001067983 */ /* 0x001ea20000300a00 */
[----:B------:R0:W-:Y:S02]  /*20200*/  STL.64 [R1+0x1568], R10 ;  /* 0x0015680a01007387 */ /* 0x0001e40000100a00 */
        /* <DEDUP_REMOVED lines=20> */
[----:B0-----:R-:W4:Y:S01]  /*20350*/  LDL.LU.64 R26, [R1+0x15b0] ;  /* 0x0015b000011a7983 */ /* 0x001f220000300a00 */
[----:B------:R0:W-:Y:S02]  /*20360*/  STL.64 [R1+0x1540], R6 ;  /* 0x0015400601007387 */ /* 0x0001e40000100a00 */
[----:B------:R-:W2:Y:S02]  /*20370*/  LDL.LU R4, [R1+0x1f0] ;  /* 0x0001f00001047983 */ /* 0x000ea40000300800 */
[----:B------:R-:W2:Y:S01]  /*20380*/  LDL.LU R5, [R1+0x1f4] ;  /* 0x0001f40001057983 */ /* 0x000ea20000300800 */
[----:B0-----:R-:W2:Y:S01]  /*20390*/  LDL.LU R6, [R1+0x1f8] ;  /* 0x0001f80001067983 */ /* 0x001ea20000300800 */
[----:B------:R-:W2:Y:S01]  /*203a0*/  LDL.LU R7, [R1+0x1fc] ;  /* 0x0001fc0001077983 */ /* 0x000ea20000300800 */
[----:B----4-:R-:W-:Y:S02]  /*203b0*/  HMMA.16816.F32 R12, R12, R26, R16 ;  /* 0x0000001a0c0c723c */ /* 0x010fe40000001810 */
[----:B------:R-:W2:Y:S01]  /*203c0*/  LDL.LU.64 R18, [R1+0x15a8] ;  /* 0x0015a80001127983 */ /* 0x000ea20000300a00 */
[----:B------:R-:W2:Y:S02]  /*203d0*/  LDL.LU.64 R16, [R1+0x15a0] ;  /* 0x0015a00001107983 */ /* 0x000ea40000300a00 */
[----:B------:R0:W-:Y:S02]  /*203e0*/  STL.64 [R1+0x1538], R26 ;  /* 0x0015381a01007387 */ /* 0x0001e40000100a00 */
[----:B0-----:R-:W-:-:S02]  /*203f0*/  IMAD.MOV.U32 R26, RZ, RZ, R2 ;  /* 0x000000ffff1a7224 */ /* 0x001fc400078e0002 */
[----:B------:R-:W-:Y:S02]  /*20400*/  IMAD.MOV.U32 R27, RZ, RZ, R0 ;  /* 0x000000ffff1b7224 */ /* 0x000fe400078e0000 */
[----:B---3--:R-:W-:Y:S11]  /*20410*/  IMAD.MOV.U32 R2, RZ, RZ, R22 ;  /* 0x000000ffff027224 */ /* 0x008ff600078e0016 */
[----:B------:R-:W-:Y:S01]  /*20420*/  @!UPT UIADD3 URZ, URZ, URZ, URZ ;  /* 0x0000003f3f3ff290 */ /* 0x000fe2000fffe03f */
[----:B------:R-:W-:Y:S01]  /*20430*/  STL.64 [R1+0x580], R12 ;  /* 0x0005800c01007387 */ /* 0x000fe20000100a00 */
[----:B------:R0:W-:Y:S02]  /*20440*/  STL.64 [R1+0x588], R14 ;  /* 0x0005880e01007387 */ /* 0x0001e40000100a00 */
        /* <DEDUP_REMOVED lines=14> */
[----:B------:R-:W-:Y:S01]  /*20530*/  STL.64 [R1+0x760], R20 ;  /* 0x0007601401007387 */ /* 0x000fe20000100a00 */
[----:B------:R0:W-:Y:S03]  /*20540*/  STL.64 [R1+0x768], R22 ;  /* 0x0007681601007387 */ /* 0x0001e60000100a00 */
[----:B0-----:R-:W2:Y:S02]  /*20550*/  LDL.LU.64 R22, [R1+0x1570] ;  /* 0x0015700001167983 */ /* 0x001ea40000300a00 */
[C---:B--2---:R-:W-:Y:S02]  /*20560*/  HMMA.16816.F32 R20, R16.reuse, R22, R8 ;  /* 0x000000161014723c */ /* 0x044fe40000001808 */
[----:B------:R-:W2:Y:S11]  /*20570*/  LDL.LU.64 R10, [R1+0x1568] ;  /* 0x00156800010a7983 */ /* 0x000eb60000300a00 */
[----:B------:R-:W-:Y:S10]  /*20580*/  @!UPT UIADD3 URZ, URZ, URZ, URZ ;  /* 0x0000003f3f3ff290 */ /* 0x000ff4000fffe03f */
[----:B------:R-:W-:Y:S01]  /*20590*/  STL.64 [R1+0x750], R20 ;  /* 0x0007501401007387 */ /* 0x000fe20000100a00 */
[----:B------:R0:W-:Y:S03]  /*205a0*/  STL.64 [R1+0x758], R22 ;  /* 0x0007581601007387 */ /* 0x0001e60000100a00 */
[----:B0-----:R-:W4:Y:S01]  /*205b0*/  LDL.LU.64 R22, [R1+0x1560] ;  /* 0x0015600001167983 */ /* 0x001f220000300a00 */
[----:B------:R-:W4:Y:S02]  /*205c0*/  LDL.LU.64 R20, [R1+0x1558] ;  /* 0x0015580001147983 */ /* 0x000f240000300a00 */
[C---:B----4-:R-:W-:Y:S01]  /*205d0*/  HMMA.16816.F32 R24, R16.reuse, R26, R20 ;  /* 0x0000001a1018723c */ /* 0x050fe20000001814 */
[----:B------:R-:W4:Y:S01]  /*205e0*/  LDL.LU.64 R22, [R1+0x1550] ;  /* 0x0015500001167983 */ /* 0x000f220000300a00 */
[----:B------:R-:W4:Y:S02]  /*205f0*/  LDL.LU.64 R20, [R1+0x1548] ;  /* 0x0015480001147983 */ /* 0x000f240000300a00 */
[----:B---3--:R0:W-:Y:S11]  /*20600*/  STL.64 [R1+0x14d0], R14 ;  /* 0x0014d00e01007387 */ /* 0x0081f60000100a00 */
[----:B------:R-:W-:Y:S08]  /*20610*/  @!UPT UIADD3 URZ, URZ, URZ, URZ ;  /* 0x0000003f3f3ff290 */ /* 0x000ff0000fffe03f */
[----:B------:R-:W-:Y:S01]  /*20620*/  STL.64 [R1+0x740], R24 ;  /* 0x0007401801007387 */ /* 0x000fe20000100a00 */
[----:B------:R-:W-:Y:S02]  /*20630*/  STL.64 [R1+0x748], R26 ;  /* 0x0007481a01007387 */ /* 0x000fe40000100a00 */
[----:B------:R-:W3:Y:S01]  /*20640*/  LDL.LU R12, [R1+0x100] ;  /* 0x00010000010c7983 */ /* 0x000ee20000300800 */
[C---:B----4-:R-:W-:Y:S11]  /*20650*/  HMMA.16816.F32 R20, R16.reuse, R14, R20 ;  /* 0x0000000e1014723c */ /* 0x050ff60000001814 */
[----:B------:R-:W-:Y:S11]  /*20660*/  @!UPT UIADD3 URZ, URZ, URZ, URZ ;  /* 0x0000003f3f3ff290 */ /* 0x000ff6000fffe03f */
[----:B------:R-:W-:Y:S01]  /*20670*/  @!UPT UIADD3 URZ, URZ, URZ, URZ ;  /* 0x0000003f3f3ff290 */ /* 0x000fe2000fffe03f */
[----:B------:R1:W-:Y:S01]  /*20680*/  STL.64 [R1+0x570], R20 ;  /* 0x0005701401007387 */ /* 0x0003e20000100a00 */
[----:B------:R4:W-:Y:S02]  /*20690*/  STL.64 [R1+0x578], R22 ;  /* 0x0005781601007387 */ /* 0x0009e40000100a00 */
[----:B------:R-:W3:Y:S02]  /*206a0*/  LDL.LU R13, [R1+0x104] ;  /* 0x00010400010d7983 */ /* 0x000ee40000300800 */
[----:B0-----:R-:W2:Y:S01]  /*206b0*/  LDL.LU R14, [R1+0x108] ;  /* 0x00010800010e7983 */ /* 0x001ea20000300800 */
[----:B------:R-:W2:Y:S04]  /*206c0*/  LDL.LU R15, [R1+0x10c] ;  /* 0x00010c00010f7983 */ /* 0x000ea80000300800 */
[----:B-1----:R-:W3:Y:S01]  /*206d0*/  LDL.LU R20, [R1+0x140] ;  /* 0x0001400001147983 */ /* 0x002ee20000300800 */
[----:B------:R-:W3:Y:S02]  /*206e0*/  LDL.LU R21, [R1+0x144] ;  /* 0x0001440001157983 */ /* 0x000ee40000300800 */
[----:B----4-:R-:W4:Y:S02]  /*206f0*/  LDL.LU R22, [R1+0x148] ;  /* 0x0001480001167983 */ /* 0x010f240000300800 */
[----:B------:R-:W4:Y:S01]  /*20700*/  LDL.LU R23, [R1+0x14c] ;  /* 0x00014c0001177983 */ /* 0x000f220000300800 */
[----:B------:R-:W4:Y:S01]  /*20710*/  LDL.LU R24, [R1+0x1e0] ;  /* 0x0001e00001187983 */ /* 0x000f220000300800 */
[----:B------:R-:W4:Y:S02]  /*20720*/  LDL.LU R25, [R1+0x1e4] ;  /* 0x0001e40001197983 */ /* 0x000f240000300800 */
[----:B------:R-:W4:Y:S02]  /*20730*/  LDL.LU R26, [R1+0x1e8] ;  /* 0x0001e800011a7983 */ /* 0x000f240000300800 */
[----:B------:R-:W4:Y:S01]  /*20740*/  LDL.LU R27, [R1+0x1ec] ;  /* 0x0001ec00011b7983 */ /* 0x000f220000300800 */
[----:B--2---:R0:W-:Y:S01]  /*20750*/  STL.64 [R1+0x14e0], R14 ;  /* 0x0014e00e01007387 */ /* 0x0041e20000100a00 */
[----:B---3--:R-:W-:Y:S03]  /*20760*/  STL.64 [R1+0x14d8], R12 ;  /* 0x0014d80c01007387 */ /* 0x008fe60000100a00 */
[----:B0-----:R-:W2:Y:S01]  /*20770*/  LDL.64 R14, [R1+0x48] ;  /* 0x00004800010e7983 */ /* 0x001ea20000100a00 */
[C---:B------:R-:W-:Y:S03]  /*20780*/  HMMA.16816.F32 R4, R16.reuse, R10, R4 ;  /* 0x0000000a1004723c */ /* 0x040fe60000001804 */
[----:B--2---:R0:W-:Y:S04]  /*20790*/  STL.64 [R1+0x14f8], R14 ;  /* 0x0014f80e01007387 */ /* 0x0041e80000100a00 */
[----:B0-----:R-:W2:Y:S04]  /*207a0*/  LDL.64 R14, [R1+0x58] ;  /* 0x00005800010e7983 */ /* 0x001ea80000100a00 */
[----:B--2---:R-:W-:Y:S11]  /*207b0*/  STL.64 [R1+0x1510], R14 ;  /* 0x0015100e01007387 */ /* 0x004ff60000100a00 */
[----:B------:R-:W-:Y:S01]  /*207c0*/  @!UPT UIADD3 URZ, URZ, URZ, URZ ;  /* 0x0000003f3f3ff290 */ /* 0x000fe2000fffe03f */
[----:B------:R-:W-:Y:S02]  /*207d0*/  STL.64 [R1+0x530], R4 ;  /* 0x0005300401007387 */ /* 0x000fe40000100a00 */
[----:B------:R0:W-:Y:S02]  /*207e0*/  STL.64 [R1+0x538], R6 ;  /* 0x0005380601007387 */ /* 0x0001e40000100a00 */
[----:B0-----:R-:W4:Y:S01]  /*207f0*/  LDL.LU.64 R6, [R1+0x1540] ;  /* 0x0015400001067983 */ /* 0x001f220000300a00 */
[----:B------:R0:W-:Y:S02]  /*20800*/  STL.64 [R1+0x14c8], R10 ;  /* 0x0014c80a01007387 */ /* 0x0001e40000100a00 */
[----:B------:R-:W2:Y:S02]  /*20810*/  LDL.LU R8, [R1+0x1d0] ;  /* 0x0001d00001087983 */ /* 0x000ea40000300800 */
[----:B------:R-:W2:Y:S01]  /*20820*/  LDL.LU R9, [R1+0x1d4] ;  /* 0x0001d40001097983 */ /* 0x000ea20000300800 */
[----:B0-----:R-:W3:Y:S01]  /*20830*/  LDL.LU R10, [R1+0x1d8] ;  /* 0x0001d800010a7983 */ /* 0x001ee20000300800 */
[----:B------:R-:W3:Y:S03]  /*20840*/  LDL.LU R11, [R1+0x1dc] ;  /* 0x0001dc00010b7983 */ /* 0x000ee60000300800 */
[----:B---3--:R-:W-:Y:S01]  /*20850*/  STL.64 [R1+0x14f0], R10 ;  /* 0x0014f00a01007387 */ /* 0x008fe20000100a00 */
[----:B--2---:R0:W-:Y:S03]  /*20860*/  STL.64 [R1+0x14e8], R8 ;  /* 0x0014e80801007387 */ /* 0x0041e60000100a00 */
[----:B0-----:R-:W2:Y:S01]  /*20870*/  LDL.LU R8, [R1+0x110] ;  /* 0x0001100001087983 */ /* 0x001ea20000300800 */
[----:B------:R-:W2:Y:S02]  /*20880*/  LDL.LU R9, [R1+0x114] ;  /* 0x0001140001097983 */ /* 0x000ea40000300800 */
[----:B------:R-:W3:Y:S02]  /*20890*/  LDL.LU R10, [R1+0x118] ;  /* 0x00011800010a7983 */ /* 0x000ee40000300800 */
[----:B------:R-:W3:Y:S01]  /*208a0*/  LDL.LU R11, [R1+0x11c] ;  /* 0x00011c00010b7983 */ /* 0x000ee20000300800 */
[----:B----4-:R-:W-:Y:S01]  /*208b0*/  HMMA.16816.F32 R24, R16, R6, R24 ;  /* 0x000000061018723c */ /* 0x010fe20000001818 */
[----:B---3--:R-:W-:Y:S01]  /*208c0*/  STL.64 [R1+0x1508], R10 ;  /* 0x0015080a01007387 */ /* 0x008fe20000100a00 */
[----:B--2---:R0:W-:Y:S03]  /*208d0*/  STL.64 [R1+0x1500], R8 ;  /* 0x0015000801007387 */ /* 0x0041e60000100a00 */
        /* <DEDUP_REMOVED lines=9> */
[----:B------:R-:W2:Y:S02]  /*20970*/  LDL.LU R11, [R1+0x13c] ;  /* 0x00013c00010b7983 */ /* 0x000ea40000300800 */
[----:B------:R-:W-:Y:S01]  /*20980*/  STL.64 [R1+0x520], R24 ;  /* 0x0005201801007387 */ /* 0x000fe20000100a00 */
[----:B------:R0:W-:Y:S03]  /*20990*/  STL.64 [R1+0x528], R26 ;  /* 0x0005281a01007387 */ /* 0x0001e60000100a00 */
[----:B0-----:R-:W3:Y:S01]  /*209a0*/  LDL.LU.64 R26, [R1+0x1538] ;  /* 0x00153800011a7983 */ /* 0x001ee20000300a00 */
[----:B------:R-:W-:-:S02]  /*209b0*/  IMAD.MOV.U32 R14, RZ, RZ, R2 ;  /* 0x000000ffff0e7224 */ /* 0x000fc400078e0002 */
[----:B------:R-:W-:Y:S01]  /*209c0*/  IMAD.MOV.U32 R15, RZ, RZ, R0 ;  /* 0x000000ffff0f7224 */ /* 0x000fe200078e0000 */
[----:B---3--:R-:W-:Y:S01]  /*209d0*/  HMMA.16816.F32 R16, R16, R26, R20 ;  /* 0x0000001a1010723c */ /* 0x008fe20000001814 */
[----:B------:R-:W2:Y:S01]  /*209e0*/  LDL.LU.64 R22, [R1+0x1530] ;  /* 0x0015300001167983 */ /* 0x000ea20000300a00 */
[----:B------:R-:W2:Y:S11]  /*209f0*/  LDL.LU.64 R20, [R1+0x1528] ;  /* 0x0015280001147983 */ /* 0x000eb60000300a00 */
[----:B------:R-:W-:Y:S10]  /*20a00*/  @!UPT UIADD3 URZ, URZ, URZ, URZ ;  /* 0x0000003f3f3ff290 */ /* 0x000ff4000fffe03f */
[----:B------:R-:W-:Y:S01]  /*20a10*/  STL.64 [R1+0x4e0], R16 ;  /* 0x0004e01001007387 */ /* 0x000fe20000100a00 */
[----:B------:R0:W-:Y:S03]  /*20a20*/  STL.64 [R1+0x4e8], R18 ;  /* 0x0004e81201007387 */ /* 0x0001e60000100a00 */
[----:B0-----:R-:W3:Y:S01]  /*20a30*/  LDL.64 R18, [R1+0x38] ;  /* 0x0000380001127983 */ /* 0x001ee20000100a00 */
[C---:B--2---:R-:W-:Y:S03]  /*20a40*/  HMMA.16816.F32 R12, R20.reuse, R14, R8 ;  /* 0x0000000e140c723c */ /* 0x044fe60000001808 */
[----:B------:R-:W2:Y:S01]  /*20a50*/  LDL.LU.64 R10, [R1+0x1520] ;  /* 0x00152000010a7983 */ /* 0x000ea20000300a00 */
[----:B------:R-:W2:Y:S11]  /*20a60*/  LDL.LU.64 R8, [R1+0x1518] ;  /* 0x0015180001087983 */ /* 0x000eb60000300a00 */
[----:B------:R-:W-:Y:S08]  /*20a70*/  @!UPT UIADD3 URZ, URZ, URZ, URZ ;  /* 0x0000003f3f3ff290 */ /* 0x000ff0000fffe03f */
        /* <DEDUP_REMOVED lines=10> */
[----:B------:R-:W2:Y:S02]  /*20b20*/  LDL.LU.64 R8, [R1+0x1500] ;  /* 0x0015000001087983 */ /* 0x000ea40000300a00 */
[----:B------:R-:W2:Y:S01]  /*20b30*/  LDL.LU.64 R14, [R1+0x14f8] ;  /* 0x0014f800010e7983 */ /* 0x000ea20000300a00 */
[----:B------:R-:W0:Y:S02]  /*20b40*/  S2R R2, SR_TID.X ;  /* 0x0000000000027919 */ /* 0x000e240000002100 */
[----:B0-----:R-:W-:-:S05]  /*20b50*/  IMAD.SHL.U32 R5, R2, 0x2, RZ ;  /* 0x0000000202057824 */ /* 0x001fca00078e00ff */
[----:B------:R-:W-:Y:S01]  /*20b60*/  LOP3.LUT R25, R5, 0x10, RZ, 0xc0, !PT ;  /* 0x0000001005197812 */ /* 0x000fe200078ec0ff */
        /* <DEDUP_REMOVED lines=9> */
[----:B------:R-:W3:Y:S01]  /*20c00*/  LDL.LU.64 R12, [R1+0x14d8] ;  /* 0x0014d800010c7983 */ /* 0x000ee20000300a00 */
[----:B------:R-:W0:Y:S01]  /*20c10*/  S2R R28, SR_TID.X ;  /* 0x00000000001c7919 */ /* 0x000e220000002100 */
[C---:B------:R-:W-:Y:S01]  /*20c20*/  LOP3.LUT R3, R2.reuse, 0x7, RZ, 0xc0, !PT ;  /* 0x0000000702037812 */ /* 0x040fe200078ec0ff */
[----:B---3--:R-:W-:Y:S11]  /*20c30*/  HMMA.16816.F32 R12, R20, R18, R12 ;  /* 0x00000012140c723c */ /* 0x008ff6000000180c */
[----:B------:R-:W-:Y:S11]  /*20c40*/  @!UPT UIADD3 URZ, URZ, URZ, URZ ;  /* 0x0000003f3f3ff290 */ /* 0x000ff6000fffe03f */
[----:B------:R-:W-:Y:S01]  /*20c50*/  @!UPT UIADD3 URZ, URZ, URZ, URZ ;  /* 0x0000003f3f3ff290 */ /* 0x000fe2000fffe03f */
[----:B------:R-:W-:Y:S01]  /*20c60*/  STL.64 [R1+0x6c0], R12 ;  /* 0x0006c00c01007387 */ /* 0x000fe20000100a00 */
[----:B------:R1:W-:Y:S03]  /*20c70*/  STL.64 [R1+0x6c8], R14 ;  /* 0x0006c80e01007387 */ /* 0x0003e60000100a00 */
[----:B-1----:R-:W2:Y:S01]  /*20c80*/  LDL.LU.64 R14, [R1+0x14d0] ;  /* 0x0014d000010e7983 */ /* 0x002ea20000300a00 */
[----:B------:R-:W-:Y:S02]  /*20c90*/  IMAD.SHL.U32 R2, R2, 0x200, RZ ;  /* 0x0000020002027824 */ /* 0x000fe400078e00ff */
[----:B------:R-:W-:Y:S01]  /*20ca0*/  IMAD R3, R3, 0x410, RZ ;  /* 0x0000041003037824 */ /* 0x000fe200078e02ff */
[----:B0-----:R-:W-:Y:S02]  /*20cb0*/  LOP3.LUT R25, R25, 0x60, R28, 0xf8, !PT ;  /* 0x0000006019197812 */ /* 0x001fe400078ef81c */
[----:B------:R-:W-:-:S02]  /*20cc0*/  LOP3.LUT R2, R2, 0x2000, RZ, 0xc0, !PT ;  /* 0x0000200002027812 */ /* 0x000fc400078ec0ff */
[----:B------:R-:W-:Y:S01]  /*20cd0*/  LOP3.LUT R25, R3, R25, RZ, 0x3c, !PT ;  /* 0x0000001903197212 */ /* 0x000fe200078e3cff */
[----:B------:R-:W-:-:S04]  /*20ce0*/  IMAD.MOV.U32 R3, RZ, RZ, R18 ;  /* 0x000000ffff037224 */ /* 0x000fc800078e0012 */
[----:B------:R-:W-:Y:S02]  /*20cf0*/  IMAD.IADD R25, R2, 0x1, R25 ;  /* 0x0000000102197824 */ /* 0x000fe400078e0219 */
[----:B------:R-:W-:-:S03]  /*20d00*/  IMAD.MOV.U32 R29, RZ, RZ, R19 ;  /* 0x000000ffff1d7224 */ /* 0x000fc600078e0013 */
[----:B------:R-:W0:Y:S04]  /*20d10*/  LDSM.16.MT88.4 R16, [R25+0xc180] ;  /* 0x00c180001910783b */ /* 0x000e280000004200 */
[----:B0-----:R-:W-:Y:S01]  /*20d20*/  STL.64 [R1+0x14c0], R18 ;  /* 0x0014c01201007387 */ /* 0x001fe20000100a00 */
[----:B------:R0:W-:Y:S03]  /*20d30*/  STL.64 [R1+0x14b8], R16 ;  /* 0x0014b81001007387 */ /* 0x0001e60000100a00 */
[----:B0-----:R-:W3:Y:S01]  /*20d40*/  LDL.LU R16, [R1+0x3f0] ;  /* 0x0003f00001107983 */ /* 0x001ee20000300800 */
[----:B------:R-:W3:Y:S02]  /*20d50*/  LDL.LU R17, [R1+0x3f4] ;  /* 0x0003f40001117983 */ /* 0x000ee40000300800 */
[----:B------:R-:W3:Y:S02]  /*20d60*/  LDL.LU R18, [R1+0x3f8] ;  /* 0x0003f80001127983 */ /* 0x000ee40000300800 */
[----:B------:R-:W3:Y:S01]  /*20d70*/  LDL.LU R19, [R1+0x3fc] ;  /* 0x0003fc0001137983 */ /* 0x000ee20000300800 */
[----:B--2---:R-:W-:Y:S01]  /*20d80*/  HMMA.16816.F32 R8, R20, R14, R8 ;  /* 0x0000000e1408723c */ /* 0x004fe20000001808 */
[----:B------:R-:W-:-:S02]  /*20d90*/  IMAD.MOV.U32 R2, RZ, RZ, R15 ;  /* 0x000000ffff027224 */ /* 0x000fc400078e000f */
[----:B------:R-:W0:Y:S11]  /*20da0*/  LDSM.16.MT88.4 R12, [R25+0xc200] ;  /* 0x00c20000190c783b */ /* 0x000e360000004200 */
[----:B------:R-:W-:Y:S09]  /*20db0*/  @!UPT UIADD3 URZ, URZ, URZ, URZ ;  /* 0x0000003f3f3ff290 */ /* 0x000ff2000fffe03f */
[----:B------:R-:W-:Y:S01]  /*20dc0*/  STL.64 [R1+0x4d0], R8 ;  /* 0x0004d00801007387 */ /* 0x000fe20000100a00 */
[----:B------:R1:W-:Y:S03]  /*20dd0*/  STL.64 [R1+0x4d8], R10 ;  /* 0x0004d80a01007387 */ /* 0x0003e60000100a00 */
[----:B-1----:R-:W2:Y:S04]  /*20de0*/  LDL.LU.64 R10, [R1+0x14c8] ;  /* 0x0014c800010a7983 */ /* 0x002ea80000300a00 */
[----:B0-----:R0:W-:Y:S01]  /*20df0*/  STL.64 [R1+0x1460], R14 ;  /* 0x0014600e01007387 */ /* 0x0011e20000100a00 */
[----:B------:R1:W-:Y:S02]  /*20e00*/  STL.64 [R1+0x1458], R12 ;  /* 0x0014580c01007387 */ /* 0x0003e40000100a00 */
[----:B0-----:R-:W-:-:S02]  /*20e10*/  IMAD.MOV.U32 R14, RZ, RZ, R5 ;  /* 0x000000ffff0e7224 */ /* 0x001fc400078e0005 */
[----:B------:R-:W-:-:S05]  /*20e20*/  IMAD.MOV.U32 R15, RZ, RZ, R4 ;  /* 0x000000ffff0f7224 */ /* 0x000fca00078e0004 */
[----:B------:R0:W-:Y:S01]  /*20e30*/  STL.64 [R1+0x14a8], R14 ;  /* 0x0014a80e01007387 */ /* 0x0001e20000100a00 */
[----:B-1----:R-:W2:Y:S02]  /*20e40*/  LDL.LU R12, [R1+0x2e0] ;  /* 0x0002e000010c7983 */ /* 0x002ea40000300800 */
[----:B------:R-:W2:Y:S01]  /*20e50*/  LDL.LU R13, [R1+0x2e4] ;  /* 0x0002e400010d7983 */ /* 0x000ea20000300800 */
[----:B0-----:R-:W2:Y:S01]  /*20e60*/  LDL.LU R14, [R1+0x2e8] ;  /* 0x0002e800010e7983 */ /* 0x001ea20000300800 */
[----:B------:R-:W2:Y:S02]  /*20e70*/  LDL.LU R15, [R1+0x2ec] ;  /* 0x0002ec00010f7983 */ /* 0x000ea40000300800 */
[C---:B--2---:R-:W-:Y:S01]  /*20e80*/  HMMA.16816.F32 R8, R20.reuse, R10, R12 ;  /* 0x0000000a1408723c */ /* 0x044fe2000000180c */
[----:B------:R-:W2:Y:S11]  /*20e90*/  LDL.64 R14, [R1+0x68] ;  /* 0x00006800010e7983 */ /* 0x000eb60000100a00 */
[----:B------:R-:W-:Y:S11]  /*20ea0*/  @!UPT UIADD3 URZ, URZ, URZ, URZ ;  /* 0x0000003f3f3ff290 */ /* 0x000ff6000fffe03f */
[----:B------:R-:W-:Y:S01]  /*20eb0*/  STL.64 [R1+0x4c0], R8 ;  /* 0x0004c00801007387 */ /* 0x000fe20000100a00 */
[----:B------:R-:W-:Y:S02]  /*20ec0*/  STL.64 [R1+0x4c8], R10 ;  /* 0x0004c80a01007387 */ /* 0x000fe40000100a00 */
[----:B------:R-:W0:Y:S02]  /*20ed0*/  LDSM.16.MT88.4 R8, [R25+0xc280] ;  /* 0x00c280001908783b */ /* 0x000e240000004200 */
[----:B0-----:R-:W-:Y:S02]  /*20ee0*/  STL.64 [R1+0x13f0], R10 ;  /* 0x0013f00a01007387 */ /* 0x001fe40000100a00 */
[----:B------:R0:W-:Y:S02]  /*20ef0*/  STL.64 [R1+0x13e8], R8 ;  /* 0x0013e80801007387 */ /* 0x0001e40000100a00 */
[----:B0-----:R-:W4:Y:S01]  /*20f00*/  LDL.LU R8, [R1+0x400] ;  /* 0x0004000001087983 */ /* 0x001f220000300800 */
[----:B------:R-:W4:Y:S02]  /*20f10*/  LDL.LU R9, [R1+0x404] ;  /* 0x0004040001097983 */ /* 0x000f240000300800 */
[----:B------:R-:W4:Y:S02]  /*20f20*/  LDL.LU R10, [R1+0x408] ;  /* 0x00040800010a7983 */ /* 0x000f240000300800 */
[----:B------:R-:W4:Y:S02]  /*20f30*/  LDL.LU R11, [R1+0x40c] ;  /* 0x00040c00010b7983 */ /* 0x000f240000300800 */
[C---:B----4-:R-:W-:Y:S11]  /*20f40*/  HMMA.16816.F32 R8, R20.reuse, R6, R8 ;  /* 0x000000061408723c */ /* 0x050ff60000001808 */
[----:B------:R-:W-:Y:S11]  /*20f50*/  @!UPT UIADD3 URZ, URZ, URZ, URZ ;  /* 0x0000003f3f3ff290 */ /* 0x000ff6000fffe03f */
[----:B------:R-:W-:Y:S01]  /*20f60*/  @!UPT UIADD3 URZ, URZ, URZ, URZ ;  /* 0x0000003f3f3ff290 */ /* 0x000fe2000fffe03f */
[----:B------:R0:W-:Y:S02]  /*20f70*/  STL.64 [R1+0x400], R8 ;  /* 0x0004000801007387 */ /* 0x0001e40000100a00 */
[----:B0-----:R-:W-:Y:S02]  /*20f80*/  IMAD.MOV.U32 R9, RZ, RZ, R6 ;  /* 0x000000ffff097224 */ /* 0x001fe400078e0006 */
[----:B------:R-:W-:Y:S02]  /*20f90*/  IMAD.MOV.U32 R8, RZ, RZ, R7 ;  /* 0x000000ffff087224 */ /* 0x000fe400078e0007 */
[----:B------:R-:W0:Y:S01]  /*20fa0*/  LDSM.16.MT88.4 R4, [R25+0xc300] ;  /* 0x00c300001904783b */ /* 0x000e220000004200 */
[----:B---3--:R-:W-:Y:S03]  /*20fb0*/  HMMA.16816.F32 R20, R20, R26, R16 ;  /* 0x0000001a1414723c */ /* 0x008fe60000001810 */
[----:B------:R-:W-:Y:S01]  /*20fc0*/  STL.64 [R1+0x408], R10 ;  /* 0x0004080a01007387 */ /* 0x000fe20000100a00 */
[----:B------:R1:W-:Y:S03]  /*20fd0*/  STL.64 [R1+0x14b0], R8 ;  /* 0x0014b00801007387 */ /* 0x0003e60000100a00 */
        /* <DEDUP_REMOVED lines=8> */
[----:B------:R-:W3:Y:S02]  /*21060*/  LDL.LU R6, [R1+0x458] ;  /* 0x0004580001067983 */ /* 0x000ee40000300800 */
[----:B------:R-:W3:Y:S01]  /*21070*/  LDL.LU R7, [R1+0x45c] ;  /* 0x00045c0001077983 */ /* 0x000ee20000300800 */
[----:B------:R-:W2:Y:S01]  /*21080*/  LDL.LU.64 R18, [R1+0x14c0] ;  /* 0x0014c00001127983 */ /* 0x000ea20000300a00 */
[----:B------:R-:W2:Y:S02]  /*21090*/  LDL.LU.64 R16, [R1+0x14b8] ;  /* 0x0014b80001107983 */ /* 0x000ea40000300a00 */
[----:B------:R-:W-:Y:S02]  /*210a0*/  STL.64 [R1+0x1468], R26 ;  /* 0x0014681a01007387 */ /* 0x000fe40000100a00 */
[----:B------:R-:W-:Y:S01]  /*210b0*/  STL.64 [R1+0x360], R20 ;  /* 0x0003601401007387 */ /* 0x000fe20000100a00 */
[----:B------:R-:W-:Y:S02]  /*210c0*/  STL.64 [R1+0x368], R22 ;  /* 0x0003681601007387 */ /* 0x000fe40000100a00 */
[----:B------:R-:W0:Y:S02]  /*210d0*/  LDSM.16.MT88.4 R20, [R25+0xc380] ;  /* 0x00c380001914783b */ /* 0x000e240000004200 */
[----:B0-----:R-:W-:Y:S02]  /*210e0*/  STL.64 [R1+0x12f0], R22 ;  /* 0x0012f01601007387 */ /* 0x001fe40000100a00 */
[----:B------:R0:W-:Y:S02]  /*210f0*/  STL.64 [R1+0x12e8], R20 ;  /* 0x0012e81401007387 */ /* 0x0001e40000100a00 */
[----:B0-----:R-:W4:Y:S01]  /*21100*/  LDL.LU R20, [R1+0x260] ;  /* 0x0002600001147983 */ /* 0x001f220000300800 */
[----:B------:R-:W4:Y:S02]  /*21110*/  LDL.LU R21, [R1+0x264] ;  /* 0x0002640001157983 */ /* 0x000f240000300800 */
[----:B------:R-:W2:Y:S02]  /*21120*/  LDL.LU R22, [R1+0x268] ;  /* 0x0002680001167983 */ /* 0x000ea40000300800 */
[----:B------:R-:W2:Y:S02]  /*21130*/  LDL.LU R23, [R1+0x26c] ;  /* 0x00026c0001177983 */ /* 0x000ea40000300800 */
[----:B--2---:R0:W-:Y:S01]  /*21140*/  STL.64 [R1+0x1368], R22 ;  /* 0x0013681601007387 */ /* 0x0041e20000100a00 */
[----:B----4-:R1:W-:Y:S03]  /*21150*/  STL.64 [R1+0x1360], R20 ;  /* 0x0013601401007387 */ /* 0x0103e60000100a00 */
[----:B0-----:R-:W2:Y:S01]  /*21160*/  LDL.LU.64 R22, [R1+0x18] ;  /* 0x0000180001167983 */ /* 0x001ea20000300a00 */
[----:B------:R-:W-:Y:S01]  /*21170*/  HMMA.16816.F32 R8, R16, R14, R8 ;  /* 0x0000000e1008723c */ /* 0x000fe20000001808 */
[----:B------:R-:W-:-:S02]  /*21180*/  IMAD.MOV.U32 R27, RZ, RZ, R0 ;  /* 0x000000ffff1b7224 */ /* 0x000fc400078e0000 */
[----:B------:R-:W-:Y:S02]  /*21190*/  IMAD.MOV.U32 R28, RZ, RZ, R14 ;  /* 0x000000ffff1c7224 */ /* 0x000fe400078e000e */
[----:B------:R-:W-:Y:S01]  /*211a0*/  IMAD.MOV.U32 R0, RZ, RZ, R15 ;  /* 0x000000ffff007224 */ /* 0x000fe200078e000f */
[----:B--2---:R0:W-:Y:S01]  /*211b0*/  STL.64 [R1+0x1488], R22 ;  /* 0x0014881601007387 */ /* 0x0041e20000100a00 */
[----:B-1----:R-:W2:Y:S02]  /*211c0*/  LDL.LU R20, [R1+0x460] ;  /* 0x0004600001147983 */ /* 0x002ea40000300800 */
[----:B------:R-:W2:Y:S01]  /*211d0*/  LDL.LU R21, [R1+0x464] ;  /* 0x0004640001157983 */ /* 0x000ea20000300800 */
[----:B0-----:R-:W2:Y:S01]  /*211e0*/  LDL.LU R22, [R1+0x468] ;  /* 0x0004680001167983 */ /* 0x001ea20000300800 */
[----:B------:R-:W2:Y:S11]  /*211f0*/  LDL.LU R23, [R1+0x46c] ;  /* 0x00046c0001177983 */ /* 0x000eb60000300800 */
[----:B------:R-:W-:Y:S01]  /*21200*/  @!UPT UIADD3 URZ, URZ, URZ, URZ ;  /* 0x0000003f3f3ff290 */ /* 0x000fe2000fffe03f */
[----:B------:R0:W-:Y:S02]  /*21210*/  STL.64 [R1+0x6b0], R8 ;  /* 0x0006b00801007387 */ /* 0x0001e40000100a00 */
[----:B------:R-:W-:Y:S01]  /*21220*/  STL.64 [R1+0x6b8], R10 ;  /* 0x0006b80a01007387 */ /* 0x000fe20000100a00 */
[----:B0-----:R-:W4:Y:S01]  /*21230*/  LDL.LU.64 R8, [R1+0x14b0] ;  /* 0x0014b00001087983 */ /* 0x001f220000300a00 */
[----:B------:R-:W3:Y:S02]  /*21240*/  LDL.LU.64 R14, [R1+0x14a8] ;  /* 0x0014a800010e7983 */ /* 0x000ee40000300a00 */
[----:B------:R-:W-:-:S07]  /*21250*/  IMAD.MOV.U32 R26, RZ, RZ, R24 ;  /* 0x000000ffff1a7224 */ /* 0x000fce00078e0018 */
[C---:B--2---:R-:W-:Y:S08]  /*21260*/  HMMA.16816.F32 R20, R16.reuse, R26, R20 ;  /* 0x0000001a1014723c */ /* 0x044ff00000001814 */
[----:B---3--:R-:W-:Y:S01]  /*21270*/  HMMA.16816.F32 R12, R16, R14, R4 ;  /* 0x0000000e100c723c */ /* 0x008fe20000001804 */
[----:B------:R-:W2:Y:S11]  /*21280*/  LDL.LU R4, [R1+0x1c0] ;  /* 0x0001c00001047983 */ /* 0x000eb60000300800 */
[----:B------:R-:W-:Y:S03]  /*21290*/  @!UPT UIADD3 URZ, URZ, URZ, URZ ;  /* 0x0000003f3f3ff290 */ /* 0x000fe6000fffe03f */
[----:B------:R-:W-:Y:S01]  /*212a0*/  STL.64 [R1+0x6a0], R20 ;  /* 0x0006a01401007387 */ /* 0x000fe20000100a00 */
[----:B------:R-:W-:Y:S07]  /*212b0*/  STL.64 [R1+0x6a8], R22 ;  /* 0x0006a81601007387 */ /* 0x000fee0000100a00 */
[----:B------:R-:W-:Y:S01]  /*212c0*/  STL.64 [R1+0x690], R12 ;  /* 0x0006900c01007387 */ /* 0x000fe20000100a00 */
[----:B------:R-:W-:Y:S02]  /*212d0*/  STL.64 [R1+0x698], R14 ;  /* 0x0006980e01007387 */ /* 0x000fe40000100a00 */
[----:B------:R-:W2:Y:S02]  /*212e0*/  LDL.LU R5, [R1+0x1c4] ;  /* 0x0001c40001057983 */ /* 0x000ea40000300800 */
[----:B------:R-:W3:Y:S01]  /*212f0*/  LDL.LU R6, [R1+0x1c8] ;  /* 0x0001c80001067983 */ /* 0x000ee20000300800 */
[----:B------:R-:W3:Y:S04]  /*21300*/  LDL.LU R7, [R1+0x1cc] ;  /* 0x0001cc0001077983 */ /* 0x000ee80000300800 */
[----:B---3--:R-:W-:Y:S01]  /*21310*/  STL.64 [R1+0x1378], R6 ;  /* 0x0013780601007387 */ /* 0x008fe20000100a00 */
[----:B--2---:R0:W-:Y:S03]  /*21320*/  STL.64 [R1+0x1370], R4 ;  /* 0x0013700401007387 */ /* 0x0041e60000100a00 */
[----:B0-----:R-:W2:Y:S01]  /*21330*/  LDL.LU R4, [R1+0x270] ;  /* 0x0002700001047983 */ /* 0x001ea20000300800 */
[----:B------:R-:W2:Y:S02]  /*21340*/  LDL.LU R5, [R1+0x274] ;  /* 0x0002740001057983 */ /* 0x000ea40000300800 */
[----:B------:R-:W3:Y:S02]  /*21350*/  LDL.LU R6, [R1+0x278] ;  /* 0x0002780001067983 */ /* 0x000ee40000300800 */
[----:B------:R-:W3:Y:S01]  /*21360*/  LDL.LU R7, [R1+0x27c] ;  /* 0x00027c0001077983 */ /* 0x000ee20000300800 */
[----:B------:R-:W2:Y:S01]  /*21370*/  LDL.LU R20, [R1+0x430] ;  /* 0x0004300001147983 */ /* 0x000ea20000300800 */
        /* <DEDUP_REMOVED lines=9> */
[----:B------:R-:W2:Y:S01]  /*21410*/  LDL.LU R12, [R1+0x3e0] ;  /* 0x0003e000010c7983 */ /* 0x000ea20000300800 */
[----:B------:R-:W2:Y:S02]  /*21420*/  LDL.LU R13, [R1+0x3e4] ;  /* 0x0003e400010d7983 */ /* 0x000ea40000300800 */
[----:B------:R-:W2:Y:S02]  /*21430*/  LDL.LU R14, [R1+0x3e8] ;  /* 0x0003e800010e7983 */ /* 0x000ea40000300800 */
[----:B------:R-:W2:Y:S02]  /*21440*/  LDL.LU R15, [R1+0x3ec] ;  /* 0x0003ec00010f7983 */ /* 0x000ea40000300800 */
[----:B----4-:R-:W-:-:S02]  /*21450*/  IMAD.MOV.U32 R26, RZ, RZ, R9 ;  /* 0x000000ffff1a7224 */ /* 0x010fc400078e0009 */
[----:B------:R-:W-:Y:S01]  /*21460*/  IMAD.MOV.U32 R27, RZ, RZ, R8 ;  /* 0x000000ffff1b7224 */ /* 0x000fe200078e0008 */
[----:B--2---:R-:W-:Y:S01]  /*21470*/  STL.64 [R1+0x1478], R14 ;  /* 0x0014780e01007387 */ /* 0x004fe20000100a00 */
[----:B------:R-:W-:Y:S03]  /*21480*/  STL.64 [R1+0x1470], R12 ;  /* 0x0014700c01007387 */ /* 0x000fe60000100a00 */
[----:B------:R0:W-:Y:S02]  /*21490*/  STL.64 [R1+0x1480], R26 ;  /* 0x0014801a01007387 */ /* 0x0001e40000100a00 */
[----:B------:R-:W2:Y:S01]  /*214a0*/  LDL.LU R24, [R1+0x420] ;  /* 0x0004200001187983 */ /* 0x000ea20000300800 */
[----:B------:R-:W2:Y:S04]  /*214b0*/  LDL.LU R25, [R1+0x424] ;  /* 0x0004240001197983 */ /* 0x000ea80000300800 */
[----:B0-----:R-:W2:Y:S01]  /*214c0*/  LDL.LU R26, [R1+0x428] ;  /* 0x00042800011a7983 */ /* 0x001ea20000300800 */
[----:B------:R-:W2:Y:S02]  /*214d0*/  LDL.LU R27, [R1+0x42c] ;  /* 0x00042c00011b7983 */ /* 0x000ea40000300800 */
[----:B------:R-:W4:Y:S02]  /*214e0*/  LDL.LU R12, [R1+0x410] ;  /* 0x00041000010c7983 */ /* 0x000f240000300800 */
[----:B------:R-:W4:Y:S01]  /*214f0*/  LDL.LU R13, [R1+0x414] ;  /* 0x00041400010d7983 */ /* 0x000f220000300800 */
[----:B------:R-:W4:Y:S01]  /*21500*/  LDL.LU R14, [R1+0x418] ;  /* 0x00041800010e7983 */ /* 0x000f220000300800 */
[----:B------:R-:W4:Y:S02]  /*21510*/  LDL.LU R15, [R1+0x41c] ;  /* 0x00041c00010f7983 */ /* 0x000f240000300800 */
[----:B---3--:R0:W-:Y:S02]  /*21520*/  STL.64 [R1+0x1388], R6 ;  /* 0x0013880601007387 */ /* 0x0081e40000100a00 */
[----:B------:R-:W-:Y:S01]  /*21530*/  STL.64 [R1+0x1380], R4 ;  /* 0x0013800401007387 */ /* 0x000fe20000100a00 */
[----:B0-----:R-:W3:Y:S01]  /*21540*/  LDL R6, [R1+0x28] ;  /* 0x0000280001067983 */ /* 0x001ee20000100800 */
[----:B------:R-:W-:-:S02]  /*21550*/  IMAD.MOV.U32 R7, RZ, RZ, R2 ;  /* 0x000000ffff077224 */ /* 0x000fc400078e0002 */
[----:B------:R-:W2:Y:S02]  /*21560*/  LDL.LU R2, [R1+0x14a4] ;  /* 0x0014a40001027983 */ /* 0x000ea40000300800 */
[----:B------:R-:W2:Y:S01]  /*21570*/  LDL.LU R8, [R1+0x3b0] ;  /* 0x0003b00001087983 */ /* 0x000ea20000300800 */
[----:B------:R-:W2:Y:S01]  /*21580*/  LDL.LU R9, [R1+0x3b4] ;  /* 0x0003b40001097983 */ /* 0x000ea20000300800 */
[----:B------:R-:W2:Y:S02]  /*21590*/  LDL.LU R10, [R1+0x3b8] ;  /* 0x0003b800010a7983 */ /* 0x000ea40000300800 */
[----:B------:R-:W2:Y:S02]  /*215a0*/  LDL.LU R11, [R1+0x3bc] ;  /* 0x0003bc00010b7983 */ /* 0x000ea40000300800 */
[----:B--2---:R0:W-:Y:S01]  /*215b0*/  STL.64 [R1+0x1430], R10 ;  /* 0x0014300a01007387 */ /* 0x0041e20000100a00 */
[----:B------:R-:W-:Y:S03]  /*215c0*/  STL.64 [R1+0x1428], R8 ;  /* 0x0014280801007387 */ /* 0x000fe60000100a00 */
[----:B0-----:R-:W2:Y:S04]  /*215d0*/  LDL.64 R10, [R1+0x58] ;  /* 0x00005800010a7983 */ /* 0x001ea80000100a00 */
[----:B--2---:R0:W-:Y:S02]  /*215e0*/  STL.64 [R1+0x1440], R10 ;  /* 0x0014400a01007387 */ /* 0x0041e40000100a00 */
[----:B0-----:R-:W-:-:S02]  /*215f0*/  IMAD.MOV.U32 R10, RZ, RZ, R3 ;  /* 0x000000ffff0a7224 */ /* 0x001fc400078e0003 */
[----:B------:R-:W-:Y:S01]  /*21600*/  IMAD.MOV.U32 R11, RZ, RZ, R29 ;  /* 0x000000ffff0b7224 */ /* 0x000fe200078e001d */
[----:B------:R-:W2:Y:S06]  /*21610*/  LDL.LU R3, [R1+0x14a0] ;  /* 0x0014a00001037983 */ /* 0x000eac0000300800 */
[C---:B------:R-:W-:Y:S01]  /*21620*/  HMMA.16816.F32 R8, R16.reuse, R10, R20 ;  /* 0x0000000a1008723c */ /* 0x040fe20000001814 */
[----:B------:R-:W3:Y:S01]  /*21630*/  LDL.LU.64 R22, [R1+0x1498] ;  /* 0x0014980001167983 */ /* 0x000ee20000300a00 */
[----:B------:R-:W3:Y:S11]  /*21640*/  LDL.LU.64 R20, [R1+0x1490] ;  /* 0x0014900001147983 */ /* 0x000ef60000300a00 */
[----:B------:R-:W-:Y:S10]  /*21650*/  @!UPT UIADD3 URZ, URZ, URZ, URZ ;  /* 0x0000003f3f3ff290 */ /* 0x000ff4000fffe03f */
[----:B------:R-:W-:Y:S01]  /*21660*/  STL.64 [R1+0x3f0], R8 ;  /* 0x0003f00801007387 */ /* 0x000fe20000100a00 */
[----:B------:R-:W-:Y:S01]  /*21670*/  STL.64 [R1+0x3f8], R10 ;  /* 0x0003f80a01007387 */ /* 0x000fe20000100a00 */
[C---:B---3--:R-:W-:Y:S11]  /*21680*/  HMMA.16816.F32 R20, R16.reuse, R6, R20 ;  /* 0x000000061014723c */ /* 0x048ff60000001814 */
[----:B------:R-:W-:Y:S11]  /*21690*/  @!UPT UIADD3 URZ, URZ, URZ, URZ ;  /* 0x0000003f3f3ff290 */ /* 0x000ff6000fffe03f */
[----:B------:R-:W-:Y:S01]  /*216a0*/  @!UPT UIADD3 URZ, URZ, URZ, URZ ;  /* 0x0000003f3f3ff290 */ /* 0x000fe2000fffe03f */
[----:B------:R-:W-:Y:S01]  /*216b0*/  STL.64 [R1+0x350], R20 ;  /* 0x0003501401007387 */ /* 0x000fe20000100a00 */
[----:B------:R0:W-:Y:S03]  /*216c0*/  STL.64 [R1+0x358], R22 ;  /* 0x0003581601007387 */ /* 0x0001e60000100a00 */
[----:B0-----:R-:W3:Y:S01]  /*216d0*/  LDL.LU.64 R22, [R1+0x1488] ;  /* 0x0014880001167983 */ /* 0x001ee20000300a00 */
[----:B------:R0:W-:Y:S02]  /*216e0*/  STL.64 [R1+0x1438], R6 ;  /* 0x0014380601007387 */ /* 0x0001e40000100a00 */
[----:B------:R-:W2:Y:S02]  /*216f0*/  LDL.LU R4, [R1+0x3c0] ;  /* 0x0003c00001047983 */ /* 0x000ea40000300800 */
[----:B------:R-:W2:Y:S01]  /*21700*/  LDL.LU R5, [R1+0x3c4] ;  /* 0x0003c40001057983 */ /* 0x000ea20000300800 */
[----:B0-----:R-:W2:Y:S01]  /*21710*/  LDL.LU R6, [R1+0x3c8] ;  /* 0x0003c80001067983 */ /* 0x001ea20000300800 */
[----:B------:R-:W2:Y:S01]  /*21720*/  LDL.LU R7, [R1+0x3cc] ;  /* 0x0003cc0001077983 */ /* 0x000ea20000300800 */
[C---:B---3--:R-:W-:Y:S02]  /*21730*/  HMMA.16816.F32 R24, R16.reuse, R22, R24 ;  /* 0x000000161018723c */ /* 0x048fe40000001818 */
[----:B--2---:R-:W-:Y:S01]  /*21740*/  STL.64 [R1+0x1450], R6 ;  /* 0x0014500601007387 */ /* 0x004fe20000100a00 */
[----:B------:R0:W-:Y:S03]  /*21750*/  STL.64 [R1+0x1448], R4 ;  /* 0x0014480401007387 */ /* 0x0001e60000100a00 */
[----:B0-----:R-:W2:Y:S01]  /*21760*/  LDL.LU R4, [R1+0x3d0] ;  /* 0x0003d00001047983 */ /* 0x001ea20000300800 */
[----:B------:R-:W2:Y:S02]  /*21770*/  LDL.LU R5, [R1+0x3d4] ;  /* 0x0003d40001057983 */ /* 0x000ea40000300800 */
[----:B------:R-:W2:Y:S02]  /*21780*/  LDL.LU R6, [R1+0x3d8] ;  /* 0x0003d80001067983 */ /* 0x000ea40000300800 */
[----:B------:R-:W2:Y:S11]  /*21790*/  LDL.LU R7, [R1+0x3dc] ;  /* 0x0003dc0001077983 */ /* 0x000eb60000300800 */
[----:B------:R-:W-:Y:S01]  /*217a0*/  @!UPT UIADD3 URZ, URZ, URZ, URZ ;  /* 0x0000003f3f3ff290 */ /* 0x000fe2000fffe03f */
[----:B------:R-:W-:Y:S01]  /*217b0*/  STL.64 [R1+0x340], R24 ;  /* 0x0003401801007387 */ /* 0x000fe20000100a00 */
[----:B------:R0:W-:Y:S03]  /*217c0*/  STL.64 [R1+0x348], R26 ;  /* 0x0003481a01007387 */ /* 0x0001e60000100a00 */
[----:B0-----:R-:W4:Y:S01]  /*217d0*/  LDL.LU.64 R26, [R1+0x1480] ;  /* 0x00148000011a7983 */ /* 0x001f220000300a00 */
[----:B------:R0:W-:Y:S03]  /*217e0*/  STL.64 [R1+0x1408], R22 ;  /* 0x0014081601007387 */ /* 0x0001e60000100a00 */
[----:B0-----:R-:W3:Y:S01]  /*217f0*/  LDL.64 R22, [R1+0x38] ;  /* 0x0000380001167983 */ /* 0x001ee20000100a00 */
[C---:B----4-:R-:W-:Y:S03]  /*21800*/  HMMA.16816.F32 R24, R16.reuse, R26, R12 ;  /* 0x0000001a1018723c */ /* 0x050fe6000000180c */
[----:B---3--:R0:W-:Y:S04]  /*21810*/  STL.64 [R1+0x1420], R22 ;  /* 0x0014201601007387 */ /* 0x0081e80000100a00 */
[----:B0-----:R-:W3:Y:S01]  /*21820*/  LDL.64 R22, [R1+0x48] ;  /* 0x0000480001167983 */ /* 0x001ee20000100a00 */
[----:B------:R-:W4:Y:S02]  /*21830*/  LDL.LU.64 R14, [R1+0x1478] ;  /* 0x00147800010e7983 */ /* 0x000f240000300a00 */
[----:B------:R-:W4:Y:S11]  /*21840*/  LDL.LU.64 R12, [R1+0x1470] ;  /* 0x00147000010c7983 */ /* 0x000f360000300a00 */
[----:B------:R-:W-:Y:S02]  /*21850*/  @!UPT UIADD3 URZ, URZ, URZ, URZ ;  /* 0x0000003f3f3ff290 */ /* 0x000fe4000fffe03f */
[----:B------:R-:W-:Y:S01]  /*21860*/  STL.64 [R1+0x250], R24 ;  /* 0x0002501801007387 */ /* 0x000fe20000100a00 */
[----:B------:R0:W-:Y:S04]  /*21870*/  STL.64 [R1+0x258], R26 ;  /* 0x0002581a01007387 */ /* 0x0001e80000100a00 */
[----:B0-----:R-:W4:Y:S02]  /*21880*/  LDL.LU.64 R26, [R1+0x1468] ;  /* 0x00146800011a7983 */ /* 0x001f240000300a00 */
[----:B----4-:R-:W-:Y:S02]  /*21890*/  HMMA.16816.F32 R16, R16, R26, R12 ;  /* 0x0000001a1010723c */ /* 0x010fe4000000180c */
[----:B------:R-:W2:Y:S01]  /*218a0*/  LDL.LU.64 R14, [R1+0x1460] ;  /* 0x00146000010e7983 */ /* 0x000ea20000300a00 */
[----:B------:R-:W2:Y:S02]  /*218b0*/  LDL.LU.64 R12, [R1+0x1458] ;  /* 0x00145800010c7983 */ /* 0x000ea40000300a00 */
[----:B------:R0:W-:Y:S02]  /*218c0*/  STL.64 [R1+0x13f8], R26 ;  /* 0x0013f81a01007387 */ /* 0x0001e40000100a00 */
[----:B------:R-:W4:Y:S11]  /*218d0*/  LDL.LU R24, [R1+0x390] ;  /* 0x0003900001187983 */ /* 0x000f360000300800 */
[----:B------:R-:W-:Y:S05]  /*218e0*/  @!UPT UIADD3 URZ, URZ, URZ, URZ ;  /* 0x0000003f3f3ff290 */ /* 0x000fea000fffe03f */
[----:B------:R-:W-:Y:S01]  /*218f0*/  STL.64 [R1+0x240], R16 ;  /* 0x0002401001007387 */ /* 0x000fe20000100a00 */
[----:B------:R-:W-:Y:S02]  /*21900*/  STL.64 [R1+0x248], R18 ;  /* 0x0002481201007387 */ /* 0x000fe40000100a00 */
[----:B------:R-:W4:Y:S02]  /*21910*/  LDL.LU R25, [R1+0x394] ;  /* 0x0003940001197983 */ /* 0x000f240000300800 */
[----:B0-----:R-:W2:Y:S01]  /*21920*/  LDL.LU R26, [R1+0x398] ;  /* 0x00039800011a7983 */ /* 0x001ea20000300800 */
[----:B------:R-:W2:Y:S01]  /*21930*/  LDL.LU R27, [R1+0x39c] ;  /* 0x00039c00011b7983 */ /* 0x000ea20000300800 */
[----:B------:R-:W-:Y:S02]  /*21940*/  IMAD.MOV.U32 R10, RZ, RZ, R28 ;  /* 0x000000ffff0a7224 */ /* 0x000fe400078e001c */
[----:B------:R-:W-:Y:S01]  /*21950*/  IMAD.MOV.U32 R11, RZ, RZ, R0 ;  /* 0x000000ffff0b7224 */ /* 0x000fe200078e0000 */
[----:B--2---:R-:W-:Y:S01]  /*21960*/  STL.64 [R1+0x1418], R26 ;  /* 0x0014181a01007387 */ /* 0x004fe20000100a00 */
[----:B----4-:R0:W-:Y:S03]  /*21970*/  STL.64 [R1+0x1410], R24 ;  /* 0x0014101801007387 */ /* 0x0101e60000100a00 */
[----:B0-----:R-:W2:Y:S01]  /*21980*/  LDL.LU R24, [R1+0x3a0] ;  /* 0x0003a00001187983 */ /* 0x001ea20000300800 */
[----:B------:R-:W2:Y:S02]  /*21990*/  LDL.LU R25, [R1+0x3a4] ;  /* 0x0003a40001197983 */ /* 0x000ea40000300800 */
[----:B------:R-:W2:Y:S02]  /*219a0*/  LDL.LU R26, [R1+0x3a8] ;  /* 0x0003a800011a7983 */ /* 0x000ea40000300800 */
[----:B------:R-:W2:Y:S01]  /*219b0*/  LDL.LU R27, [R1+0x3ac] ;  /* 0x0003ac00011b7983 */ /* 0x000ea20000300800 */
[----:B------:R-:W4:Y:S01]  /*219c0*/  LDL.LU.64 R18, [R1+0x8] ;  /* 0x0000080001127983 */ /* 0x000f220000300a00 */
[C---:B------:R-:W-:Y:S03]  /*219d0*/  HMMA.16816.F32 R8, R12.reuse, R10, R4 ;  /* 0x0000000a0c08723c */ /* 0x040fe60000001804 */
[----:B----4-:R0:W-:Y:S01]  /*219e0*/  STL.64 [R1+0x1400], R18 ;  /* 0x0014001201007387 */ /* 0x0101e20000100a00 */
[----:B------:R-:W4:Y:S02]  /*219f0*/  LDL.LU R16, [R1+0x380] ;  /* 0x0003800001107983 */ /* 0x000f240000300800 */
[----:B------:R-:W4:Y:S01]  /*21a00*/  LDL.LU R17, [R1+0x384] ;  /* 0x0003840001117983 */ /* 0x000f220000300800 */
[----:B0-----:R-:W4:Y:S01]  /*21a10*/  LDL.LU R18, [R1+0x388] ;  /* 0x0003880001127983 */ /* 0x001f220000300800 */
[----:B------:R-:W4:Y:S02]  /*21a20*/  LDL.LU R19, [R1+0x38c] ;  /* 0x00038c0001137983 */ /* 0x000f240000300800 */
[----:B------:R-:W2:Y:S02]  /*21a30*/  LDL.LU.64 R6, [R1+0x1450] ;  /* 0x0014500001067983 */ /* 0x000ea40000300a00 */
[----:B------:R-:W2:Y:S11]  /*21a40*/  LDL.LU.64 R4, [R1+0x1448] ;  /* 0x0014480001047983 */ /* 0x000eb60000300a00 */
[----:B------:R-:W-:Y:S01]  /*21a50*/  STL.64 [R1+0x680], R8 ;  /* 0x0006800801007387 */ /* 0x000fe20000100a00 */
[----:B------:R0:W-:Y:S03]  /*21a60*/  STL.64 [R1+0x688], R10 ;  /* 0x0006880a01007387 */ /* 0x0001e60000100a00 */
[----:B0-----:R-:W2:Y:S02]  /*21a70*/  LDL.LU.64 R10, [R1+0x1440] ;  /* 0x00144000010a7983 */ /* 0x001ea40000300a00 */
[C---:B--2---:R-:W-:Y:S01]  /*21a80*/  HMMA.16816.F32 R4, R12.reuse, R10, R4 ;  /* 0x0000000a0c04723c */ /* 0x044fe20000001804 */
[----:B------:R-:W-:Y:S11]  /*21a90*/  IMAD.MOV.U32 R0, RZ, RZ, R11 ;  /* 0x000000ffff007224 */ /* 0x000ff600078e000b */
[----:B------:R-:W-:Y:S11]  /*21aa0*/  @!UPT UIADD3 URZ, URZ, URZ, URZ ;  /* 0x0000003f3f3ff290 */ /* 0x000ff6000fffe03f */
[----:B------:R0:W-:Y:S01]  /*21ab0*/  STL.64 [R1+0x670], R4 ;  /* 0x0006700401007387 */ /* 0x0001e20000100a00 */
[----:B------:R1:W-:Y:S02]  /*21ac0*/  STL.64 [R1+0x678], R6 ;  /* 0x0006780601007387 */ /* 0x0003e40000100a00 */
[----:B0-----:R-:W-:Y:S01]  /*21ad0*/  IMAD.MOV.U32 R4, RZ, RZ, R10 ;  /* 0x000000ffff047224 */ /* 0x001fe200078e000a */
[----:B-1----:R-:W2:Y:S01]  /*21ae0*/  LDL.LU.64 R6, [R1+0x1438] ;  /* 0x0014380001067983 */ /* 0x002ea20000300a00 */
[----:B------:R-:W2:Y:S02]  /*21af0*/  LDL.LU.64 R10, [R1+0x1430] ;  /* 0x00143000010a7983 */ /* 0x000ea40000300a00 */
[----:B------:R-:W2:Y:S02]  /*21b00*/  LDL.LU.64 R8, [R1+0x1428] ;  /* 0x0014280001087983 */ /* 0x000ea40000300a00 */
[----:B---3--:R-:W-:Y:S01]  /*21b10*/  IMAD.MOV.U32 R5, RZ, RZ, R23 ;  /* 0x000000ffff057224 */ /* 0x008fe200078e0017 */
[C---:B--2---:R-:W-:Y:S11]  /*21b20*/  HMMA.16816.F32 R8, R12.reuse, R22, R8 ;  /* 0x000000160c08723c */ /* 0x044ff60000001808 */
[----:B------:R-:W-:Y:S11]  /*21b30*/  @!UPT UIADD3 URZ, URZ, URZ, URZ ;  /* 0x0000003f3f3ff290 */ /* 0x000ff6000fffe03f */
[----:B------:R-:W-:Y:S01]  /*21b40*/  @!UPT UIADD3 URZ, URZ, URZ, URZ ;  /* 0x0000003f3f3ff290 */ /* 0x000fe2000fffe03f */
[----:B------:R0:W-:Y:S01]  /*21b50*/  STL.64 [R1+0x660], R8 ;  /* 0x0006600801007387 */ /* 0x0001e20000100a00 */
[----:B------:R-:W-:Y:S02]  /*21b60*/  STL.64 [R1+0x668], R10 ;  /* 0x0006680a01007387 */ /* 0x000fe40000100a00 */
[----:B0-----:R-:W-:Y:S02]  /*21b70*/  IMAD.MOV.U32 R8, RZ, RZ, R22 ;  /* 0x000000ffff087224 */ /* 0x001fe400078e0016 */
        /* <DEDUP_REMOVED lines=9> */
[----:B------:R-:W-:Y:S02]  /*21c10*/  IMAD.MOV.U32 R9, RZ, RZ, R23 ;  /* 0x000000ffff097224 */ /* 0x000fe400078e0017 */
[----:B------:R-:W4:Y:S01]  /*21c20*/  LDL.LU.64 R22, [R1+0x1408] ;  /* 0x0014080001167983 */ /* 0x000f220000300a00 */
[----:B------:R0:W-:Y:S01]  /*21c30*/  STL.64 [R1+0x1398], R6 ;  /* 0x0013980601007387 */ /* 0x0001e20000100a00 */
[C---:B--2---:R-:W-:Y:S08]  /*21c40*/  HMMA.16816.F32 R24, R12.reuse, R6, R24 ;  /* 0x000000060c18723c */ /* 0x044ff00000001818 */
[----:B----4-:R-:W-:Y:S01]  /*21c50*/  HMMA.16816.F32 R16, R12, R22, R16 ;  /* 0x000000160c10723c */ /* 0x010fe20000001810 */
[----:B0-----:R-:W-:-:S02]  /*21c60*/  IMAD.MOV.U32 R6, RZ, RZ, R10 ;  /* 0x000000ffff067224 */ /* 0x001fc400078e000a */
[----:B------:R-:W-:Y:S11]  /*21c70*/  IMAD.MOV.U32 R7, RZ, RZ, R9 ;  /* 0x000000ffff077224 */ /* 0x000ff600078e0009 */
[----:B------:R-:W-:Y:S01]  /*21c80*/  @!UPT UIADD3 URZ, URZ, URZ, URZ ;  /* 0x0000003f3f3ff290 */ /* 0x000fe2000fffe03f */
[----:B------:R-:W-:Y:S01]  /*21c90*/  STL.64 [R1+0x230], R24 ;  /* 0x0002301801007387 */ /* 0x000fe20000100a00 */
[----:B------:R-:W-:Y:S02]  /*21ca0*/  STL.64 [R1+0x238], R26 ;  /* 0x0002381a01007387 */ /* 0x000fe40000100a00 */
[----:B------:R0:W-:Y:S02]  /*21cb0*/  STL.64 [R1+0x13b0], R6 ;  /* 0x0013b00601007387 */ /* 0x0001e40000100a00 */
[----:B0-----:R-:W-:Y:S02]  /*21cc0*/  IMAD.MOV.U32 R6, RZ, RZ, R8 ;  /* 0x000000ffff067224 */ /* 0x001fe400078e0008 */
[----:B------:R-:W-:-:S05]  /*21cd0*/  IMAD.MOV.U32 R7, RZ, RZ, R5 ;  /* 0x000000ffff077224 */ /* 0x000fca00078e0005 */
[----:B------:R0:W-:Y:S01]  /*21ce0*/  STL.64 [R1+0x13c8], R6 ;  /* 0x0013c80601007387 */ /* 0x0001e20000100a00 */
[----:B------:R-:W2:Y:S02]  /*21cf0*/  LDL.LU R24, [R1+0x370] ;  /* 0x0003700001187983 */ /* 0x000ea40000300800 */
[----:B------:R-:W2:Y:S02]  /*21d00*/  LDL.LU R25, [R1+0x374] ;  /* 0x0003740001197983 */ /* 0x000ea40000300800 */
[----:B------:R-:W2:Y:S01]  /*21d10*/  LDL.LU R26, [R1+0x378] ;  /* 0x00037800011a7983 */ /* 0x000ea20000300800 */
[----:B------:R-:W2:Y:S01]  /*21d20*/  LDL.LU R27, [R1+0x37c] ;  /* 0x00037c00011b7983 */ /* 0x000ea20000300800 */
[----:B------:R-:W3:Y:S02]  /*21d30*/  LDL.LU R8, [R1+0x2d0] ;  /* 0x0002d00001087983 */ /* 0x000ee40000300800 */
[----:B------:R-:W3:Y:S02]  /*21d40*/  LDL.LU R9, [R1+0x2d4] ;  /* 0x0002d40001097983 */ /* 0x000ee40000300800 */
[----:B------:R-:W3:Y:S01]  /*21d50*/  LDL.LU R10, [R1+0x2d8] ;  /* 0x0002d800010a7983 */ /* 0x000ee20000300800 */
[----:B------:R-:W3:Y:S01]  /*21d60*/  LDL.LU R11, [R1+0x2dc] ;  /* 0x0002dc00010b7983 */ /* 0x000ee20000300800 */
[----:B0-----:R-:W-:-:S02]  /*21d70*/  IMAD.MOV.U32 R6, RZ, RZ, R4 ;  /* 0x000000ffff067224 */ /* 0x001fc400078e0004 */
[----:B------:R-:W-:-:S05]  /*21d80*/  IMAD.MOV.U32 R7, RZ, RZ, R0 ;  /* 0x000000ffff077224 */ /* 0x000fca00078e0000 */
[----:B------:R0:W-:Y:S01]  /*21d90*/  STL.64 [R1+0x13e0], R6 ;  /* 0x0013e00601007387 */ /* 0x0001e20000100a00 */
[----:B------:R-:W4:Y:S02]  /*21da0*/  LDL.LU R4, [R1+0x2c0] ;  /* 0x0002c00001047983 */ /* 0x000f240000300800 */
[----:B------:R-:W4:Y:S01]  /*21db0*/  LDL.LU R5, [R1+0x2c4] ;  /* 0x0002c40001057983 */ /* 0x000f220000300800 */
[----:B0-----:R-:W4:Y:S01]  /*21dc0*/  LDL.LU R6, [R1+0x2c8] ;  /* 0x0002c80001067983 */ /* 0x001f220000300800 */
[----:B------:R-:W4:Y:S02]  /*21dd0*/  LDL.LU R7, [R1+0x2cc] ;  /* 0x0002cc0001077983 */ /* 0x000f240000300800 */
[----:B------:R-:W-:Y:S02]  /*21de0*/  STL.64 [R1+0x140], R16 ;  /* 0x0001401001007387 */ /* 0x000fe40000100a00 */
[----:B------:R0:W-:Y:S02]  /*21df0*/  STL.64 [R1+0x148], R18 ;  /* 0x0001481201007387 */ /* 0x0001e40000100a00 */
        /* <DEDUP_REMOVED lines=24> */
[----:B------:R-:W2:Y:S02]  /*21f80*/  LDL.LU R23, [R1+0x2bc] ;  /* 0x0002bc0001177983 */ /* 0x000ea40000300800 */
[----:B------:R-:W-:Y:S01]  /*21f90*/  STL.64 [R1+0x130], R24 ;  /* 0x0001301801007387 */ /* 0x000fe20000100a00 */
[----:B------:R0:W-:Y:S03]  /*21fa0*/  STL.64 [R1+0x138], R26 ;  /* 0x0001381a01007387 */ /* 0x0001e60000100a00 */
[----:B0-----:R-:W3:Y:S02]  /*21fb0*/  LDL.LU.64 R26, [R1+0x13f8] ;  /* 0x0013f800011a7983 */ /* 0x001ee40000300a00 */
[----:B---3--:R-:W-:Y:S02]  /*21fc0*/  HMMA.16816.F32 R12, R12, R26, R8 ;  /* 0x0000001a0c0c723c */ /* 0x008fe40000001808 */
        /* <DEDUP_REMOVED lines=38> */
[----:B0-----:R-:W3:Y:S01]  /*22230*/  LDL.LU.64 R6, [R1+0x1388] ;  /* 0x0013880001067983 */ /* 0x001ee20000300a00 */
[----:B------:R-:W3:Y:S02]  /*22240*/  LDL.LU.64 R4, [R1+0x1380] ;  /* 0x0013800001047983 */ /* 0x000ee40000300a00 */
        /* <DEDUP_REMOVED lines=16> */
[----:B0-----:R-:W-:-:S05]  /*22350*/  IMAD.MOV.U32 R21, RZ, RZ, R18 ;  /* 0x000000ffff157224 */ /* 0x001fca00078e0012 */
[----:B------:R0:W-:Y:S01]  /*22360*/  STL [R1+0x1348], R21 ;  /* 0x0013481501007387 */ /* 0x0001e20000100800 */
[----:B------:R-:W2:Y:S03]  /*22370*/  LDL.LU R20, [R1+0x1a0] ;  /* 0x0001a00001147983 */ /* 0x000ea60000300800 */
[----:B0-----:R-:W2:Y:S01]  /*22380*/  LDL.LU R21, [R1+0x1a4] ;  /* 0x0001a40001157983 */ /* 0x001ea20000300800 */
[----:B------:R-:W2:Y:S02]  /*22390*/  LDL.LU R22, [R1+0x1a8] ;  /* 0x0001a80001167983 */ /* 0x000ea40000300800 */
[----:B------:R-:W2:Y:S02]  /*223a0*/  LDL.LU R23, [R1+0x1ac] ;  /* 0x0001ac0001177983 */ /* 0x000ea40000300800 */
[----:B------:R-:W3:Y:S01]  /*223b0*/  LDL.LU.64 R6, [R1+0x1358] ;  /* 0x0013580001067983 */ /* 0x000ee20000300a00 */
[----:B------:R-:W3:Y:S01]  /*223c0*/  LDL.LU.64 R4, [R1+0x1350] ;  /* 0x0013500001047983 */ /* 0x000ee20000300a00 */
[----:B------:R0:W-:Y:S02]  /*223d0*/  STL.64 [R1+0x4a0], R8 ;  /* 0x0004a00801007387 */ /* 0x0001e40000100a00 */
[----:B------:R1:W-:Y:S01]  /*223e0*/  STL.64 [R1+0x4a8], R10 ;  /* 0x0004a80a01007387 */ /* 0x0003e20000100a00 */
[----:B0-----:R-:W3:Y:S01]  /*223f0*/  LDL.LU R8, [R1+0x1b0] ;  /* 0x0001b00001087983 */ /* 0x001ee20000300800 */
[----:B------:R-:W3:Y:S02]  /*22400*/  LDL.LU R9, [R1+0x1b4] ;  /* 0x0001b40001097983 */ /* 0x000ee40000300800 */
[----:B-1----:R-:W3:Y:S02]  /*22410*/  LDL.LU R10, [R1+0x1b8] ;  /* 0x0001b800010a7983 */ /* 0x002ee40000300800 */
[----:B------:R-:W3:Y:S01]  /*22420*/  LDL.LU R11, [R1+0x1bc] ;  /* 0x0001bc00010b7983 */ /* 0x000ee20000300800 */
[----:B------:R3:W-:Y:S02]  /*22430*/  STL.64 [R1+0x12f8], R26 ;  /* 0x0012f81a01007387 */ /* 0x0007e40000100a00 */
[----:B---3--:R-:W-:Y:S07]  /*22440*/  HMMA.16816.F32 R24, R4, R14, R8 ;  /* 0x0000000e0418723c */ /* 0x008fee0000001808 */
[----:B------:R-:W-:-:S02]  /*22450*/  IMAD.MOV.U32 R9, RZ, RZ, R14 ;  /* 0x000000ffff097224 */ /* 0x000fc400078e000e */
[----:B------:R-:W-:Y:S11]  /*22460*/  IMAD.MOV.U32 R8, RZ, RZ, R15 ;  /* 0x000000ffff087224 */ /* 0x000ff600078e000f */
[----:B------:R-:W-:Y:S03]  /*22470*/  @!UPT UIADD3 URZ, URZ, URZ, URZ ;  /* 0x0000003f3f3ff290 */ /* 0x000fe6000fffe03f */
[----:B------:R-:W-:Y:S01]  /*22480*/  STL.64 [R1+0x640], R24 ;  /* 0x0006401801007387 */ /* 0x000fe20000100a00 */
[----:B------:R-:W-:Y:S02]  /*22490*/  STL.64 [R1+0x648], R26 ;  /* 0x0006481a01007387 */ /* 0x000fe40000100a00 */
[----:B------:R0:W-:Y:S02]  /*224a0*/  STL.64 [R1+0x1330], R8 ;  /* 0x0013300801007387 */ /* 0x0001e40000100a00 */
[----:B------:R-:W-:Y:S01]  /*224b0*/  IMAD.MOV.U32 R12, RZ, RZ, R24 ;  /* 0x000000ffff0c7224 */ /* 0x000fe200078e0018 */
[----:B0-----:R-:W3:Y:S01]  /*224c0*/  LDL.LU R8, [R1+0x190] ;  /* 0x0001900001087983 */ /* 0x001ee20000300800 */
[----:B------:R-:W3:Y:S02]  /*224d0*/  LDL.LU R9, [R1+0x194] ;  /* 0x0001940001097983 */ /* 0x000ee40000300800 */
[----:B------:R-:W3:Y:S02]  /*224e0*/  LDL.LU R10, [R1+0x198] ;  /* 0x00019800010a7983 */ /* 0x000ee40000300800 */
[----:B------:R-:W3:Y:S01]  /*224f0*/  LDL.LU R11, [R1+0x19c] ;  /* 0x00019c00010b7983 */ /* 0x000ee20000300800 */
[----:B------:R-:W4:Y:S01]  /*22500*/  LDL.LU R24, [R1+0x180] ;  /* 0x0001800001187983 */ /* 0x000f220000300800 */
[----:B------:R-:W4:Y:S02]  /*22510*/  LDL.LU R25, [R1+0x184] ;  /* 0x0001840001197983 */ /* 0x000f240000300800 */
[----:B------:R-:W-:-:S02]  /*22520*/  IMAD.MOV.U32 R16, RZ, RZ, R27 ;  /* 0x000000ffff107224 */ /* 0x000fc400078e001b */
[----:B------:R-:W-:Y:S02]  /*22530*/  IMAD.MOV.U32 R15, RZ, RZ, R26 ;  /* 0x000000ffff0f7224 */ /* 0x000fe400078e001a */
[----:B------:R-:W-:Y:S02]  /*22540*/  IMAD.MOV.U32 R26, RZ, RZ, R3 ;  /* 0x000000ffff1a7224 */ /* 0x000fe400078e0003 */
[----:B------:R-:W-:-:S05]  /*22550*/  IMAD.MOV.U32 R27, RZ, RZ, R2 ;  /* 0x000000ffff1b7224 */ /* 0x000fca00078e0002 */
[----:B------:R0:W-:Y:S04]  /*22560*/  STL.64 [R1+0x1340], R26 ;  /* 0x0013401a01007387 */ /* 0x0001e80000100a00 */
[----:B----4-:R-:W-:Y:S01]  /*22570*/  STL.64 [R1+0x1338], R24 ;  /* 0x0013381801007387 */ /* 0x010fe20000100a00 */
[----:B0-----:R-:W3:Y:S02]  /*22580*/  LDL.LU.64 R26, [R1+0x48] ;  /* 0x00004800011a7983 */ /* 0x001ee40000300a00 */
[----:B------:R-:W-:Y:S02]  /*22590*/  STL [R1+0x1108], R12 ;  /* 0x0011080c01007387 */ /* 0x000fe40000100800 */
[----:B------:R0:W-:Y:S02]  /*225a0*/  STL [R1+0x1104], R15 ;  /* 0x0011040f01007387 */ /* 0x0001e40000100800 */
[----:B0-----:R-:W2:Y:S01]  /*225b0*/  LDL.LU.64 R14, [R1+0x58] ;  /* 0x00005800010e7983 */ /* 0x001ea20000300a00 */
[----:B------:R-:W-:Y:S01]  /*225c0*/  STL [R1+0x1100], R16 ;  /* 0x0011001001007387 */ /* 0x000fe20000100800 */
[C---:B--2---:R-:W-:Y:S11]  /*225d0*/  HMMA.16816.F32 R20, R4.reuse, R14, R20 ;  /* 0x0000000e0414723c */ /* 0x044ff60000001814 */
[----:B------:R-:W-:Y:S11]  /*225e0*/  @!UPT UIADD3 URZ, URZ, URZ, URZ ;  /* 0x0000003f3f3ff290 */ /* 0x000ff6000fffe03f */
[----:B------:R-:W-:Y:S01]  /*225f0*/  @!UPT UIADD3 URZ, URZ, URZ, URZ ;  /* 0x0000003f3f3ff290 */ /* 0x000fe2000fffe03f */
[----:B------:R0:W-:Y:S01]  /*22600*/  STL.64 [R1+0x630], R20 ;  /* 0x0006301401007387 */ /* 0x0001e20000100a00 */
[----:B------:R-:W-:Y:S03]  /*22610*/  STL.64 [R1+0x638], R22 ;  /* 0x0006381601007387 */ /* 0x000fe60000100a00 */
[----:B0-----:R-:W2:Y:S01]  /*22620*/  LDL.LU R21, [R1+0x1348] ;  /* 0x0013480001157983 */ /* 0x001ea20000300800 */
[----:B---3--:R-:W-:Y:S01]  /*22630*/  HMMA.16816.F32 R8, R4, R26, R8 ;  /* 0x0000001a0408723c */ /* 0x008fe20000001808 */
[----:B------:R-:W-:Y:S02]  /*22640*/  IMAD.MOV.U32 R13, RZ, RZ, R20 ;  /* 0x000000ffff0d7224 */ /* 0x000fe400078e0014 */
[----:B------:R-:W-:Y:S01]  /*22650*/  IMAD.MOV.U32 R17, RZ, RZ, R22 ;  /* 0x000000ffff117224 */ /* 0x000fe200078e0016 */
[----:B------:R-:W3:Y:S02]  /*22660*/  LDL.LU.64 R2, [R1+0x5f8] ;  /* 0x0005f80001027983 */ /* 0x000ee40000300a00 */
[----:B------:R0:W-:Y:S02]  /*22670*/  STL [R1+0x1110], R13 ;  /* 0x0011100d01007387 */ /* 0x0001e40000100800 */
[----:B------:R-:W-:-:S02]  /*22680*/  IMAD.MOV.U32 R28, RZ, RZ, R14 ;  /* 0x000000ffff1c7224 */ /* 0x000fc400078e000e */
[----:B------:R-:W-:Y:S01]  /*22690*/  IMAD.MOV.U32 R20, RZ, RZ, R26 ;  /* 0x000000ffff147224 */ /* 0x000fe200078e001a */
[----:B------:R-:W-:Y:S01]  /*226a0*/  STL [R1+0x110c], R17 ;  /* 0x00110c1101007387 */ /* 0x000fe20000100800 */
[----:B------:R-:W-:Y:S02]  /*226b0*/  IMAD.MOV.U32 R12, RZ, RZ, R15 ;  /* 0x000000ffff0c7224 */ /* 0x000fe400078e000f */
[----:B0-----:R-:W-:Y:S02]  /*226c0*/  IMAD.MOV.U32 R13, RZ, RZ, R27 ;  /* 0x000000ffff0d7224 */ /* 0x001fe400078e001b */
[----:B------:R-:W4:Y:S01]  /*226d0*/  LDL.LU.64 R26, [R1+0x1340] ;  /* 0x00134000011a7983 */ /* 0x000f220000300a00 */
[----:B------:R-:W4:Y:S02]  /*226e0*/  LDL.LU.64 R24, [R1+0x1338] ;  /* 0x0013380001187983 */ /* 0x000f240000300a00 */
[----:B------:R-:W-:-:S05]  /*226f0*/  IMAD.MOV.U32 R15, RZ, RZ, R19 ;  /* 0x000000ffff0f7224 */ /* 0x000fca00078e0013 */
[----:B------:R-:W-:Y:S01]  /*22700*/  IMAD.MOV.U32 R14, RZ, RZ, R8 ;  /* 0x000000ffff0e7224 */ /* 0x000fe200078e0008 */
[----:B------:R0:W-:Y:S01]  /*22710*/  STL.64 [R1+0x620], R8 ;  /* 0x0006200801007387 */ /* 0x0001e20000100a00 */
[----:B------:R-:W-:Y:S03]  /*22720*/  STL.64 [R1+0x628], R10 ;  /* 0x0006280a01007387 */ /* 0x000fe60000100a00 */
[----:B0-----:R-:W3:Y:S01]  /*22730*/  LDL.LU.64 R8, [R1+0x1330] ;  /* 0x0013300001087983 */ /* 0x001ee20000300a00 */
[----:B------:R2:W-:Y:S02]  /*22740*/  STL [R1+0x1118], R14 ;  /* 0x0011180e01007387 */ /* 0x0005e40000100800 */
[----:B--2---:R-:W-:-:S05]  /*22750*/  IMAD.MOV.U32 R14, RZ, RZ, R21 ;  /* 0x000000ffff0e7224 */ /* 0x004fca00078e0015 */
[----:B------:R-:W-:Y:S01]  /*22760*/  STL.64 [R1+0x1308], R14 ;  /* 0x0013080e01007387 */ /* 0x000fe20000100a00 */
[----:B------:R0:W-:Y:S03]  /*22770*/  STL.64 [R1+0x1300], R12 ;  /* 0x0013000c01007387 */ /* 0x0001e60000100a00 */
[----:B0-----:R-:W2:Y:S01]  /*22780*/  LDL.LU R12, [R1+0x160] ;  /* 0x00016000010c7983 */ /* 0x001ea20000300800 */
[----:B------:R-:W2:Y:S02]  /*22790*/  LDL.LU R13, [R1+0x164] ;  /* 0x00016400010d7983 */ /* 0x000ea40000300800 */
[----:B------:R-:W2:Y:S02]  /*227a0*/  LDL.LU R14, [R1+0x168] ;  /* 0x00016800010e7983 */ /* 0x000ea40000300800 */
[----:B------:R-:W2:Y:S02]  /*227b0*/  LDL.LU R15, [R1+0x16c] ;  /* 0x00016c00010f7983 */ /* 0x000ea40000300800 */
[----:B------:R-:W-:Y:S01]  /*227c0*/  IMAD.MOV.U32 R18, RZ, RZ, R10 ;  /* 0x000000ffff127224 */ /* 0x000fe200078e000a */
[----:B--2---:R0:W-:Y:S01]  /*227d0*/  STL.64 [R1+0x1318], R14 ;  /* 0x0013180e01007387 */ /* 0x0041e20000100a00 */
[----:B------:R-:W-:Y:S03]  /*227e0*/  STL.64 [R1+0x1310], R12 ;  /* 0x0013100c01007387 */ /* 0x000fe60000100a00 */
[----:B0-----:R-:W2:Y:S01]  /*227f0*/  LDL.LU.64 R14, [R1+0x28] ;  /* 0x00002800010e7983 */ /* 0x001ea20000300a00 */
[----:B------:R0:W-:Y:S03]  /*22800*/  STL [R1+0x1114], R18 ;  /* 0x0011141201007387 */ /* 0x0001e60000100800 */
[----:B0-----:R-:W4:Y:S02]  /*22810*/  LDL.LU.64 R18, [R1+0x38] ;  /* 0x0000380001127983 */ /* 0x001f240000300a00 */
[----:B----4-:R-:W-:Y:S01]  /*22820*/  HMMA.16816.F32 R24, R4, R18, R24 ;  /* 0x000000120418723c */ /* 0x010fe20000001818 */
[----:B------:R-:W-:-:S02]  /*22830*/  IMAD.MOV.U32 R22, RZ, RZ, R18 ;  /* 0x000000ffff167224 */ /* 0x000fc400078e0012 */
[----:B------:R-:W-:Y:S11]  /*22840*/  IMAD.MOV.U32 R21, RZ, RZ, R19 ;  /* 0x000000ffff157224 */ /* 0x000ff600078e0013 */
[----:B------:R-:W-:Y:S09]  /*22850*/  @!UPT UIADD3 URZ, URZ, URZ, URZ ;  /* 0x0000003f3f3ff290 */ /* 0x000ff2000fffe03f */
[----:B------:R-:W-:Y:S01]  /*22860*/  STL.64 [R1+0x610], R24 ;  /* 0x0006101801007387 */ /* 0x000fe20000100a00 */
[----:B------:R-:W-:Y:S02]  /*22870*/  STL.64 [R1+0x618], R26 ;  /* 0x0006181a01007387 */ /* 0x000fe40000100a00 */
[----:B------:R-:W-:Y:S02]  /*22880*/  STL [R1+0x1328], R22 ;  /* 0x0013281601007387 */ /* 0x000fe40000100800 */
[----:B------:R0:W-:Y:S02]  /*22890*/  STL.64 [R1+0x1320], R20 ;  /* 0x0013201401007387 */ /* 0x0001e40000100a00 */
[----:B0-----:R-:W4:Y:S01]  /*228a0*/  LDL.LU R20, [R1+0x170] ;  /* 0x0001700001147983 */ /* 0x001f220000300800 */
[----:B------:R-:W4:Y:S02]  /*228b0*/  LDL.LU R21, [R1+0x174] ;  /* 0x0001740001157983 */ /* 0x000f240000300800 */
[----:B------:R-:W4:Y:S02]  /*228c0*/  LDL.LU R22, [R1+0x178] ;  /* 0x0001780001167983 */ /* 0x000f240000300800 */
[----:B------:R-:W4:Y:S02]  /*228d0*/  LDL.LU R23, [R1+0x17c] ;  /* 0x00017c0001177983 */ /* 0x000f240000300800 */
[----:B------:R-:W-:-:S02]  /*228e0*/  IMAD.MOV.U32 R10, RZ, RZ, R24 ;  /* 0x000000ffff0a7224 */ /* 0x000fc400078e0018 */
[----:B------:R-:W-:Y:S02]  /*228f0*/  IMAD.MOV.U32 R11, RZ, RZ, R25 ;  /* 0x000000ffff0b7224 */ /* 0x000fe400078e0019 */
[----:B------:R-:W-:Y:S01]  /*22900*/  IMAD.MOV.U32 R19, RZ, RZ, R26 ;  /* 0x000000ffff137224 */ /* 0x000fe200078e001a */
[----:B------:R-:W-:Y:S02]  /*22910*/  STL [R1+0x1124], R10 ;  /* 0x0011240a01007387 */ /* 0x000fe40000100800 */
[----:B------:R-:W-:Y:S02]  /*22920*/  STL [R1+0x1120], R11 ;  /* 0x0011200b01007387 */ /* 0x000fe40000100800 */
[----:B------:R0:W-:Y:S02]  /*22930*/  STL [R1+0x111c], R19 ;  /* 0x00111c1301007387 */ /* 0x0001e40000100800 */
[----:B------:R-:W3:Y:S01]  /*22940*/  LDL.LU R16, [R1+0x80] ;  /* 0x0000800001107983 */ /* 0x000ee20000300800 */
[----:B------:R-:W3:Y:S01]  /*22950*/  LDL.LU R17, [R1+0x84] ;  /* 0x0000840001117983 */ /* 0x000ee20000300800 */
[----:B------:R-:W3:Y:S03]  /*22960*/  LDL.LU R18, [R1+0x88] ;  /* 0x0000880001127983 */ /* 0x000ee60000300800 */
[----:B0-----:R-:W3:Y:S01]  /*22970*/  LDL.LU R19, [R1+0x8c] ;  /* 0x00008c0001137983 */ /* 0x001ee20000300800 */
[----:B------:R-:W3:Y:S02]  /*22980*/  LDL.LU R24, [R1+0x150] ;  /* 0x0001500001187983 */ /* 0x000ee40000300800 */
[----:B------:R-:W3:Y:S02]  /*22990*/  LDL.LU R25, [R1+0x154] ;  /* 0x0001540001197983 */ /* 0x000ee40000300800 */
[----:B------:R-:W3:Y:S01]  /*229a0*/  LDL.LU R26, [R1+0x158] ;  /* 0x00015800011a7983 */ /* 0x000ee20000300800 */
[----:B------:R-:W3:Y:S01]  /*229b0*/  LDL.LU R27, [R1+0x15c] ;  /* 0x00015c00011b7983 */ /* 0x000ee20000300800 */
[----:B--2---:R-:W-:-:S02]  /*229c0*/  IMAD.MOV.U32 R11, RZ, RZ, R14 ;  /* 0x000000ffff0b7224 */ /* 0x004fc400078e000e */
[----:B------:R-:W-:Y:S01]  /*229d0*/  IMAD.MOV.U32 R10, RZ, RZ, R15 ;  /* 0x000000ffff0a7224 */ /* 0x000fe200078e000f */
[----:B----4-:R-:W-:Y:S01]  /*229e0*/  HMMA.16816.F32 R20, R4, R14, R20 ;  /* 0x0000000e0414723c */ /* 0x010fe20000001814 */
[----:B---3--:R0:W-:Y:S01]  /*229f0*/  STL.64 [R1+0x1288], R18 ;  /* 0x0012881201007387 */ /* 0x0081e20000100a00 */
[----:B------:R-:W-:Y:S02]  /*22a00*/  STL.64 [R1+0x1280], R16 ;  /* 0x0012801001007387 */ /* 0x000fe40000100a00 */
[----:B0-----:R-:W-:Y:S02]  /*22a10*/  IMAD.MOV.U32 R18, RZ, RZ, R0 ;  /* 0x000000ffff127224 */ /* 0x001fe400078e0000 */
[----:B------:R-:W2:Y:S11]  /*22a20*/  LDL.LU R0, [R1+0x132c] ;  /* 0x00132c0001007983 */ /* 0x000eb60000300800 */
[----:B------:R-:W-:Y:S06]  /*22a30*/  @!UPT UIADD3 URZ, URZ, URZ, URZ ;  /* 0x0000003f3f3ff290 */ /* 0x000fec000fffe03f */
[----:B------:R-:W-:Y:S02]  /*22a40*/  STL.64 [R1+0x510], R20 ;  /* 0x0005101401007387 */ /* 0x000fe40000100a00 */
[----:B------:R0:W-:Y:S02]  /*22a50*/  STL.64 [R1+0x518], R22 ;  /* 0x0005181601007387 */ /* 0x0001e40000100a00 */
[----:B0-----:R-:W3:Y:S01]  /*22a60*/  LDL.LU R22, [R1+0x1328] ;  /* 0x0013280001167983 */ /* 0x001ee20000300800 */
[----:B------:R-:W4:Y:S02]  /*22a70*/  LDL.LU.64 R20, [R1+0x1320] ;  /* 0x0013200001147983 */ /* 0x000f240000300a00 */
[----:B------:R-:W2:Y:S02]  /*22a80*/  LDL.LU.64 R14, [R1+0x1318] ;  /* 0x00131800010e7983 */ /* 0x000ea40000300a00 */
[----:B------:R-:W2:Y:S02]  /*22a90*/  LDL.LU.64 R12, [R1+0x1310] ;  /* 0x00131000010c7983 */ /* 0x000ea40000300a00 */
[----:B------:R-:W-:-:S07]  /*22aa0*/  IMAD.MOV.U32 R19, RZ, RZ, R29 ;  /* 0x000000ffff137224 */ /* 0x000fce00078e001d */
        /* <DEDUP_REMOVED lines=8> */
[----:B0-----:R-:W-:Y:S02]  /*22b30*/  IMAD.MOV.U32 R18, RZ, RZ, R11 ;  /* 0x000000ffff127224 */ /* 0x001fe400078e000b */
[----:B------:R-:W-:-:S05]  /*22b40*/  IMAD.MOV.U32 R19, RZ, RZ, R10 ;  /* 0x000000ffff137224 */ /* 0x000fca00078e000a */
[----:B------:R3:W-:Y:S01]  /*22b50*/  STL.64 [R1+0x12b0], R18 ;  /* 0x0012b01201007387 */ /* 0x0007e20000100a00 */
[----:B----4-:R-:W-:Y:S02]  /*22b60*/  IMAD.MOV.U32 R10, RZ, RZ, R20 ;  /* 0x000000ffff0a7224 */ /* 0x010fe400078e0014 */
[----:B---3--:R-:W-:Y:S02]  /*22b70*/  IMAD.MOV.U32 R18, RZ, RZ, R22 ;  /* 0x000000ffff127224 */ /* 0x008fe400078e0016 */
[----:B------:R-:W-:-:S05]  /*22b80*/  IMAD.MOV.U32 R19, RZ, RZ, R21 ;  /* 0x000000ffff137224 */ /* 0x000fca00078e0015 */
[----:B------:R0:W-:Y:S01]  /*22b90*/  STL.64 [R1+0x12c8], R18 ;  /* 0x0012c81201007387 */ /* 0x0001e20000100a00 */
[----:B------:R-:W3:Y:S02]  /*22ba0*/  LDL.LU R20, [R1+0xf0] ;  /* 0x0000f00001147983 */ /* 0x000ee40000300800 */
[----:B------:R-:W3:Y:S02]  /*22bb0*/  LDL.LU R21, [R1+0xf4] ;  /* 0x0000f40001157983 */ /* 0x000ee40000300800 */
[----:B------:R-:W3:Y:S01]  /*22bc0*/  LDL.LU R22, [R1+0xf8] ;  /* 0x0000f80001167983 */ /* 0x000ee20000300800 */
[----:B------:R-:W3:Y:S01]  /*22bd0*/  LDL.LU R23, [R1+0xfc] ;  /* 0x0000fc0001177983 */ /* 0x000ee20000300800 */
[----:B--2---:R-:W-:-:S05]  /*22be0*/  IMAD.MOV.U32 R11, RZ, RZ, R13 ;  /* 0x000000ffff0b7224 */ /* 0x004fca00078e000d */
[----:B------:R1:W-:Y:S01]  /*22bf0*/  STL.64 [R1+0x12d0], R10 ;  /* 0x0012d00a01007387 */ /* 0x0003e20000100a00 */
[----:B------:R-:W2:Y:S02]  /*22c00*/  LDL.LU R16, [R1+0xc0] ;  /* 0x0000c00001107983 */ /* 0x000ea40000300800 */
[----:B------:R-:W2:Y:S02]  /*22c10*/  LDL.LU R17, [R1+0xc4] ;  /* 0x0000c40001117983 */ /* 0x000ea40000300800 */
[----:B0-----:R-:W4:Y:S01]  /*22c20*/  LDL.LU R18, [R1+0xc8] ;  /* 0x0000c80001127983 */ /* 0x001f220000300800 */
[----:B------:R-:W4:Y:S01]  /*22c30*/  LDL.LU R19, [R1+0xcc] ;  /* 0x0000cc0001137983 */ /* 0x000f220000300800 */
[C---:B------:R-:W-:Y:S01]  /*22c40*/  HMMA.16816.F32 R24, R4.reuse, R14, R24 ;  /* 0x0000000e0418723c */ /* 0x040fe20000001818 */
[----:B-1----:R-:W-:Y:S02]  /*22c50*/  IMAD.MOV.U32 R11, RZ, RZ, R12 ;  /* 0x000000ffff0b7224 */ /* 0x002fe400078e000c */
[----:B----4-:R-:W-:Y:S01]  /*22c60*/  STL.64 [R1+0x12e0], R18 ;  /* 0x0012e01201007387 */ /* 0x010fe20000100a00 */
[----:B--2---:R0:W-:Y:S03]  /*22c70*/  STL.64 [R1+0x12d8], R16 ;  /* 0x0012d81001007387 */ /* 0x0041e60000100a00 */
[----:B0-----:R-:W2:Y:S01]  /*22c80*/  LDL.LU R16, [R1+0xd0] ;  /* 0x0000d00001107983 */ /* 0x001ea20000300800 */
[----:B------:R-:W2:Y:S02]  /*22c90*/  LDL.LU R17, [R1+0xd4] ;  /* 0x0000d40001117983 */ /* 0x000ea40000300800 */
[----:B------:R-:W2:Y:S02]  /*22ca0*/  LDL.LU R18, [R1+0xd8] ;  /* 0x0000d80001127983 */ /* 0x000ea40000300800 */
[----:B------:R-:W2:Y:S11]  /*22cb0*/  LDL.LU R19, [R1+0xdc] ;  /* 0x0000dc0001137983 */ /* 0x000eb60000300800 */
[----:B------:R-:W-:Y:S01]  /*22cc0*/  STL.64 [R1+0x4f0], R24 ;  /* 0x0004f01801007387 */ /* 0x000fe20000100a00 */
[----:B------:R0:W-:Y:S03]  /*22cd0*/  STL.64 [R1+0x4f8], R26 ;  /* 0x0004f81a01007387 */ /* 0x0001e60000100a00 */
[----:B0-----:R-:W3:Y:S01]  /*22ce0*/  LDL.LU.64 R26, [R1+0x12f8] ;  /* 0x0012f800011a7983 */ /* 0x001ee20000300a00 */
[----:B------:R0:W-:Y:S02]  /*22cf0*/  STL.64 [R1+0x1290], R14 ;  /* 0x0012900e01007387 */ /* 0x0001e40000100a00 */
[----:B------:R-:W4:Y:S02]  /*22d00*/  LDL.LU R12, [R1+0x90] ;  /* 0x00009000010c7983 */ /* 0x000f240000300800 */
[----:B------:R-:W4:Y:S01]  /*22d10*/  LDL.LU R13, [R1+0x94] ;  /* 0x00009400010d7983 */ /* 0x000f220000300800 */
[----:B0-----:R-:W2:Y:S01]  /*22d20*/  LDL.LU R14, [R1+0x98] ;  /* 0x00009800010e7983 */ /* 0x001ea20000300800 */
[----:B------:R-:W2:Y:S03]  /*22d30*/  LDL.LU R15, [R1+0x9c] ;  /* 0x00009c00010f7983 */ /* 0x000ea60000300800 */
[----:B--2---:R-:W-:Y:S01]  /*22d40*/  STL.64 [R1+0x12a8], R14 ;  /* 0x0012a80e01007387 */ /* 0x004fe20000100a00 */
[----:B----4-:R0:W-:Y:S03]  /*22d50*/  STL.64 [R1+0x12a0], R12 ;  /* 0x0012a00c01007387 */ /* 0x0101e60000100a00 */
[----:B0-----:R-:W2:Y:S01]  /*22d60*/  LDL.LU R12, [R1+0xa0] ;  /* 0x0000a000010c7983 */ /* 0x001ea20000300800 */
[----:B------:R-:W2:Y:S02]  /*22d70*/  LDL.LU R13, [R1+0xa4] ;  /* 0x0000a400010d7983 */ /* 0x000ea40000300800 */
[----:B------:R-:W4:Y:S02]  /*22d80*/  LDL.LU R14, [R1+0xa8] ;  /* 0x0000a800010e7983 */ /* 0x000f240000300800 */
[----:B------:R-:W4:Y:S01]  /*22d90*/  LDL.LU R15, [R1+0xac] ;  /* 0x0000ac00010f7983 */ /* 0x000f220000300800 */
[----:B---3--:R-:W-:Y:S01]  /*22da0*/  HMMA.16816.F32 R4, R4, R26, R20 ;  /* 0x0000001a0404723c */ /* 0x008fe20000001814 */
[----:B----4-:R-:W-:Y:S01]  /*22db0*/  STL.64 [R1+0x12c0], R14 ;  /* 0x0012c00e01007387 */ /* 0x010fe20000100a00 */
[----:B--2---:R0:W-:Y:S03]  /*22dc0*/  STL.64 [R1+0x12b8], R12 ;  /* 0x0012b80c01007387 */ /* 0x0041e60000100a00 */
[----:B0-----:R-:W2:Y:S01]  /*22dd0*/  LDL.LU R12, [R1+0xb0] ;  /* 0x0000b000010c7983 */ /* 0x001ea20000300800 */
[----:B------:R-:W2:Y:S02]  /*22de0*/  LDL.LU R13, [R1+0xb4] ;  /* 0x0000b400010d7983 */ /* 0x000ea40000300800 */
[----:B------:R-:W2:Y:S02]  /*22df0*/  LDL.LU R14, [R1+0xb8] ;  /* 0x0000b800010e7983 */ /* 0x000ea40000300800 */
[----:B------:R-:W2:Y:S01]  /*22e00*/  LDL.LU R15, [R1+0xbc] ;  /* 0x0000bc00010f7983 */ /* 0x000ea20000300800 */
[----:B------:R-:W3:Y:S01]  /*22e10*/  LDL.LU.64 R22, [R1+0x12f0] ;  /* 0x0012f00001167983 */ /* 0x000ee20000300a00 */
[----:B------:R-:W3:Y:S11]  /*22e20*/  LDL.LU.64 R20, [R1+0x12e8] ;  /* 0x0012e80001147983 */ /* 0x000ef60000300a00 */
[----:B------:R-:W-:Y:S02]  /*22e30*/  STL.64 [R1+0x480], R4 ;  /* 0x0004800401007387 */ /* 0x000fe40000100a00 */
[----:B------:R-:W-:Y:S01]  /*22e40*/  STL.64 [R1+0x488], R6 ;  /* 0x0004880601007387 */ /* 0x000fe20000100a00 */
[----:B------:R0:W-:Y:S01]  /*22e50*/  STL.64 [R1+0x1270], R26 ;  /* 0x0012701a01007387 */ /* 0x0001e20000100a00 */
[----:B------:R-:W4:Y:S02]  /*22e60*/  LDL.LU R24, [R1+0xe0] ;  /* 0x0000e00001187983 */ /* 0x000f240000300800 */
[----:B------:R-:W4:Y:S01]  /*22e70*/  LDL.LU R25, [R1+0xe4] ;  /* 0x0000e40001197983 */ /* 0x000f220000300800 */
[----:B0-----:R-:W4:Y:S01]  /*22e80*/  LDL.LU R26, [R1+0xe8] ;  /* 0x0000e800011a7983 */ /* 0x001f220000300800 */
[----:B------:R-:W4:Y:S02]  /*22e90*/  LDL.LU R27, [R1+0xec] ;  /* 0x0000ec00011b7983 */ /* 0x000f240000300800 */
[----:B------:R-:W-:-:S02]  /*22ea0*/  IMAD.MOV.U32 R6, RZ, RZ, R9 ;  /* 0x000000ffff067224 */ /* 0x000fc400078e0009 */
[----:B------:R-:W-:Y:S02]  /*22eb0*/  IMAD.MOV.U32 R7, RZ, RZ, R8 ;  /* 0x000000ffff077224 */ /* 0x000fe400078e0008 */
[----:B------:R-:W-:-:S07]  /*22ec0*/  IMAD.MOV.U32 R10, RZ, RZ, R28 ;  /* 0x000000ffff0a7224 */ /* 0x000fce00078e001c */
[C---:B---3--:R-:W-:Y:S08]  /*22ed0*/  HMMA.16816.F32 R8, R20.reuse, R10, R16 ;  /* 0x0000000a1408723c */ /* 0x048ff00000001810 */
[----:B----4-:R-:W-:Y:S11]  /*22ee0*/  HMMA.16816.F32 R4, R20, R6, R24 ;  /* 0x000000061404723c */ /* 0x010ff60000001818 */
[----:B------:R-:W-:Y:S05]  /*22ef0*/  @!UPT UIADD3 URZ, URZ, URZ, URZ ;  /* 0x0000003f3f3ff290 */ /* 0x000fea000fffe03f */
[----:B------:R-:W-:-:S07]  /*22f00*/  IMAD.MOV.U32 R25, RZ, RZ, R10 ;  /* 0x000000ffff197224 */ /* 0x000fce00078e000a */
[----:B------:R0:W-:Y:S01]  /*22f10*/  STL.64 [R1+0x5a0], R4 ;  /* 0x0005a00401007387 */ /* 0x0001e20000100a00 */
[----:B------:R-:W-:Y:S02]  /*22f20*/  IMAD.MOV.U32 R24, RZ, RZ, R6 ;  /* 0x000000ffff187224 */ /* 0x000fe400078e0006 */
[----:B------:R-:W-:Y:S02]  /*22f30*/  STL.64 [R1+0x5a8], R6 ;  /* 0x0005a80601007387 */ /* 0x000fe40000100a00 */
[----:B------:R-:W3:Y:S01]  /*22f40*/  LDL.LU.64 R26, [R1+0x5f0] ;  /* 0x0005f000011a7983 */ /* 0x000ee20000300a00 */
[----:B0-----:R-:W4:Y:S01]  /*22f50*/  LDL.LU.64 R4, [R1+0x5e8] ;  /* 0x0005e80001047983 */ /* 0x001f220000300a00 */
[----:B------:R0:W-:Y:S03]  /*22f60*/  STL [R1+0x1128], R24 ;  /* 0x0011281801007387 */ /* 0x0001e60000100800 */
[----:B0-----:R-:W2:Y:S01]  /*22f70*/  LDL.LU R24, [R1+0x7d0] ;  /* 0x0007d00001187983 */ /* 0x001ea20000300800 */
[----:B------:R-:W2:Y:S02]  /*22f80*/  LDL.LU.64 R18, [R1+0x12e0] ;  /* 0x0012e00001127983 */ /* 0x000ea40000300a00 */
[----:B------:R-:W2:Y:S02]  /*22f90*/  LDL.LU.64 R16, [R1+0x12d8] ;  /* 0x0012d80001107983 */ /* 0x000ea40000300a00 */
[----:B------:R-:W-:Y:S01]  /*22fa0*/  STL.64 [R1+0x560], R8 ;  /* 0x0005600801007387 */ /* 0x000fe20000100a00 */
[----:B------:R0:W-:Y:S04]  /*22fb0*/  STL.64 [R1+0x568], R10 ;  /* 0x0005680a01007387 */ /* 0x0001e80000100a00 */
[----:B0-----:R-:W2:Y:S01]  /*22fc0*/  LDL.LU.64 R10, [R1+0x12d0] ;  /* 0x0012d000010a7983 */ /* 0x001ea20000300a00 */
[----:B------:R-:W-:Y:S01]  /*22fd0*/  STL [R1+0x112c], R25 ;  /* 0x00112c1901007387 */ /* 0x000fe20000100800 */
[C---:B--2---:R-:W-:Y:S02]  /*22fe0*/  HMMA.16816.F32 R8, R20.reuse, R10, R16 ;  /* 0x0000000a1408723c */ /* 0x044fe40000001810 */
[----:B------:R-:W2:Y:S11]  /*22ff0*/  LDL.LU.64 R18, [R1+0x12c8] ;  /* 0x0012c80001127983 */ /* 0x000eb60000300a00 */
[----:B------:R-:W-:Y:S10]  /*23000*/  @!UPT UIADD3 URZ, URZ, URZ, URZ ;  /* 0x0000003f3f3ff290 */ /* 0x000ff4000fffe03f */
[----:B------:R-:W-:Y:S01]  /*23010*/  STL.64 [R1+0x60], R8 ;  /* 0x0000600801007387 */ /* 0x000fe20000100a00 */
[----:B------:R-:W-:Y:S01]  /*23020*/  STL.64 [R1+0x68], R10 ;  /* 0x0000680a01007387 */ /* 0x000fe20000100a00 */
        /* <DEDUP_REMOVED lines=14> */
[----:B--2---:R-:W-:Y:S02]  /*23110*/  HMMA.16816.F32 R16, R20, R18, R12 ;  /* 0x000000121410723c */ /* 0x004fe4000000180c */
[----:B------:R-:W2:Y:S11]  /*23120*/  LDL.LU.64 R14, [R1+0x1290] ;  /* 0x00129000010e7983 */ /* 0x000eb60000300a00 */
[----:B------:R-:W-:Y:S10]  /*23130*/  @!UPT UIADD3 URZ, URZ, URZ, URZ ;  /* 0x0000003f3f3ff290 */ /* 0x000ff4000fffe03f */
[----:B------:R-:W-:Y:S01]  /*23140*/  STL.64 [R1+0x330], R16 ;  /* 0x0003301001007387 */ /* 0x000fe20000100a00 */
[----:B------:R0:W-:Y:S03]  /*23150*/  STL.64 [R1+0x338], R18 ;  /* 0x0003381201007387 */ /* 0x0001e60000100a00 */
[----:B0-----:R-:W2:Y:S01]  /*23160*/  LDL.LU.64 R18, [R1+0x1288] ;  /* 0x0012880001127983 */ /* 0x001ea20000300a00 */
[----:B------:R-:W2:Y:S02]  /*23170*/  LDL.LU.64 R16, [R1+0x1280] ;  /* 0x0012800001107983 */ /* 0x000ea40000300a00 */
[----:B------:R-:W-:-:S04]  /*23180*/  IMAD.MOV.U32 R28, RZ, RZ, c[0x0][0x188] ;  /* 0x00006200ff1c7624 */ /* 0x000fc800078e00ff */
[----:B------:R-:W-:-:S04]  /*23190*/  IMAD.SHL.U32 R11, R28, 0x40, RZ ;  /* 0x000000401c0b7824 */ /* 0x000fc800078e00ff */
[----:B------:R-:W-:-:S05]  /*231a0*/  IMAD.SHL.U32 R11, R11, 0x2, RZ ;  /* 0x000000020b0b7824 */ /* 0x000fca00078e00ff */
[----:B------:R-:W-:-:S05]  /*231b0*/  IADD3 R9, P0, R2, R11, RZ ;  /* 0x0000000b02097210 */ /* 0x000fca0007f1e0ff */
[----:B------:R0:W-:Y:S04]  /*231c0*/  STL [R1+0x1278], R9 ;  /* 0x0012780901007387 */ /* 0x0001e80000100800 */
[----:B0-----:R-:W3:Y:S01]  /*231d0*/  LDL.64 R8, [R1+0x5e0] ;  /* 0x0005e00001087983 */ /* 0x001ee20000100a00 */
[----:B--2---:R-:W-:Y:S03]  /*231e0*/  HMMA.16816.F32 R12, R20, R14, R16 ;  /* 0x0000000e140c723c */ /* 0x004fe60000001810 */
[----:B------:R-:W2:Y:S01]  /*231f0*/  LDL.LU R19, [R1+0xe54] ;  /* 0x000e540001137983 */ /* 0x000ea20000300800 */
[----:B------:R-:W2:Y:S11]  /*23200*/  LDL.LU R10, [R1+0xe4c] ;  /* 0x000e4c00010a7983 */ /* 0x000eb60000300800 */
[----:B------:R-:W-:Y:S08]  /*23210*/  @!UPT UIADD3 URZ, URZ, URZ, URZ ;  /* 0x0000003f3f3ff290 */ /* 0x000ff0000fffe03f */
[----:B------:R-:W-:Y:S01]  /*23220*/  STL.64 [R1+0x450], R12 ;  /* 0x0004500c01007387 */ /* 0x000fe20000100a00 */
[----:B------:R0:W-:Y:S02]  /*23230*/  STL.64 [R1+0x458], R14 ;  /* 0x0004580e01007387 */ /* 0x0001e40000100a00 */
[----:B------:R-:W2:Y:S01]  /*23240*/  LDL.LU R18, [R1+0xe44] ;  /* 0x000e440001127983 */ /* 0x000ea20000300800 */
[----:B0-----:R-:W3:Y:S01]  /*23250*/  LDL.LU R14, [R1+0xe3c] ;  /* 0x000e3c00010e7983 */ /* 0x001ee20000300800 */
[----:B------:R-:W3:Y:S02]  /*23260*/  LDL.LU R17, [R1+0xe34] ;  /* 0x000e340001117983 */ /* 0x000ee40000300800 */
[----:B------:R-:W3:Y:S02]  /*23270*/  LDL.LU R13, [R1+0xe2c] ;  /* 0x000e2c00010d7983 */ /* 0x000ee40000300800 */
[----:B------:R-:W3:Y:S01]  /*23280*/  LDL.LU R16, [R1+0xe50] ;  /* 0x000e500001107983 */ /* 0x000ee20000300800 */
[----:B--2---:R-:W-:Y:S04]  /*23290*/  STL.64 [R1+0x1268], R18 ;  /* 0x0012681201007387 */ /* 0x004fe80000100a00 */
[----:B---3--:R0:W-:Y:S02]  /*232a0*/  STL.64 [R1+0x1260], R16 ;  /* 0x0012601001007387 */ /* 0x0081e40000100a00 */
[----:B0-----:R-:W-:-:S02]  /*232b0*/  IMAD.MOV.U32 R16, RZ, RZ, R0 ;  /* 0x000000ffff107224 */ /* 0x001fc400078e0000 */
[----:B------:R-:W2:Y:S01]  /*232c0*/  LDL.LU R0, [R1+0x127c] ;  /* 0x00127c0001007983 */ /* 0x000ea20000300800 */
[----:B------:R-:W3:Y:S02]  /*232d0*/  LDL.LU R17, [R1+0x74] ;  /* 0x0000740001117983 */ /* 0x000ee40000300800 */
[----:B------:R-:W3:Y:S02]  /*232e0*/  LDL.LU R18, [R1+0x78] ;  /* 0x0000780001127983 */ /* 0x000ee40000300800 */
[----:B------:R-:W3:Y:S01]  /*232f0*/  LDL.LU R19, [R1+0x7c] ;  /* 0x00007c0001137983 */ /* 0x000ee20000300800 */
[----:B------:R-:W3:Y:S01]  /*23300*/  LDL.LU R15, [R1+0xe24] ;  /* 0x000e2400010f7983 */ /* 0x000ee20000300800 */
[----:B------:R-:W3:Y:S02]  /*23310*/  LDL.LU R12, [R1+0xe48] ;  /* 0x000e4800010c7983 */ /* 0x000ee40000300800 */
[----:B------:R-:W3:Y:S01]  /*23320*/  LDL.LU R29, [R1+0xe1c] ;  /* 0x000e1c00011d7983 */ /* 0x000ee20000300800 */
[----:B------:R-:W-:-:S02]  /*23330*/  IADD3 R6, P1, R26, R11, RZ ;  /* 0x0000000b1a067210 */ /* 0x000fc40007f3e0ff */
[-C--:B------:R-:W-:Y:S01]  /*23340*/  IADD3 R8, P2, R8, R11.reuse, RZ ;  /* 0x0000000b08087210 */ /* 0x080fe20007f5e0ff */
[----:B------:R-:W3:Y:S01]  /*23350*/  LDL.LU R28, [R1+0xe40] ;  /* 0x000e4000011c7983 */ /* 0x000ee20000300800 */
[----:B------:R-:W3:Y:S02]  /*23360*/  LDL R25, [R1+0x10e4] ;  /* 0x0010e40001197983 */ /* 0x000ee40000100800 */
[--C-:B--2---:R-:W-:Y:S01]  /*23370*/  IMAD.X R2, R3, 0x1, R0.reuse, P0 ;  /* 0x0000000103027824 */ /* 0x104fe200000e0600 */
[----:B----4-:R-:W-:Y:S01]  /*23380*/  IADD3 R7, P0, R4, R11, RZ ;  /* 0x0000000b04077210 */ /* 0x010fe20007f1e0ff */
[----:B------:R-:W-:-:S04]  /*23390*/  IMAD.X R3, R27, 0x1, R0, P1 ;  /* 0x000000011b037824 */ /* 0x000fc800008e0600 */
[----:B------:R-:W-:Y:S01]  /*233a0*/  STL [R1+0x1130], R7 ;  /* 0x0011300701007387 */ /* 0x000fe20000100800 */
[----:B------:R-:W2:Y:S02]  /*233b0*/  LDL.LU R9, [R1+0x1278] ;  /* 0x0012780001097983 */ /* 0x000ea40000300800 */
[----:B------:R-:W-:Y:S02]  /*233c0*/  STL [R1+0x1134], R8 ;  /* 0x0011340801007387 */ /* 0x000fe40000100800 */
[----:B------:R-:W3:Y:S02]  /*233d0*/  LDL.LU.64 R26, [R1+0x1270] ;  /* 0x00127000011a7983 */ /* 0x000ee40000300a00 */
[----:B------:R-:W-:-:S05]  /*233e0*/  IMAD.X R4, R5, 0x1, R0, P0 ;  /* 0x0000000105047824 */ /* 0x000fca00000e0600 */
[----:B------:R0:W-:Y:S04]  /*233f0*/  STL [R1+0x1138], R4 ;  /* 0x0011380401007387 */ /* 0x0001e80000100800 */
[----:B0-----:R-:W4:Y:S01]  /*23400*/  LDL.LU.64 R4, [R1+0x5e0] ;  /* 0x0005e00001047983 */ /* 0x001f220000300a00 */
[----:B------:R-:W-:-:S05]  /*23410*/  IADD3 R24, R24, 0x1, RZ ;  /* 0x0000000118187810 */ /* 0x000fca0007ffe0ff */
[----:B------:R-:W-:Y:S01]  /*23420*/  STL [R1+0x7d0], R24 ;  /* 0x0007d01801007387 */ /* 0x000fe20000100800 */
[----:B---3--:R-:W-:Y:S01]  /*23430*/  HMMA.16816.F32 R16, R20, R26, R16 ;  /* 0x0000001a1410723c */ /* 0x008fe20000001810 */
[----:B----4-:R-:W-:-:S05]  /*23440*/  IMAD.X R5, R5, 0x1, R0, P2 ;  /* 0x0000000105057824 */ /* 0x010fca00010e0600 */
[----:B------:R-:W-:Y:S11]  /*23450*/  STL [R1+0x113c], R5 ;  /* 0x00113c0501007387 */ /* 0x000ff60000100800 */
[----:B------:R-:W-:Y:S06]  /*23460*/  @!UPT UIADD3 URZ, URZ, URZ, URZ ;  /* 0x0000003f3f3ff290 */ /* 0x000fec000fffe03f */
[----:B------:R-:W-:Y:S02]  /*23470*/  STL.64 [R1+0x460], R16 ;  /* 0x0004601001007387 */ /* 0x000fe40000100a00 */
[----:B------:R0:W-:Y:S02]  /*23480*/  STL.64 [R1+0x468], R18 ;  /* 0x0004681201007387 */ /* 0x0001e40000100a00 */
[----:B------:R-:W-:Y:S02]  /*23490*/  IMAD.MOV.U32 R21, RZ, RZ, R18 ;  /* 0x000000ffff157224 */ /* 0x000fe400078e0012 */
[----:B------:R-:W-:Y:S02]  /*234a0*/  IMAD.MOV.U32 R20, RZ, RZ, R19 ;  /* 0x000000ffff147224 */ /* 0x000fe400078e0013 */
[----:B0-----:R-:W3:Y:S01]  /*234b0*/  LDL.LU.64 R18, [R1+0x1268] ;  /* 0x0012680001127983 */ /* 0x001ee20000300a00 */
[----:B------:R-:W4:Y:S02]  /*234c0*/  LDL.LU.64 R16, [R1+0x1260] ;  /* 0x0012600001107983 */ /* 0x000f240000300a00 */
[----:B--2---:R-:W-:-:S02]  /*234d0*/  IMAD.MOV.U32 R4, RZ, RZ, R9 ;  /* 0x000000ffff047224 */ /* 0x004fc400078e0009 */
[----:B------:R-:W-:Y:S02]  /*234e0*/  IMAD.MOV.U32 R5, RZ, RZ, R2 ;  /* 0x000000ffff057224 */ /* 0x000fe400078e0002 */
[----:B------:R-:W-:Y:S01]  /*234f0*/  IMAD.MOV.U32 R2, RZ, RZ, R6 ;  /* 0x000000ffff027224 */ /* 0x000fe200078e0006 */
[----:B------:R-:W-:Y:S01]  /*23500*/  STL [R1+0x1144], R20 ;  /* 0x0011441401007387 */ /* 0x000fe20000100800 */
[-C--:B------:R-:W-:Y:S01]  /*23510*/  IADD3 R10, P1, R10, R11.reuse, RZ ;  /* 0x0000000b0a0a7210 */ /* 0x080fe20007f3e0ff */
[----:B------:R-:W-:Y:S02]  /*23520*/  STL [R1+0x1140], R21 ;  /* 0x0011401501007387 */ /* 0x000fe40000100800 */
[----:B------:R-:W-:Y:S01]  /*23530*/  STL.64 [R1+0x5f8], R4 ;  /* 0x0005f80401007387 */ /* 0x000fe20000100a00 */
[-C--:B------:R-:W-:Y:S01]  /*23540*/  IADD3 R14, P3, R14, R11.reuse, RZ ;  /* 0x0000000b0e0e7210 */ /* 0x080fe20007f7e0ff */
[----:B------:R-:W-:Y:S01]  /*23550*/  STL.64 [R1+0x5f0], R2 ;  /* 0x0005f00201007387 */ /* 0x000fe20000100a00 */
[-C--:B------:R-:W-:Y:S01]  /*23560*/  IADD3 R13, P5, R13, R11.reuse, RZ ;  /* 0x0000000b0d0d7210 */ /* 0x080fe20007fbe0ff */
[----:B------:R-:W-:Y:S01]  /*23570*/  IMAD.X R12, R12, 0x1, R0, P1 ;  /* 0x000000010c0c7824 */ /* 0x000fe200008e0600 */
[----:B------:R-:W-:-:S02]  /*23580*/  IADD3 R29, P1, R29, R11, RZ ;  /* 0x0000000b1d1d7210 */ /* 0x000fc40007f3e0ff */
[-C--:B---3--:R-:W-:Y:S02]  /*23590*/  IADD3 R19, P6, R19, R11.reuse, RZ ;  /* 0x0000000b13137210 */ /* 0x088fe40007fde0ff */
[-C--:B------:R-:W-:Y:S02]  /*235a0*/  IADD3 R18, P2, R18, R11.reuse, RZ ;  /* 0x0000000b12127210 */ /* 0x080fe40007f5e0ff */
[-C--:B----4-:R-:W-:Y:S01]  /*235b0*/  IADD3 R17, P4, R17, R11.reuse, RZ ;  /* 0x0000000b11117210 */ /* 0x090fe20007f9e0ff */
[----:B------:R-:W-:Y:S01]  /*235c0*/  STL [R1+0xe54], R19 ;  /* 0x000e541301007387 */ /* 0x000fe20000100800 */
[----:B------:R-:W-:Y:S02]  /*235d0*/  STL [R1+0xe4c], R10 ;  /* 0x000e4c0a01007387 */ /* 0x000fe40000100800 */
[--C-:B------:R-:W-:Y:S02]  /*235e0*/  IMAD.X R16, R16, 0x1, R0.reuse, P6 ;  /* 0x0000000110107824 */ /* 0x100fe400030e0600 */
[----:B------:R-:W-:Y:S01]  /*235f0*/  STL [R1+0xe44], R18 ;  /* 0x000e441201007387 */ /* 0x000fe20000100800 */
[----:B------:R-:W-:Y:S01]  /*23600*/  IADD3 R15, P6, R15, R11, RZ ;  /* 0x0000000b0f0f7210 */ /* 0x000fe20007fde0ff */
[----:B------:R-:W-:Y:S01]  /*23610*/  STL [R1+0xe3c], R14 ;  /* 0x000e3c0e01007387 */ /* 0x000fe20000100800 */
[----:B------:R-:W-:Y:S02]  /*23620*/  STL [R1+0xe34], R17 ;  /* 0x000e341101007387 */ /* 0x000fe40000100800 */
[----:B------:R-:W-:Y:S02]  /*23630*/  STL [R1+0xe2c], R13 ;  /* 0x000e2c0d01007387 */ /* 0x000fe40000100800 */
[----:B------:R-:W-:Y:S01]  /*23640*/  STL [R1+0xe50], R16 ;  /* 0x000e501001007387 */ /* 0x000fe20000100800 */
[----:B------:R-:W-:Y:S01]  /*23650*/  STL [R1+0xe24], R15 ;  /* 0x000e240f01007387 */ /* 0x000fe20000100800 */
[----:B------:R0:W-:Y:S02]  /*23660*/  STL [R1+0x1258], R0 ;  /* 0x0012580001007387 */ /* 0x0001e40000100800 */
[----:B------:R-:W-:-:S02]  /*23670*/  IMAD.X R28, R28, 0x1, R0, P2 ;  /* 0x000000011c1c7824 */ /* 0x000fc400010e0600 */
[----:B------:R-:W-:Y:S01]  /*23680*/  STL [R1+0xe48], R12 ;  /* 0x000e480c01007387 */ /* 0x000fe20000100800 */
[----:B0-----:R-:W2:Y:S01]  /*23690*/  LDL.LU R0, [R1+0xe14] ;  /* 0x000e140001007983 */ /* 0x001ea20000300800 */
[----:B------:R-:W-:Y:S02]  /*236a0*/  STL [R1+0xe1c], R29 ;  /* 0x000e1c1d01007387 */ /* 0x000fe40000100800 */
[----:B------:R-:W3:Y:S02]  /*236b0*/  LDL.LU R6, [R1+0xe04] ;  /* 0x000e040001067983 */ /* 0x000ee40000300800 */
[----:B------:R-:W-:Y:S01]  /*236c0*/  STL [R1+0xe40], R28 ;  /* 0x000e401c01007387 */ /* 0x000fe20000100800 */
[----:B---3--:R0:W-:Y:S04]  /*236d0*/  STL [R1+0x124c], R6 ;  /* 0x00124c0601007387 */ /* 0x0081e80000100800 */
[----:B0-----:R-:W3:Y:S04]  /*236e0*/  LDL.LU R6, [R1+0xe30] ;  /* 0x000e300001067983 */ /* 0x001ee80000300800 */
[----:B---3--:R0:W-:Y:S04]  /*236f0*/  STL [R1+0x1250], R6 ;  /* 0x0012500601007387 */ /* 0x0081e80000100800 */
[----:B0-----:R-:W3:Y:S01]  /*23700*/  LDL.LU R6, [R1+0xe0c] ;  /* 0x000e0c0001067983 */ /* 0x001ee20000300800 */
[----:B------:R-:W-:-:S02]  /*23710*/  ISETP.NE.U32.AND P0, PT, R24, R25, PT ;  /* 0x000000191800720c */ /* 0x000fc40003f05070 */
[----:B--2---:R-:W-:Y:S01]  /*23720*/  IADD3 R0, P2, R0, R11, RZ ;  /* 0x0000000b00007210 */ /* 0x004fe20007f5e0ff */
[----:B---3--:R0:W-:Y:S04]  /*23730*/  STL [R1+0x1254], R6 ;  /* 0x0012540601007387 */ /* 0x0081e80000100800 */
        /* <DEDUP_REMOVED lines=27> */
[----:B------:R0:W-:Y:S02]  /*238f0*/  STL [R1+0xe14], R0 ;  /* 0x000e140001007387 */ /* 0x0001e40000100800 */
[----:B0-----:R-:W2:Y:S02]  /*23900*/  LDL.LU R0, [R1+0x1258] ;  /* 0x0012580001007983 */ /* 0x001ea40000300800 */
[----:B--2---:R-:W-:-:S05]  /*23910*/  IMAD.X R6, R6, 0x1, R0, P3 ;  /* 0x0000000106067824 */ /* 0x004fca00018e0600 */
[----:B------:R0:W-:Y:S04]  /*23920*/  STL [R1+0xe38], R6 ;  /* 0x000e380601007387 */ /* 0x0001e80000100800 */
[----:B0-----:R-:W2:Y:S02]  /*23930*/  LDL.LU R6, [R1+0x1254] ;  /* 0x0012540001067983 */ /* 0x001ea40000300800 */
[----:B--2---:R-:W-:-:S05]  /*23940*/  IADD3 R6, P3, R6, R11, RZ ;  /* 0x0000000b06067210 */ /* 0x004fca0007f7e0ff */
[----:B------:R0:W-:Y:S04]  /*23950*/  STL [R1+0xe0c], R6 ;  /* 0x000e0c0601007387 */ /* 0x0001e80000100800 */
[----:B0-----:R-:W2:Y:S02]  /*23960*/  LDL.LU R6, [R1+0x1250] ;  /* 0x0012500001067983 */ /* 0x001ea40000300800 */
[----:B--2---:R-:W-:-:S05]  /*23970*/  IMAD.X R6, R6, 0x1, R0, P4 ;  /* 0x0000000106067824 */ /* 0x004fca00020e0600 */
[----:B------:R0:W-:Y:S04]  /*23980*/  STL [R1+0xe30], R6 ;  /* 0x000e300601007387 */ /* 0x0001e80000100800 */
[----:B0-----:R-:W2:Y:S01]  /*23990*/  LDL.LU R6, [R1+0x124c] ;  /* 0x00124c0001067983 */ /* 0x001ea20000300800 */
[--C-:B---3--:R-:W-:Y:S01]  /*239a0*/  IMAD.X R3, R3, 0x1, R0.reuse, P5 ;  /* 0x0000000103037824 */ /* 0x108fe200028e0600 */
[-C--:B----4-:R-:W-:Y:S01]  /*239b0*/  IADD3 R9, P5, R9, R11.reuse, RZ ;  /* 0x0000000b09097210 */ /* 0x090fe20007fbe0ff */
[--C-:B------:R-:W-:Y:S01]  /*239c0*/  IMAD.X R2, R2, 0x1, R0.reuse, P6 ;  /* 0x0000000102027824 */ /* 0x100fe200030e0600 */
[-C--:B------:R-:W-:Y:S01]  /*239d0*/  IADD3 R21, P6, R21, R11.reuse, RZ ;  /* 0x0000000b15157210 */ /* 0x080fe20007fde0ff */
        /* <DEDUP_REMOVED lines=16> */
[----:B------:R-:W-:Y:S01]  /*23ae0*/  IMAD.X R29, R29, 0x1, R0, P5 ;  /* 0x000000011d1d7824 */ /* 0x000fe200028e0600 */
[----:B------:R-:W-:-:S02]  /*23af0*/  IADD3 R28, P5, R28, R11, RZ ;  /* 0x0000000b1c1c7210 */ /* 0x000fc40007fbe0ff */
[----:B--2---:R-:W-:-:S05]  /*23b00*/  IADD3 R6, P4, R6, R11, RZ ;  /* 0x0000000b06067210 */ /* 0x004fca0007f9e0ff */
[----:B------:R-:W-:Y:S01]  /*23b10*/  STL [R1+0xe04], R6 ;  /* 0x000e040601007387 */ /* 0x000fe20000100800 */
[----:B------:R-:W-:Y:S02]  /*23b20*/  STL [R1+0xe28], R3 ;  /* 0x000e280301007387 */ /* 0x000fe40000100800 */
[----:B------:R-:W-:Y:S02]  /*23b30*/  STL [R1+0xdfc], R9 ;  /* 0x000dfc0901007387 */ /* 0x000fe40000100800 */
[----:B------:R-:W-:Y:S01]  /*23b40*/  STL [R1+0xe20], R2 ;  /* 0x000e200201007387 */ /* 0x000fe20000100800 */
[----:B------:R-:W-:Y:S01]  /*23b50*/  STL [R1+0xdf4], R21 ;  /* 0x000df41501007387 */ /* 0x000fe20000100800 */
[----:B------:R-:W-:Y:S02]  /*23b60*/  STL [R1+0xe18], R20 ;  /* 0x000e181401007387 */ /* 0x000fe40000100800 */
[----:B------:R-:W-:Y:S02]  /*23b70*/  STL [R1+0xdec], R22 ;  /* 0x000dec1601007387 */ /* 0x000fe40000100800 */
[--C-:B------:R-:W-:Y:S01]  /*23b80*/  IMAD.X R4, R4, 0x1, R0.reuse, P4 ;  /* 0x0000000104047824 */ /* 0x100fe200020e0600 */
[----:B------:R-:W-:Y:S01]  /*23b90*/  STL [R1+0xe10], R23 ;  /* 0x000e101701007387 */ /* 0x000fe20000100800 */
[----:B------:R-:W-:Y:S01]  /*23ba0*/  IADD3 R8, P4, R8, R11, RZ ;  /* 0x0000000b08087210 */ /* 0x000fe20007f9e0ff */
[----:B------:R-:W-:Y:S02]  /*23bb0*/  STL [R1+0xde4], R26 ;  /* 0x000de41a01007387 */ /* 0x000fe40000100800 */
[----:B------:R-:W-:Y:S01]  /*23bc0*/  STL [R1+0xe08], R27 ;  /* 0x000e081b01007387 */ /* 0x000fe20000100800 */
[----:B------:R-:W-:Y:S01]  /*23bd0*/  STL [R1+0xddc], R5 ;  /* 0x000ddc0501007387 */ /* 0x000fe20000100800 */
[----:B------:R-:W-:Y:S02]  /*23be0*/  STL [R1+0xe00], R4 ;  /* 0x000e000401007387 */ /* 0x000fe40000100800 */
[----:B------:R-:W-:Y:S02]  /*23bf0*/  STL [R1+0xdd4], R8 ;  /* 0x000dd40801007387 */ /* 0x000fe40000100800 */
[----:B------:R-:W-:Y:S01]  /*23c00*/  STL [R1+0xdf8], R7 ;  /* 0x000df80701007387 */ /* 0x000fe20000100800 */
[----:B------:R-:W-:Y:S01]  /*23c10*/  STL [R1+0xdcc], R25 ;  /* 0x000dcc1901007387 */ /* 0x000fe20000100800 */
[----:B------:R-:W-:Y:S02]  /*23c20*/  STL [R1+0xdf0], R24 ;  /* 0x000df01801007387 */ /* 0x000fe40000100800 */
[----:B------:R-:W-:Y:S02]  /*23c30*/  STL [R1+0xdc4], R19 ;  /* 0x000dc41301007387 */ /* 0x000fe40000100800 */
[----:B------:R-:W-:Y:S01]  /*23c40*/  STL [R1+0xde8], R10 ;  /* 0x000de80a01007387 */ /* 0x000fe20000100800 */
[----:B------:R-:W-:Y:S01]  /*23c50*/  STL [R1+0xdbc], R18 ;  /* 0x000dbc1201007387 */ /* 0x000fe20000100800 */
[----:B------:R-:W-:-:S02]  /*23c60*/  IMAD.X R15, R15, 0x1, R0, P4 ;  /* 0x000000010f0f7824 */ /* 0x000fc400020e0600 */
[----:B------:R-:W-:Y:S02]  /*23c70*/  STL [R1+0xde0], R14 ;  /* 0x000de00e01007387 */ /* 0x000fe40000100800 */
[----:B------:R-:W-:Y:S01]  /*23c80*/  STL [R1+0xdb4], R17 ;  /* 0x000db41101007387 */ /* 0x000fe20000100800 */
[----:B------:R-:W-:Y:S01]  /*23c90*/  IADD3 R12, P4, R12, R11, RZ ;  /* 0x0000000b0c0c7210 */ /* 0x000fe20007f9e0ff */
[----:B------:R-:W-:Y:S01]  /*23ca0*/  STL [R1+0xdd8], R13 ;  /* 0x000dd80d01007387 */ /* 0x000fe20000100800 */
[----:B------:R-:W-:Y:S02]  /*23cb0*/  STL [R1+0xdac], R16 ;  /* 0x000dac1001007387 */ /* 0x000fe40000100800 */
[----:B------:R-:W-:Y:S02]  /*23cc0*/  STL [R1+0xdd0], R15 ;  /* 0x000dd00f01007387 */ /* 0x000fe40000100800 */
[----:B------:R0:W-:Y:S01]  /*23cd0*/  STL [R1+0x1248], R11 ;  /* 0x0012480b01007387 */ /* 0x0001e20000100800 */
[----:B------:R-:W-:Y:S04]  /*23ce0*/  STL [R1+0xda4], R12 ;  /* 0x000da40c01007387 */ /* 0x000fe80000100800 */
        /* <DEDUP_REMOVED lines=8> */
[----:B--2---:R-:W-:-:S03]  /*23d70*/  IMAD.X R11, R11, 0x1, R0, P6 ;  /* 0x000000010b0b7824 */ /* 0x004fc600030e0600 */
        /* <DEDUP_REMOVED lines=30> */
[----:B--2---:R-:W-:-:S05]  /*23f60*/  IADD3 R6, P6, R6, R11, RZ ;  /* 0x0000000b06067210 */ /* 0x004fca0007fde0ff */
[----:B------:R0:W-:Y:S04]  /*23f70*/  STL [R1+0xd94], R6 ;  /* 0x000d940601007387 */ /* 0x0001e80000100800 */
[----:B0-----:R-:W2:Y:S02]  /*23f80*/  LDL.LU R6, [R1+0x1244] ;  /* 0x0012440001067983 */ /* 0x001ea40000300800 */
[----:B--2---:R-:W-:-:S05]  /*23f90*/  IMAD.X R6, R6, 0x1, R0, P1 ;  /* 0x0000000106067824 */ /* 0x004fca00008e0600 */
[----:B------:R0:W-:Y:S04]  /*23fa0*/  STL [R1+0xdb8], R6 ;  /* 0x000db80601007387 */ /* 0x0001e80000100800 */
[----:B0-----:R-:W2:Y:S02]  /*23fb0*/  LDL.LU R6, [R1+0x1240] ;  /* 0x0012400001067983 */ /* 0x001ea40000300800 */
[----:B--2---:R-:W-:-:S05]  /*23fc0*/  IADD3 R6, P1, R6, R11, RZ ;  /* 0x0000000b06067210 */ /* 0x004fca0007f3e0ff */
[----:B------:R0:W-:Y:S04]  /*23fd0*/  STL [R1+0xd8c], R6 ;  /* 0x000d8c0601007387 */ /* 0x0001e80000100800 */
[----:B0-----:R-:W2:Y:S01]  /*23fe0*/  LDL.LU R6, [R1+0x123c] ;  /* 0x00123c0001067983 */ /* 0x001ea20000300800 */
[--C-:B----4-:R-:W-:Y:S01]  /*23ff0*/  IMAD.X R9, R9, 0x1, R0.reuse, P3 ;  /* 0x0000000109097824 */ /* 0x110fe200018e0600 */
        /* <DEDUP_REMOVED lines=18> */
[----:B------:R-:W-:Y:S01]  /*24120*/  IADD3 R15, P1, R15, R11, RZ ;  /* 0x0000000b0f0f7210 */ /* 0x000fe20007f3e0ff */
[----:B------:R-:W-:-:S02]  /*24130*/  IMAD.X R28, R28, 0x1, R0, P3 ;  /* 0x000000011c1c7824 */ /* 0x000fc400018e0600 */
[----:B--2---:R-:W-:Y:S01]  /*24140*/  IMAD.X R6, R6, 0x1, R0, P2 ;  /* 0x0000000106067824 */ /* 0x004fe200010e0600 */
[----:B---3--:R-:W-:-:S04]  /*24150*/  IADD3 R3, P2, R3, R11, RZ ;  /* 0x0000000b03037210 */ /* 0x008fc80007f5e0ff */
[----:B------:R-:W-:Y:S01]  /*24160*/  STL [R1+0xdb0], R6 ;  /* 0x000db00601007387 */ /* 0x000fe20000100800 */
[----:B------:R-:W-:Y:S02]  /*24170*/  STL [R1+0xd84], R3 ;  /* 0x000d840301007387 */ /* 0x000fe40000100800 */
[----:B------:R-:W-:Y:S02]  /*24180*/  STL [R1+0xda8], R9 ;  /* 0x000da80901007387 */ /* 0x000fe40000100800 */
[----:B------:R-:W-:Y:S01]  /*24190*/  STL [R1+0xd7c], R2 ;  /* 0x000d7c0201007387 */ /* 0x000fe20000100800 */
[----:B------:R-:W-:Y:S01]  /*241a0*/  STL [R1+0xda0], R21 ;  /* 0x000da01501007387 */ /* 0x000fe20000100800 */
[----:B------:R-:W-:Y:S02]  /*241b0*/  STL [R1+0xd74], R20 ;  /* 0x000d741401007387 */ /* 0x000fe40000100800 */
        /* <DEDUP_REMOVED lines=17> */
[----:B------:R-:W-:-:S02]  /*242d0*/  IMAD.X R12, R12, 0x1, R0, P2 ;  /* 0x000000010c0c7824 */ /* 0x000fc400010e0600 */
[----:B------:R-:W-:Y:S01]  /*242e0*/  STL [R1+0xd34], R13 ;  /* 0x000d340d01007387 */ /* 0x000fe20000100800 */
[-C--:B------:R-:W-:Y:S01]  /*242f0*/  IADD3 R29, P2, R29, R11.reuse, RZ ;  /* 0x0000000b1d1d7210 */ /* 0x080fe20007f5e0ff */
[----:B------:R-:W-:Y:S01]  /*24300*/  STL [R1+0xd58], R16 ;  /* 0x000d581001007387 */ /* 0x000fe20000100800 */
[----:B------:R-:W-:Y:S02]  /*24310*/  STL [R1+0xd2c], R15 ;  /* 0x000d2c0f01007387 */ /* 0x000fe40000100800 */
[----:B------:R0:W-:Y:S02]  /*24320*/  STL [R1+0x1238], R0 ;  /* 0x0012380001007387 */ /* 0x0001e40000100800 */
        /* <DEDUP_REMOVED lines=9> */
[----:B--2---:R-:W-:-:S03]  /*243c0*/  IADD3 R0, P3, R0, R11, RZ ;  /* 0x0000000b00007210 */ /* 0x004fc60007f7e0ff */
        /* <DEDUP_REMOVED lines=1366> */
[--C-:B------:R-:W-:Y:S01]  /*29930*/  IMAD.X R18, R18, 0x1, R0.reuse, P6 ;  /* 0x0000000112127824 */ /* 0x100fe200030e0600 */
[----:B------:R-:W-:Y:S01]  /*29940*/  IADD3 R14, P6, R14, UR8, RZ ;  /* 0x000000080e0e7c10 */ /* 0x000fe2000ffde0ff */
[--C-:B------:R-:W-:Y:S01]  /*29950*/  IMAD.X R17, R17, 0x1, R0.reuse, P1 ;  /* 0x0000000111117824 */ /* 0x100fe200008e0600 */
[----:B------:R-:W-:Y:S01]  /*29960*/  IADD3 R13, P1, R13, UR8, RZ ;  /* 0x000000080d0d7c10 */ /* 0x000fe2000ff3e0ff */
[--C-:B------:R-:W-:Y:S01]  /*29970*/  IMAD.X R16, R16, 0x1, R0.reuse, P2 ;  /* 0x0000000110107824 */ /* 0x100fe200010e0600 */
[----:B------:R-:W-:Y:S01]  /*29980*/  IADD3 R15, P2, R15, UR8, RZ ;  /* 0x000000080f0f7c10 */ /* 0x000fe2000ff5e0ff */
        /* <DEDUP_REMOVED lines=28> */
[----:B------:R-:W-:Y:S01]  /*29b50*/  IADD3 R29, P3, R29, UR8, RZ ;  /* 0x000000081d1d7c10 */ /* 0x000fe2000ff7e0ff */
        /* <DEDUP_REMOVED lines=9> */
[----:B0-----:R-:W3:Y:S01]  /*29bf0*/  LDL.LU R6, [R1+0x7e0] ;  /* 0x0007e00001067983 */ /* 0x001ee20000300800 */
[----:B------:R-:W4:Y:S02]  /*29c00*/  LDL.LU R3, [R1+0x7dc] ;  /* 0x0007dc0001037983 */ /* 0x000f240000300800 */
[----:B------:R-:W3:Y:S02]  /*29c10*/  LDL.LU R9, [R1+0x100c] ;  /* 0x00100c0001097983 */ /* 0x000ee40000300800 */
[----:B------:R-:W3:Y:S01]  /*29c20*/  LDL.LU R2, [R1+0xfd0] ;  /* 0x000fd00001027983 */ /* 0x000ee20000300800 */
[----:B------:R-:W3:Y:S01]  /*29c30*/  LDL.LU R21, [R1+0x1014] ;  /* 0x0010140001157983 */ /* 0x000ee20000300800 */
[----:B------:R-:W3:Y:S02]  /*29c40*/  LDL.LU R20, [R1+0xfcc] ;  /* 0x000fcc0001147983 */ /* 0x000ee40000300800 */
        /* <DEDUP_REMOVED lines=18> */
[----:B--2---:R-:W-:Y:S01]  /*29d70*/  IADD3 R0, P4, R0, UR8, RZ ;  /* 0x0000000800007c10 */ /* 0x004fe2000ff9e0ff */
[----:B------:R-:W2:Y:S01]  /*29d80*/  LDL.LU R15, [R1+0x1068] ;  /* 0x00106800010f7983 */ /* 0x000ea20000300800 */
[----:B------:R-:W2:Y:S02]  /*29d90*/  LDL.LU R12, [R1+0xfd8] ;  /* 0x000fd800010c7983 */ /* 0x000ea40000300800 */
[----:B------:R-:W2:Y:S02]  /*29da0*/  LDL.LU R29, [R1+0x1070] ;  /* 0x00107000011d7983 */ /* 0x000ea40000300800 */
[----:B------:R-:W2:Y:S01]  /*29db0*/  LDL.LU R28, [R1+0x1008] ;  /* 0x00100800011c7983 */ /* 0x000ea20000300800 */
[----:B------:R0:W-:Y:S04]  /*29dc0*/  STL [R1+0xff8], R0 ;  /* 0x000ff80001007387 */ /* 0x0001e80000100800 */
[----:B0-----:R-:W3:Y:S02]  /*29dd0*/  LDL.LU R0, [R1+0x1158] ;  /* 0x0011580001007983 */ /* 0x001ee40000300800 */
[----:B---3--:R-:W-:-:S05]  /*29de0*/  IMAD.X R6, R6, 0x1, R0, P5 ;  /* 0x0000000106067824 */ /* 0x008fca00028e0600 */
[----:B------:R0:W-:Y:S04]  /*29df0*/  STL [R1+0x7e0], R6 ;  /* 0x0007e00601007387 */ /* 0x0001e80000100800 */
[----:B0-----:R-:W3:Y:S01]  /*29e00*/  LDL.LU R6, [R1+0x1154] ;  /* 0x0011540001067983 */ /* 0x001ee20000300800 */
[----:B----4-:R-:W-:Y:S01]  /*29e10*/  IADD3.X R3, R3, UR5, RZ, P6, !PT ;  /* 0x0000000503037c10 */ /* 0x010fe2000b7fe4ff */
[----:B------:R-:W-:Y:S01]  /*29e20*/  IADD3 R9, P6, R9, UR8, RZ ;  /* 0x0000000809097c10 */ /* 0x000fe2000ffde0ff */
[----:B------:R-:W-:Y:S01]  /*29e30*/  IADD3.X R2, R2, UR5, RZ, P1, !PT ;  /* 0x0000000502027c10 */ /* 0x000fe20008ffe4ff */
[----:B------:R0:W-:Y:S01]  /*29e40*/  STL [R1+0x1148], R0 ;  /* 0x0011480001007387 */ /* 0x0001e20000100800 */
[----:B------:R-:W-:Y:S02]  /*29e50*/  IADD3 R21, P1, R21, UR8, RZ ;  /* 0x0000000815157c10 */ /* 0x000fe4000ff3e0ff */
[----:B------:R-:W-:Y:S01]  /*29e60*/  IADD3.X R20, R20, UR5, RZ, P2, !PT ;  /* 0x0000000514147c10 */ /* 0x000fe200097fe4ff */
[----:B------:R-:W-:Y:S01]  /*29e70*/  IADD3 R22, P2, R22, UR8, RZ ;  /* 0x0000000816167c10 */ /* 0x000fe2000ff5e0ff */
        /* <DEDUP_REMOVED lines=14> */
[----:B---3--:R-:W-:-:S05]  /*29f60*/  IADD3 R6, P5, R6, UR8, RZ ;  /* 0x0000000806067c10 */ /* 0x008fca000ffbe0ff */
[----:B------:R-:W-:Y:S01]  /*29f70*/  STL [R1+0xff4], R6 ;  /* 0x000ff40601007387 */ /* 0x000fe20000100800 */
[----:B------:R-:W-:Y:S02]  /*29f80*/  STL [R1+0x7dc], R3 ;  /* 0x0007dc0301007387 */ /* 0x000fe40000100800 */
[----:B------:R-:W-:Y:S02]  /*29f90*/  STL [R1+0x100c], R9 ;  /* 0x00100c0901007387 */ /* 0x000fe40000100800 */
[----:B------:R-:W-:Y:S01]  /*29fa0*/  STL [R1+0xfd0], R2 ;  /* 0x000fd00201007387 */ /* 0x000fe20000100800 */
[----:B------:R-:W-:Y:S01]  /*29fb0*/  STL [R1+0x1014], R21 ;  /* 0x0010141501007387 */ /* 0x000fe20000100800 */
[----:B------:R-:W-:Y:S02]  /*29fc0*/  STL [R1+0xfcc], R20 ;  /* 0x000fcc1401007387 */ /* 0x000fe40000100800 */
[----:B------:R-:W-:Y:S01]  /*29fd0*/  STL [R1+0x101c], R22 ;  /* 0x00101c1601007387 */ /* 0x000fe20000100800 */
[----:B------:R-:W-:Y:S01]  /*29fe0*/  IADD3.X R4, R4, UR5, RZ, P5, !PT ;  /* 0x0000000504047c10 */ /* 0x000fe2000affe4ff */
[----:B------:R-:W-:Y:S01]  /*29ff0*/  STL [R1+0xfc8], R23 ;  /* 0x000fc81701007387 */ /* 0x000fe20000100800 */
[----:B------:R-:W-:Y:S01]  /*2a000*/  IADD3 R8, P5, R8, UR8, RZ ;  /* 0x0000000808087c10 */ /* 0x000fe2000ffbe0ff */
        /* <DEDUP_REMOVED lines=11> */
[----:B------:R-:W-:Y:S01]  /*2a0c0*/  IADD3.X R16, R16, UR5, RZ, P5, !PT ;  /* 0x0000000510107c10 */ /* 0x000fe2000affe4ff */
[----:B------:R-:W-:Y:S01]  /*2a0d0*/  STL [R1+0xfe4], R18 ;  /* 0x000fe41201007387 */ /* 0x000fe20000100800 */
[----:B--2---:R-:W-:Y:S01]  /*2a0e0*/  IADD3 R15, P5, R15, UR8, RZ ;  /* 0x000000080f0f7c10 */ /* 0x004fe2000ffbe0ff */
[----:B------:R-:W-:Y:S01]  /*2a0f0*/  STL [R1+0x1054], R14 ;  /* 0x0010540e01007387 */ /* 0x000fe20000100800 */
[----:B------:R-:W-:Y:S02]  /*2a100*/  STL [R1+0xfe0], R17 ;  /* 0x000fe01101007387 */ /* 0x000fe40000100800 */
[----:B------:R-:W-:Y:S02]  /*2a110*/  STL [R1+0x1060], R13 ;  /* 0x0010600d01007387 */ /* 0x000fe40000100800 */
[----:B------:R-:W-:Y:S01]  /*2a120*/  STL [R1+0xfdc], R16 ;  /* 0x000fdc1001007387 */ /* 0x000fe20000100800 */
[----:B------:R-:W-:Y:S01]  /*2a130*/  STL [R1+0x1068], R15 ;  /* 0x0010680f01007387 */ /* 0x000fe20000100800 */
[----:B0-----:R-:W2:Y:S01]  /*2a140*/  LDL.LU R0, [R1+0x1080] ;  /* 0x0010800001007983 */ /* 0x001ea20000300800 */
[----:B------:R-:W-:Y:S01]  /*2a150*/  IADD3.X R12, R12, UR5, RZ, P6, !PT ;  /* 0x000000050c0c7c10 */ /* 0x000fe2000b7fe4ff */
[----:B------:R-:W-:-:S04]  /*2a160*/  IADD3 R29, P6, R29, UR8, RZ ;  /* 0x000000081d1d7c10 */ /* 0x000fc8000ffde0ff */
[----:B------:R-:W-:Y:S04]  /*2a170*/  STL [R1+0xfd8], R12 ;  /* 0x000fd80c01007387 */ /* 0x000fe80000100800 */
[----:B--2---:R0:W-:Y:S01]  /*2a180*/  STL [R1+0x114c], R0 ;  /* 0x00114c0001007387 */ /* 0x0041e20000100800 */
[----:B------:R-:W-:Y:S03]  /*2a190*/  STL [R1+0x1070], R29 ;  /* 0x0010701d01007387 */ /* 0x000fe60000100800 */
[----:B0-----:R-:W2:Y:S01]  /*2a1a0*/  LDL.LU R0, [R1+0x1010] ;  /* 0x0010100001007983 */ /* 0x001ea20000300800 */
[----:B------:R-:W-:-:S05]  /*2a1b0*/  IADD3.X R28, R28, UR5, RZ, P1, !PT ;  /* 0x000000051c1c7c10 */ /* 0x000fca0008ffe4ff */
[----:B------:R-:W-:Y:S04]  /*2a1c0*/  STL [R1+0x1008], R28 ;  /* 0x0010081c01007387 */ /* 0x000fe80000100800 */
[----:B--2---:R0:W-:Y:S04]  /*2a1d0*/  STL [R1+0x1150], R0 ;  /* 0x0011500001007387 */ /* 0x0041e80000100800 */
[----:B0-----:R-:W2:Y:S01]  /*2a1e0*/  LDL.LU R0, [R1+0x1078] ;  /* 0x0010780001007983 */ /* 0x001ea20000300800 */
[----:B------:R-:W3:Y:S02]  /*2a1f0*/  LDL.LU R20, [R1+0x1018] ;  /* 0x0010180001147983 */ /* 0x000ee40000300800 */
[----:B------:R-:W4:Y:S02]  /*2a200*/  LDL.LU R21, [R1+0x1088] ;  /* 0x0010880001157983 */ /* 0x000f240000300800 */
        /* <DEDUP_REMOVED lines=26> */
[----:B--2---:R-:W-:-:S05]  /*2a3b0*/  IADD3 R0, P1, R0, UR8, RZ ;  /* 0x0000000800007c10 */ /* 0x004fca000ff3e0ff */
[----:B------:R0:W-:Y:S04]  /*2a3c0*/  STL [R1+0x1078], R0 ;  /* 0x0010780001007387 */ /* 0x0001e80000100800 */
[----:B0-----:R-:W2:Y:S02]  /*2a3d0*/  LDL.LU R0, [R1+0x1150] ;  /* 0x0011500001007983 */ /* 0x001ea40000300800 */
[----:B--2---:R-:W-:-:S05]  /*2a3e0*/  IADD3.X R0, R0, UR5, RZ, P2, !PT ;  /* 0x0000000500007c10 */ /* 0x004fca00097fe4ff */
[----:B------:R0:W-:Y:S04]  /*2a3f0*/  STL [R1+0x1010], R0 ;  /* 0x0010100001007387 */ /* 0x0001e80000100800 */
[----:B0-----:R-:W2:Y:S01]  /*2a400*/  LDL.LU R0, [R1+0x114c] ;  /* 0x00114c0001007983 */ /* 0x001ea20000300800 */
[----:B---3--:R-:W-:Y:S01]  /*2a410*/  IADD3.X R20, R20, UR5, RZ, P3, !PT ;  /* 0x0000000514147c10 */ /* 0x008fe20009ffe4ff */
[----:B----4-:R-:W-:Y:S01]  /*2a420*/  IADD3 R21, P3, R21, UR8, RZ ;  /* 0x0000000815157c10 */ /* 0x010fe2000ff7e0ff */
        /* <DEDUP_REMOVED lines=8> */
[----:B--2---:R-:W-:-:S05]  /*2a4b0*/  IADD3 R0, P2, R0, UR8, RZ ;  /* 0x0000000800007c10 */ /* 0x004fca000ff5e0ff */
[----:B------:R0:W-:Y:S04]  /*2a4c0*/  STL [R1+0x1080], R0 ;  /* 0x0010800001007387 */ /* 0x0001e80000100800 */
[----:B0-----:R0:W5:Y:S01]  /*2a4d0*/  LDL.LU R0, [R1+0x1148] ;  /* 0x0011480001007983 */ /* 0x0011620000300800 */
[----:B------:R1:W-:Y:S03]  /*2a4e0*/  STL [R1+0x1018], R20 ;  /* 0x0010181401007387 */ /* 0x0003e60000100800 */
[----:B-1----:R0:W5:Y:S01]  /*2a4f0*/  LDL.LU R20, [R1+0x1144] ;  /* 0x0011440001147983 */ /* 0x0021620000300800 */
[----:B------:R1:W-:Y:S03]  /*2a500*/  STL [R1+0x1088], R21 ;  /* 0x0010881501007387 */ /* 0x0003e60000100800 */
[----:B-1----:R0:W5:Y:S01]  /*2a510*/  LDL.LU R21, [R1+0x1140] ;  /* 0x0011400001157983 */ /* 0x0021620000300800 */
[----:B------:R1:W-:Y:S03]  /*2a520*/  STL [R1+0x1020], R5 ;  /* 0x0010200501007387 */ /* 0x0003e60000100800 */
[----:B-1----:R-:W2:Y:S01]  /*2a530*/  LDL.LU R5, [R1+0x113c] ;  /* 0x00113c0001057983 */ /* 0x002ea20000300800 */
[----:B------:R1:W-:Y:S03]  /*2a540*/  STL [R1+0x1090], R4 ;  /* 0x0010900401007387 */ /* 0x0003e60000100800 */
[----:B-1----:R-:W3:Y:S01]  /*2a550*/  LDL.LU R4, [R1+0x1138] ;  /* 0x0011380001047983 */ /* 0x002ee20000300800 */
[----:B------:R1:W-:Y:S03]  /*2a560*/  STL [R1+0x1028], R8 ;  /* 0x0010280801007387 */ /* 0x0003e60000100800 */
[----:B-1----:R-:W4:Y:S01]  /*2a570*/  LDL.LU R8, [R1+0x1134] ;  /* 0x0011340001087983 */ /* 0x002f220000300800 */
[----:B------:R1:W-:Y:S03]  /*2a580*/  STL [R1+0x1098], R7 ;  /* 0x0010980701007387 */ /* 0x0003e60000100800 */
[----:B-1----:R-:W3:Y:S01]  /*2a590*/  LDL.LU R7, [R1+0x1130] ;  /* 0x0011300001077983 */ /* 0x002ee20000300800 */
[----:B------:R1:W-:Y:S01]  /*2a5a0*/  STL [R1+0x1030], R25 ;  /* 0x0010301901007387 */ /* 0x0003e20000100800 */
[----:B------:R-:W-:Y:S01]  /*2a5b0*/  IADD3.X R19, R19, UR5, RZ, P2, !PT ;  /* 0x0000000513137c10 */ /* 0x000fe200097fe4ff */
[----:B------:R-:W-:Y:S01]  /*2a5c0*/  IADD3 R14, P2, R14, UR8, RZ ;  /* 0x000000080e0e7c10 */ /* 0x000fe2000ff5e0ff */
[----:B------:R-:W-:Y:S01]  /*2a5d0*/  IADD3.X R18, R18, UR5, RZ, P3, !PT ;  /* 0x0000000512127c10 */ /* 0x000fe20009ffe4ff */
[----:B-1----:R0:W5:Y:S01]  /*2a5e0*/  LDL.LU R25, [R1+0x112c] ;  /* 0x00112c0001197983 */ /* 0x0021620000300800 */
[----:B------:R1:W-:Y:S01]  /*2a5f0*/  STL [R1+0x10a0], R24 ;  /* 0x0010a01801007387 */ /* 0x0003e20000100800 */
[----:B------:R-:W-:-:S02]  /*2a600*/  IADD3 R13, P3, R13, UR8, RZ ;  /* 0x000000080d0d7c10 */ /* 0x000fc4000ff7e0ff */
[----:B------:R-:W-:Y:S01]  /*2a610*/  IADD3.X R17, R17, UR5, RZ, P4, !PT ;  /* 0x0000000511117c10 */ /* 0x000fe2000a7fe4ff */
[----:B-1----:R0:W5:Y:S01]  /*2a620*/  LDL.LU R24, [R1+0x1128] ;  /* 0x0011280001187983 */ /* 0x0021620000300800 */
[----:B------:R1:W-:Y:S01]  /*2a630*/  STL [R1+0x1038], R10 ;  /* 0x0010380a01007387 */ /* 0x0003e20000100800 */
[----:B------:R-:W-:Y:S02]  /*2a640*/  IADD3 R12, P4, R12, UR8, RZ ;  /* 0x000000080c0c7c10 */ /* 0x000fe4000ff9e0ff */
[----:B-1----:R0:W5:Y:S01]  /*2a650*/  LDL.LU R10, [R1+0x1124] ;  /* 0x00112400010a7983 */ /* 0x0021620000300800 */
[----:B------:R1:W-:Y:S01]  /*2a660*/  STL [R1+0x10bc], R11 ;  /* 0x0010bc0b01007387 */ /* 0x0003e20000100800 */
[----:B------:R-:W-:Y:S02]  /*2a670*/  IADD3.X R15, R15, UR5, RZ, P5, !PT ;  /* 0x000000050f0f7c10 */ /* 0x000fe4000affe4ff */
[----:B-1----:R0:W5:Y:S01]  /*2a680*/  LDL.LU R11, [R1+0x1120] ;  /* 0x00112000010b7983 */ /* 0x0021620000300800 */
[----:B------:R1:W-:Y:S01]  /*2a690*/  STL [R1+0x1040], R19 ;  /* 0x0010401301007387 */ /* 0x0003e20000100800 */
[----:B------:R-:W-:-:S02]  /*2a6a0*/  IADD3 R16, P5, R16, UR8, RZ ;  /* 0x0000000810107c10 */ /* 0x000fc4000ffbe0ff */
[----:B-1----:R0:W5:Y:S01]  /*2a6b0*/  LDL.LU R19, [R1+0x111c] ;  /* 0x00111c0001137983 */ /* 0x0021620000300800 */
[----:B------:R1:W-:Y:S01]  /*2a6c0*/  STL [R1+0x10b8], R14 ;  /* 0x0010b80e01007387 */ /* 0x0003e20000100800 */
[----:B------:R-:W-:Y:S02]  /*2a6d0*/  IADD3.X R28, R28, UR5, RZ, P6, !PT ;  /* 0x000000051c1c7c10 */ /* 0x000fe4000b7fe4ff */
[----:B-1----:R0:W5:Y:S01]  /*2a6e0*/  LDL.LU R14, [R1+0x1118] ;  /* 0x00111800010e7983 */ /* 0x0021620000300800 */
[----:B------:R1:W-:Y:S01]  /*2a6f0*/  STL [R1+0x1048], R18 ;  /* 0x0010481201007387 */ /* 0x0003e20000100800 */
[----:B------:R-:W-:Y:S02]  /*2a700*/  IADD3 R29, P6, R29, UR8, RZ ;  /* 0x000000081d1d7c10 */ /* 0x000fe4000ffde0ff */
[----:B-1----:R0:W5:Y:S01]  /*2a710*/  LDL.LU R18, [R1+0x1114] ;  /* 0x0011140001127983 */ /* 0x0021620000300800 */
[----:B------:R1:W-:Y:S01]  /*2a720*/  STL [R1+0x10b4], R13 ;  /* 0x0010b40d01007387 */ /* 0x0003e20000100800 */
[----:B------:R-:W-:-:S02]  /*2a730*/  IADD3.X R6, R6, UR5, RZ, P1, !PT ;  /* 0x0000000506067c10 */ /* 0x000fc40008ffe4ff */
[----:B-1----:R0:W5:Y:S01]  /*2a740*/  LDL.LU R13, [R1+0x1110] ;  /* 0x00111000010d7983 */ /* 0x0021620000300800 */
[----:B------:R1:W-:Y:S01]  /*2a750*/  STL [R1+0x1050], R17 ;  /* 0x0010501101007387 */ /* 0x0003e20000100800 */
[----:B------:R-:W-:Y:S02]  /*2a760*/  IADD3 R3, P1, R3, UR8, RZ ;  /* 0x0000000803037c10 */ /* 0x000fe4000ff3e0ff */
[----:B------:R-:W-:Y:S01]  /*2a770*/  IADD3.X R9, R9, UR5, RZ, P2, !PT ;  /* 0x0000000509097c10 */ /* 0x000fe200097fe4ff */
[----:B-1----:R0:W5:Y:S01]  /*2a780*/  LDL.LU R17, [R1+0x110c] ;  /* 0x00110c0001117983 */ /* 0x0021620000300800 */
[----:B------:R1:W-:Y:S01]  /*2a790*/  STL [R1+0x10b0], R12 ;  /* 0x0010b00c01007387 */ /* 0x0003e20000100800 */
[----:B------:R-:W-:Y:S02]  /*2a7a0*/  IADD3.X R2, R2, UR5, RZ, P3, !PT ;  /* 0x0000000502027c10 */ /* 0x000fe40009ffe4ff */
[----:B-1----:R0:W5:Y:S01]  /*2a7b0*/  LDL.LU R12, [R1+0x1108] ;  /* 0x00110800010c7983 */ /* 0x0021620000300800 */
[----:B------:R1:W-:Y:S01]  /*2a7c0*/  STL [R1+0x105c], R15 ;  /* 0x00105c0f01007387 */ /* 0x0003e20000100800 */
[----:B------:R-:W-:-:S02]  /*2a7d0*/  IADD3.X R22, R22, UR5, RZ, P4, !PT ;  /* 0x0000000516167c10 */ /* 0x000fc4000a7fe4ff */
[----:B-1----:R0:W5:Y:S01]  /*2a7e0*/  LDL.LU R15, [R1+0x1104] ;  /* 0x00110400010f7983 */ /* 0x0021620000300800 */
[----:B------:R1:W-:Y:S01]  /*2a7f0*/  STL [R1+0x10ac], R16 ;  /* 0x0010ac1001007387 */ /* 0x0003e20000100800 */
[----:B------:R-:W-:Y:S02]  /*2a800*/  IADD3.X R23, R23, UR5, RZ, P5, !PT ;  /* 0x0000000517177c10 */ /* 0x000fe4000affe4ff */
[----:B------:R-:W-:Y:S01]  /*2a810*/  IADD3.X R26, R26, UR5, RZ, P6, !PT ;  /* 0x000000051a1a7c10 */ /* 0x000fe2000b7fe4ff */
[----:B-1----:R0:W5:Y:S01]  /*2a820*/  LDL.LU R16, [R1+0x1100] ;  /* 0x0011000001107983 */ /* 0x0021620000300800 */
[----:B------:R1:W-:Y:S01]  /*2a830*/  STL [R1+0x1064], R28 ;  /* 0x0010641c01007387 */ /* 0x0003e20000100800 */
[----:B------:R-:W-:Y:S02]  /*2a840*/  IADD3.X R27, R27, UR5, RZ, P1, !PT ;  /* 0x000000051b1b7c10 */ /* 0x000fe40008ffe4ff */
[----:B-1----:R0:W5:Y:S01]  /*2a850*/  LDL.LU R28, [R1+0x10fc] ;  /* 0x0010fc00011c7983 */ /* 0x0021620000300800 */
[----:B------:R1:W-:Y:S03]  /*2a860*/  STL [R1+0x10a8], R29 ;  /* 0x0010a81d01007387 */ /* 0x0003e60000100800 */
[----:B-1----:R0:W5:Y:S01]  /*2a870*/  LDL.LU R29, [R1+0x10f8] ;  /* 0x0010f800011d7983 */ /* 0x0021620000300800 */
[----:B------:R-:W-:Y:S02]  /*2a880*/  STL [R1+0x106c], R6 ;  /* 0x00106c0601007387 */ /* 0x000fe40000100800 */
[----:B------:R2:W-:Y:S02]  /*2a890*/  STL [R1+0x10a4], R3 ;  /* 0x0010a40301007387 */ /* 0x0005e40000100800 */
[----:B------:R-:W-:Y:S01]  /*2a8a0*/  STL [R1+0x1074], R9 ;  /* 0x0010740901007387 */ /* 0x000fe20000100800 */
[----:B------:R4:W-:Y:S01]  /*2a8b0*/  STL [R1+0x107c], R2 ;  /* 0x00107c0201007387 */ /* 0x0009e20000100800 */
[----:B------:R0:W-:Y:S02]  /*2a8c0*/  STL [R1+0x1084], R22 ;  /* 0x0010841601007387 */ /* 0x0001e40000100800 */
[----:B------:R0:W-:Y:S02]  /*2a8d0*/  STL [R1+0x108c], R23 ;  /* 0x00108c1701007387 */ /* 0x0001e40000100800 */
[----:B------:R0:W-:Y:S02]  /*2a8e0*/  STL [R1+0x1094], R26 ;  /* 0x0010941a01007387 */ /* 0x0001e40000100800 */
[----:B--2---:R-:W-:-:S02]  /*2a8f0*/  IMAD.MOV.U32 R3, RZ, RZ, R5 ;  /* 0x000000ffff037224 */ /* 0x004fc400078e0005 */
[----:B----4-:R-:W-:-:S05]  /*2a900*/  IMAD.MOV.U32 R2, RZ, RZ, R8 ;  /* 0x000000ffff027224 */ /* 0x010fca00078e0008 */
[----:B------:R0:W-:Y:S01]  /*2a910*/  STL.64 [R1+0x5e0], R2 ;  /* 0x0005e00201007387 */ /* 0x0001e20000100a00 */
[----:B------:R0:W-:Y:S02]  /*2a920*/  STL [R1+0x109c], R27 ;  /* 0x00109c1b01007387 */ /* 0x0001e40000100800 */
[----:B---3--:R-:W-:Y:S02]  /*2a930*/  IMAD.MOV.U32 R6, RZ, RZ, R7 ;  /* 0x000000ffff067224 */ /* 0x008fe400078e0007 */
[----:B------:R-:W-:-:S05]  /*2a940*/  IMAD.MOV.U32 R7, RZ, RZ, R4 ;  /* 0x000000ffff077224 */ /* 0x000fca00078e0004 */
[----:B------:R0:W-:Y:S01]  /*2a950*/  STL.64 [R1+0x5e8], R6 ;  /* 0x0005e80601007387 */ /* 0x0001e20000100a00 */
[----:B------:R-:W-:Y:S01]  /*2a960*/  @!P0 CALL.REL.NOINC `(.L_x_1) ;  /* 0x0000001000008944 */ /* 0x000fe20003c00000 */
[----:B------:R-:W-:Y:S05]  /*2a970*/  BRA `(.L_x_2) ;  /* 0xfffdd98000007947 */ /* 0x000fea000383ffff */
.L_x_1:
[----:B-----5:R-:W2:Y:S04]  /*2a980*/  LDL.LU R0, [R1+0x488] ;  /* 0x0004880001007983 */ /* 0x020ea80000300800 */
[----:B--2---:R1:W-:Y:S04]  /*2a990*/  STL [R1+0x12f0], R0 ;  /* 0x0012f00001007387 */ /* 0x0043e80000100800 */
[----:B-1----:R-:W2:Y:S04]  /*2a9a0*/  LDL.LU R0, [R1+0x45c] ;  /* 0x00045c0001007983 */ /* 0x002ea80000300800 */
[----:B--2---:R1:W-:Y:S04]  /*2a9b0*/  STL [R1+0x12f4], R0 ;  /* 0x0012f40001007387 */ /* 0x0043e80000100800 */
[----:B------:R-:W2:Y:S01]  /*2a9c0*/  LDL.LU R8, [R1+0x4fc] ;  /* 0x0004fc0001087983 */ /* 0x000ea20000300800 */
[----:B-1----:R-:W-:-:S03]  /*2a9d0*/  IMAD.MOV.U32 R0, RZ, RZ, R21 ;  /* 0x000000ffff007224 */ /* 0x002fc600078e0015 */
[----:B--2---:R1:W-:Y:S04]  /*2a9e0*/  STL [R1+0x12f8], R8 ;  /* 0x0012f80801007387 */ /* 0x0043e80000100800 */
[----:B------:R-:W2:Y:S04]  /*2a9f0*/  LDL.LU R5, [R1+0x4f8] ;  /* 0x0004f80001057983 */ /* 0x000ea80000300800 */
[----:B0-----:R-:W3:Y:S04]  /*2aa00*/  LDL.LU R7, [R1+0x50c] ;  /* 0x00050c0001077983 */ /* 0x001ee80000300800 */
[----:B------:R-:W3:Y:S01]  /*2aa10*/  LDL.LU R4, [R1+0x508] ;  /* 0x0005080001047983 */ /* 0x000ee20000300800 */
[----:B-1----:R-:W-:-:S03]  /*2aa20*/  IMAD.MOV.U32 R8, RZ, RZ, R20 ;  /* 0x000000ffff087224 */ /* 0x002fc600078e0014 */
[----:B------:R-:W4:Y:S04]  /*2aa30*/  LDL.LU R6, [R1+0x51c] ;  /* 0x00051c0001067983 */ /* 0x000f280000300800 */
[----:B------:R-:W4:Y:S04]  /*2aa40*/  LDL.LU R3, [R1+0x518] ;  /* 0x0005180001037983 */ /* 0x000f280000300800 */
[----:B------:R-:W2:Y:S04]  /*2aa50*/  LDL.LU R9, [R1+0x484] ;  /* 0x0004840001097983 */ /* 0x000ea80000300800 */
[----:B------:R-:W2:Y:S04]  /*2aa60*/  LDL.LU R2, [R1+0x480] ;  /* 0x0004800001027983 */ /* 0x000ea80000300800 */
[----:B------:R-:W2:Y:S04]  /*2aa70*/  LDL.LU R20, [R1+0x4f4] ;  /* 0x0004f40001147983 */ /* 0x000ea80000300800 */
[----:B------:R-:W2:Y:S04]  /*2aa80*/  LDL.LU R21, [R1+0x4f0] ;  /* 0x0004f00001157983 */ /* 0x000ea80000300800 */
[----:B------:R-:W2:Y:S04]  /*2aa90*/  LDL.LU R22, [R1+0x504] ;  /* 0x0005040001167983 */ /* 0x000ea80000300800 */
[----:B------:R-:W2:Y:S04]  /*2aaa0*/  LDL.LU R23, [R1+0x500] ;  /* 0x0005000001177983 */ /* 0x000ea80000300800 */
[----:B------:R-:W2:Y:S04]  /*2aab0*/  LDL.LU R26, [R1+0x514] ;  /* 0x00051400011a7983 */ /* 0x000ea80000300800 */
[----:B------:R-:W2:Y:S04]  /*2aac0*/  LDL.LU R27, [R1+0x510] ;  /* 0x00051000011b7983 */ /* 0x000ea80000300800 */
[----:B------:R0:W-:Y:S04]  /*2aad0*/  STL [R1+0x121c], R25 ;  /* 0x00121c1901007387 */ /* 0x0001e80000100800 */
[----:B0-----:R-:W2:Y:S04]  /*2aae0*/  LDL.LU R25, [R1+0x48c] ;  /* 0x00048c0001197983 */ /* 0x001ea80000300800 */
        /* <DEDUP_REMOVED lines=12> */
[----:B------:R0:W-:Y:S01]  /*2abb0*/  STL [R1+0x1200], R10 ;  /* 0x0012000a01007387 */ /* 0x0001e20000100800 */
[----:B------:R-:W-:-:S03]  /*2abc0*/  F2FP.PACK_AB R0, R8, R0 ;  /* 0x000000000800723e */ /* 0x000fc600000000ff */
        /* <DEDUP_REMOVED lines=13> */
[----:B------:R-:W2:Y:S04]  /*2aca0*/  LDL.LU R8, [R1+0x12f8] ;  /* 0x0012f80001087983 */ /* 0x000ea80000300800 */
[----:B------:R0:W-:Y:S04]  /*2acb0*/  STL [R1+0x1bc], R0 ;  /* 0x0001bc0001007387 */ /* 0x0001e80000100800 */
[----:B0-----:R-:W2:Y:S02]  /*2acc0*/  LDL.LU R0, [R1+0x12f4] ;  /* 0x0012f40001007983 */ /* 0x001ea40000300800 */
[----:B--2---:R-:W-:-:S02]  /*2acd0*/  F2FP.PACK_AB R29, R0, R29 ;  /* 0x0000001d001d723e */ /* 0x004fc400000000ff */
[----:B------:R-:W2:Y:S01]  /*2ace0*/  LDL.LU R0, [R1+0x12f0] ;  /* 0x0012f00001007983 */ /* 0x000ea20000300800 */
[----:B------:R-:W-:Y:S02]  /*2acf0*/  F2FP.PACK_AB R28, R28, R12 ;  /* 0x0000000c1c1c723e */ /* 0x000fe400000000ff */
[----:B------:R-:W-:Y:S02]  /*2ad00*/  F2FP.PACK_AB R12, R13, R14 ;  /* 0x0000000e0d0c723e */ /* 0x000fe400000000ff */
[----:B------:R-:W-:Y:S01]  /*2ad10*/  F2FP.PACK_AB R11, R11, R10 ;  /* 0x0000000a0b0b723e */ /* 0x000fe200000000ff */
[----:B------:R-:W-:Y:S01]  /*2ad20*/  STL [R1+0x1b8], R29 ;  /* 0x0001b81d01007387 */ /* 0x000fe20000100800 */
[----:B------:R-:W-:-:S03]  /*2ad30*/  F2FP.PACK_AB R10, R15, R16 ;  /* 0x000000100f0a723e */ /* 0x000fc600000000ff */
[----:B------:R-:W-:Y:S04]  /*2ad40*/  STL [R1+0x1b4], R28 ;  /* 0x0001b41c01007387 */ /* 0x000fe80000100800 */
[----:B------:R0:W-:Y:S04]  /*2ad50*/  STL [R1+0x1b0], R12 ;  /* 0x0001b00c01007387 */ /* 0x0001e80000100800 */
[----:B------:R1:W-:Y:S04]  /*2ad60*/  STL [R1+0x1ac], R11 ;  /* 0x0001ac0b01007387 */ /* 0x0003e80000100800 */
[----:B------:R2:W-:Y:S01]  /*2ad70*/  STL [R1+0x1a8], R10 ;  /* 0x0001a80a01007387 */ /* 0x0005e20000100800 */
[----:B0-----:R-:W-:-:S02]  /*2ad80*/  F2FP.PACK_AB R12, R17, R18 ;  /* 0x00000012110c723e */ /* 0x001fc400000000ff */
[----:B-1----:R-:W-:-:S03]  /*2ad90*/  F2FP.PACK_AB R11, R19, R24 ;  /* 0x00000018130b723e */ /* 0x002fc600000000ff */
[----:B------:R-:W-:Y:S04]  /*2ada0*/  STL [R1+0x1a4], R12 ;  /* 0x0001a40c01007387 */ /* 0x000fe80000100800 */
[----:B------:R-:W-:Y:S01]  /*2adb0*/  STL [R1+0x1a0], R11 ;  /* 0x0001a00b01007387 */ /* 0x000fe20000100800 */
[----:B--2---:R-:W-:Y:S02]  /*2adc0*/  F2FP.PACK_AB R10, R25, R0 ;  /* 0x00000000190a723e */ /* 0x004fe400000000ff */
[----:B------:R-:W-:Y:S02]  /*2add0*/  F2FP.PACK_AB R0, R8, R5 ;  /* 0x000000050800723e */ /* 0x000fe400000000ff */
[----:B---3--:R-:W-:Y:S01]  /*2ade0*/  F2FP.PACK_AB R5, R7, R4 ;  /* 0x000000040705723e */ /* 0x008fe200000000ff */
[----:B------:R-:W-:Y:S01]  /*2adf0*/  STL [R1+0x19c], R10 ;  /* 0x00019c0a01007387 */ /* 0x000fe20000100800 */
[----:B----4-:R-:W-:-:S03]  /*2ae00*/  F2FP.PACK_AB R4, R6, R3 ;  /* 0x000000030604723e */ /* 0x010fc600000000ff */
[----:B------:R0:W-:Y:S01]  /*2ae10*/  STL [R1+0x198], R0 ;  /* 0x0001980001007387 */ /* 0x0001e20000100800 */
[----:B------:R-:W-:-:S03]  /*2ae20*/  F2FP.PACK_AB R3, R20, R21 ;  /* 0x000000151403723e */ /* 0x000fc600000000ff */
[----:B------:R-:W-:Y:S01]  /*2ae30*/  STL [R1+0x194], R5 ;  /* 0x0001940501007387 */ /* 0x000fe20000100800 */
[----:B0-----:R-:W-:-:S03]  /*2ae40*/  F2FP.PACK_AB R0, R9, R2 ;  /* 0x000000020900723e */ /* 0x001fc600000000ff */
[----:B------:R-:W-:Y:S04]  /*2ae50*/  STL [R1+0x190], R4 ;  /* 0x0001900401007387 */ /* 0x000fe80000100800 */
[----:B------:R0:W-:Y:S04]  /*2ae60*/  STL [R1+0x18c], R0 ;  /* 0x00018c0001007387 */ /* 0x0001e80000100800 */
[----:B------:R-:W-:Y:S04]  /*2ae70*/  STL [R1+0x188], R3 ;  /* 0x0001880301007387 */ /* 0x000fe80000100800 */
[----:B------:R-:W2:Y:S01]  /*2ae80*/  LDL.LU R29, [R1+0x258] ;  /* 0x00025800011d7983 */ /* 0x000ea20000300800 */
[----:B------:R-:W-:-:S02]  /*2ae90*/  F2FP.PACK_AB R2, R22, R23 ;  /* 0x000000171602723e */ /* 0x000fc400000000ff */
[----:B0-----:R-:W-:-:S03]  /*2aea0*/  F2FP.PACK_AB R0, R26, R27 ;  /* 0x0000001b1a00723e */ /* 0x001fc600000000ff */
[----:B------:R-:W-:Y:S04]  /*2aeb0*/  STL [R1+0x184], R2 ;  /* 0x0001840201007387 */ /* 0x000fe80000100800 */
[----:B--2---:R0:W-:Y:S04]  /*2aec0*/  STL [R1+0x1268], R29 ;  /* 0x0012681d01007387 */ /* 0x0041e80000100800 */
        /* <DEDUP_REMOVED lines=34> */
[----:B------:R-:W3:Y:S04]  /*2b0f0*/  LDL.LU R28, [R1+0x34c] ;  /* 0x00034c00011c7983 */ /* 0x000ee80000300800 */
[----:B---3--:R0:W-:Y:S04]  /*2b100*/  STL [R1+0x1264], R28 ;  /* 0x0012641c01007387 */ /* 0x0081e80000100800 */
[----:B0-----:R-:W3:Y:S04]  /*2b110*/  LDL.LU R28, [R1+0x25c] ;  /* 0x00025c00011c7983 */ /* 0x001ee80000300800 */
        /* <DEDUP_REMOVED lines=33> */
[----:B0-----:R-:W2:Y:S04]  /*2b330*/  LDL.LU R28, [R1+0x4ac] ;  /* 0x0004ac00011c7983 */ /* 0x001ea80000300800 */
[----:B------:R-:W3:Y:S04]  /*2b340*/  LDL.LU R12, [R1+0x348] ;  /* 0x00034800010c7983 */ /* 0x000ee80000300800 */
[----:B------:R-:W4:Y:S04]  /*2b350*/  LDL.LU R13, [R1+0x35c] ;  /* 0x00035c00010d7983 */ /* 0x000f280000300800 */
[----:B------:R-:W4:Y:S04]  /*2b360*/  LDL.LU R14, [R1+0x358] ;  /* 0x00035800010e7983 */ /* 0x000f280000300800 */
[----:B------:R-:W3:Y:S04]  /*2b370*/  LDL.LU R11, [R1+0x244] ;  /* 0x00024400010b7983 */ /* 0x000ee80000300800 */
        /* <DEDUP_REMOVED lines=22> */
[----:B------:R-:W3:Y:S01]  /*2b4e0*/  LDL.LU R27, [R1+0x4d0] ;  /* 0x0004d000011b7983 */ /* 0x000ee20000300800 */
[----:B--2---:R-:W-:-:S03]  /*2b4f0*/  F2FP.PACK_AB R29, R28, R29 ;  /* 0x0000001d1c1d723e */ /* 0x004fc600000000ff */
[----:B------:R-:W2:Y:S04]  /*2b500*/  LDL.LU R28, [R1+0x12ec] ;  /* 0x0012ec00011c7983 */ /* 0x000ea80000300800 */
[----:B------:R0:W-:Y:S04]  /*2b510*/  STL [R1+0x17c], R29 ;  /* 0x00017c1d01007387 */ /* 0x0001e80000100800 */
[----:B0-----:R-:W2:Y:S02]  /*2b520*/  LDL.LU R29, [R1+0x12e8] ;  /* 0x0012e800011d7983 */ /* 0x001ea40000300800 */
[----:B--2---:R-:W-:-:S02]  /*2b530*/  F2FP.PACK_AB R29, R28, R29 ;  /* 0x0000001d1c1d723e */ /* 0x004fc400000000ff */
        /* <DEDUP_REMOVED lines=64> */
[----:B------:R-:W2:Y:S01]  /*2b940*/  LDL.LU R28, [R1+0x1264] ;  /* 0x00126400011c7983 */ /* 0x000ea20000300800 */
[----:B---3--:R-:W-:Y:S02]  /*2b950*/  F2FP.PACK_AB R11, R11, R10 ;  /* 0x0000000a0b0b723e */ /* 0x008fe400000000ff */
[----:B------:R-:W-:Y:S01]  /*2b960*/  F2FP.PACK_AB R10, R15, R16 ;  /* 0x000000100f0a723e */ /* 0x000fe200000000ff */
[----:B------:R-:W-:Y:S01]  /*2b970*/  STL [R1+0x118], R29 ;  /* 0x0001181d01007387 */ /* 0x000fe20000100800 */
[----:B--2---:R-:W-:Y:S02]  /*2b980*/  F2FP.PACK_AB R28, R28, R12 ;  /* 0x0000000c1c1c723e */ /* 0x004fe400000000ff */
[----:B----4-:R-:W-:-:S03]  /*2b990*/  F2FP.PACK_AB R12, R13, R14 ;  /* 0x0000000e0d0c723e */ /* 0x010fc600000000ff */
[----:B------:R-:W-:Y:S04]  /*2b9a0*/  STL [R1+0x114], R28 ;  /* 0x0001141c01007387 */ /* 0x000fe80000100800 */
[----:B------:R0:W-:Y:S04]  /*2b9b0*/  STL [R1+0x110], R12 ;  /* 0x0001100c01007387 */ /* 0x0001e80000100800 */
[----:B------:R1:W-:Y:S04]  /*2b9c0*/  STL [R1+0x10c], R11 ;  /* 0x00010c0b01007387 */ /* 0x0003e80000100800 */
[----:B------:R2:W-:Y:S01]  /*2b9d0*/  STL [R1+0x108], R10 ;  /* 0x0001080a01007387 */ /* 0x0005e20000100800 */
[----:B0-----:R-:W-:-:S02]  /*2b9e0*/  F2FP.PACK_AB R12, R17, R18 ;  /* 0x00000012110c723e */ /* 0x001fc400000000ff */
[----:B-1----:R-:W-:-:S03]  /*2b9f0*/  F2FP.PACK_AB R11, R19, R24 ;  /* 0x00000018130b723e */ /* 0x002fc600000000ff */
[----:B------:R-:W-:Y:S01]  /*2ba00*/  STL [R1+0x104], R12 ;  /* 0x0001040c01007387 */ /* 0x000fe20000100800 */
[----:B--2---:R-:W-:Y:S02]  /*2ba10*/  F2FP.PACK_AB R10, R25, R0 ;  /* 0x00000000190a723e */ /* 0x004fe400000000ff */
[----:B------:R-:W-:Y:S01]  /*2ba20*/  F2FP.PACK_AB R0, R8, R5 ;  /* 0x000000050800723e */ /* 0x000fe200000000ff */
[----:B------:R-:W-:Y:S01]  /*2ba30*/  STL [R1+0x100], R11 ;  /* 0x0001000b01007387 */ /* 0x000fe20000100800 */
[----:B------:R-:W-:Y:S02]  /*2ba40*/  F2FP.PACK_AB R5, R7, R4 ;  /* 0x000000040705723e */ /* 0x000fe400000000ff */
[----:B------:R-:W-:Y:S01]  /*2ba50*/  F2FP.PACK_AB R4, R6, R3 ;  /* 0x000000030604723e */ /* 0x000fe200000000ff */
[----:B------:R-:W-:Y:S01]  /*2ba60*/  STL [R1+0xfc], R10 ;  /* 0x0000fc0a01007387 */ /* 0x000fe20000100800 */
[----:B------:R-:W-:-:S03]  /*2ba70*/  F2FP.PACK_AB R3, R20, R21 ;  /* 0x000000151403723e */ /* 0x000fc600000000ff */
[----:B------:R0:W-:Y:S04]  /*2ba80*/  STL [R1+0xf8], R0 ;  /* 0x0000f80001007387 */ /* 0x0001e80000100800 */
[----:B------:R-:W-:Y:S01]  /*2ba90*/  STL [R1+0xf4], R5 ;  /* 0x0000f40501007387 */ /* 0x000fe20000100800 */
[----:B0-----:R-:W-:-:S03]  /*2baa0*/  F2FP.PACK_AB R0, R9, R2 ;  /* 0x000000020900723e */ /* 0x001fc600000000ff */
[----:B------:R-:W-:Y:S04]  /*2bab0*/  STL [R1+0xf0], R4 ;  /* 0x0000f00401007387 */ /* 0x000fe80000100800 */
[----:B------:R-:W-:Y:S04]  /*2bac0*/  STL [R1+0xec], R0 ;  /* 0x0000ec0001007387 */ /* 0x000fe80000100800 */
[----:B------:R0:W-:Y:S04]  /*2bad0*/  STL [R1+0xe8], R3 ;  /* 0x0000e80301007387 */ /* 0x0001e80000100800 */
[----:B0-----:R-:W2:Y:S01]  /*2bae0*/  LDL.LU R3, [R1+0x578] ;  /* 0x0005780001037983 */ /* 0x001ea20000300800 */
[----:B------:R-:W-:-:S02]  /*2baf0*/  F2FP.PACK_AB R2, R22, R23 ;  /* 0x000000171602723e */ /* 0x000fc400000000ff */
[----:B------:R-:W-:-:S03]  /*2bb00*/  F2FP.PACK_AB R0, R26, R27 ;  /* 0x0000001b1a00723e */ /* 0x000fc600000000ff */
        /* <DEDUP_REMOVED lines=18> */
[----:B---3--:R0:W-:Y:S04]  /*2bc30*/  STL [R1+0x1244], R2 ;  /* 0x0012440201007387 */ /* 0x0081e80000100800 */
[----:B0-----:R-:W3:Y:S04]  /*2bc40*/  LDL.LU R2, [R1+0x4e4] ;  /* 0x0004e40001027983 */ /* 0x001ee80000300800 */
[----:B------:R-:W4:Y:S04]  /*2bc50*/  LDL.LU R25, [R1+0x54c] ;  /* 0x00054c0001197983 */ /* 0x000f280000300800 */
[----:B----4-:R0:W-:Y:S04]  /*2bc60*/  STL [R1+0x1220], R25 ;  /* 0x0012201901007387 */ /* 0x0101e80000100800 */
[----:B0-----:R-:W4:Y:S04]  /*2bc70*/  LDL.LU R25, [R1+0x598] ;  /* 0x0005980001197983 */ /* 0x001f280000300800 */
        /* <DEDUP_REMOVED lines=8> */
[----:B------:R-:W2:Y:S04]  /*2bd00*/  LDL.LU R24, [R1+0x548] ;  /* 0x0005480001187983 */ /* 0x000ea80000300800 */
[----:B--2---:R0:W-:Y:S04]  /*2bd10*/  STL [R1+0x1224], R24 ;  /* 0x0012241801007387 */ /* 0x0041e80000100800 */
[----:B0-----:R-:W2:Y:S04]  /*2bd20*/  LDL.LU R24, [R1+0x59c] ;  /* 0x00059c0001187983 */ /* 0x001ea80000300800 */
[----:B--2---:R0:W-:Y:S04]  /*2bd30*/  STL [R1+0x122c], R24 ;  /* 0x00122c1801007387 */ /* 0x0041e80000100800 */
[----:B0-----:R-:W2:Y:S04]  /*2bd40*/  LDL.LU R24, [R1+0x58c] ;  /* 0x00058c0001187983 */ /* 0x001ea80000300800 */
[----:B--2---:R0:W-:Y:S04]  /*2bd50*/  STL [R1+0x1234], R24 ;  /* 0x0012341801007387 */ /* 0x0041e80000100800 */
[----:B0-----:R-:W2:Y:S01]  /*2bd60*/  LDL.LU R24, [R1+0x574] ;  /* 0x0005740001187983 */ /* 0x001ea20000300800 */
[----:B------:R-:W-:-:S03]  /*2bd70*/  F2FP.PACK_AB R3, R9, R3 ;  /* 0x000000030903723e */ /* 0x000fc600000000ff */
[----:B--2---:R0:W-:Y:S04]  /*2bd80*/  STL [R1+0x123c], R24 ;  /* 0x00123c1801007387 */ /* 0x0041e80000100800 */
[----:B0-----:R-:W2:Y:S04]  /*2bd90*/  LDL.LU R24, [R1+0x534] ;  /* 0x0005340001187983 */ /* 0x001ea80000300800 */
        /* <DEDUP_REMOVED lines=36> */
[----:B------:R-:W3:Y:S04]  /*2bfe0*/  LDL.LU R9, [R1+0x1248] ;  /* 0x0012480001097983 */ /* 0x000ee80000300800 */
[----:B------:R0:W-:Y:S04]  /*2bff0*/  STL [R1+0xd0], R3 ;  /* 0x0000d00301007387 */ /* 0x0001e80000100800 */
[----:B0-----:R-:W2:Y:S01]  /*2c000*/  LDL.LU R3, [R1+0x61c] ;  /* 0x00061c0001037983 */ /* 0x001ea20000300800 */
[----:B---3--:R-:W-:-:S03]  /*2c010*/  F2FP.PACK_AB R9, R2, R9 ;  /* 0x000000090209723e */ /* 0x008fc600000000ff */
[----:B------:R-:W4:Y:S04]  /*2c020*/  LDL.LU R2, [R1+0x1244] ;  /* 0x0012440001027983 */ /* 0x000f280000300800 */
[----:B------:R0:W-:Y:S04]  /*2c030*/  STL [R1+0xac], R9 ;  /* 0x0000ac0901007387 */ /* 0x0001e80000100800 */
[----:B0-----:R-:W3:Y:S01]  /*2c040*/  LDL.LU R9, [R1+0x62c] ;  /* 0x00062c0001097983 */ /* 0x001ee20000300800 */
[----:B----4-:R-:W-:-:S03]  /*2c050*/  F2FP.PACK_AB R2, R25, R2 ;  /* 0x000000021902723e */ /* 0x010fc600000000ff */
[----:B------:R-:W4:Y:S04]  /*2c060*/  LDL.LU R25, [R1+0x1240] ;  /* 0x0012400001197983 */ /* 0x000f280000300800 */
[----:B------:R0:W-:Y:S04]  /*2c070*/  STL [R1+0xa8], R2 ;  /* 0x0000a80201007387 */ /* 0x0001e80000100800 */
[----:B0-----:R-:W2:Y:S01]  /*2c080*/  LDL.LU R2, [R1+0x63c] ;  /* 0x00063c0001027983 */ /* 0x001ea20000300800 */
[----:B----4-:R-:W-:-:S03]  /*2c090*/  F2FP.PACK_AB R25, R24, R25 ;  /* 0x000000191819723e */ /* 0x010fc600000000ff */
[----:B------:R-:W4:Y:S04]  /*2c0a0*/  LDL.LU R24, [R1+0x123c] ;  /* 0x00123c0001187983 */ /* 0x000f280000300800 */
[----:B------:R0:W-:Y:S04]  /*2c0b0*/  STL [R1+0xa4], R25 ;  /* 0x0000a41901007387 */ /* 0x0001e80000100800 */
[----:B0-----:R-:W4:Y:S02]  /*2c0c0*/  LDL.LU R25, [R1+0x1238] ;  /* 0x0012380001197983 */ /* 0x001f240000300800 */
[----:B----4-:R-:W-:-:S02]  /*2c0d0*/  F2FP.PACK_AB R25, R24, R25 ;  /* 0x000000191819723e */ /* 0x010fc400000000ff */
        /* <DEDUP_REMOVED lines=10> */
[----:B0-----:R-:W4:Y:S01]  /*2c180*/  LDL.LU R25, [R1+0x1220] ;  /* 0x0012200001197983 */ /* 0x001f220000300800 */
[----:B------:R-:W-:Y:S02]  /*2c190*/  F2FP.PACK_AB R18, R19, R18 ;  /* 0x000000121312723e */ /* 0x000fe400000000ff */
[----:B------:R-:W-:-:S02]  /*2c1a0*/  F2FP.PACK_AB R16, R17, R16 ;  /* 0x000000101110723e */ /* 0x000fc400000000ff */
[----:B------:R-:W-:Y:S02]  /*2c1b0*/  F2FP.PACK_AB R10, R15, R10 ;  /* 0x0000000a0f0a723e */ /* 0x000fe400000000ff */
[----:B------:R-:W-:Y:S02]  /*2c1c0*/  F2FP.PACK_AB R14, R11, R14 ;  /* 0x0000000e0b0e723e */ /* 0x000fe400000000ff */
[----:B----4-:R-:W-:Y:S02]  /*2c1d0*/  F2FP.PACK_AB R24, R25, R24 ;  /* 0x000000181918723e */ /* 0x010fe400000000ff */
[----:B------:R-:W4:Y:S04]  /*2c1e0*/  LDL.LU R25, [R1+0x121c] ;  /* 0x00121c0001197983 */ /* 0x000f280000300800 */
[----:B------:R0:W-:Y:S04]  /*2c1f0*/  STL [R1+0xb4], R24 ;  /* 0x0000b41801007387 */ /* 0x0001e80000100800 */
[----:B0-----:R-:W2:Y:S04]  /*2c200*/  LDL.LU R24, [R1+0x1218] ;  /* 0x0012180001187983 */ /* 0x001ea80000300800 */
[----:B------:R-:W3:Y:S04]  /*2c210*/  LDL.LU R19, [R1+0x1214] ;  /* 0x0012140001137983 */ /* 0x000ee80000300800 */
[----:B------:R0:W-:Y:S04]  /*2c220*/  STL [R1+0xb0], R18 ;  /* 0x0000b01201007387 */ /* 0x0001e80000100800 */
[----:B0-----:R-:W3:Y:S04]  /*2c230*/  LDL.LU R18, [R1+0x1210] ;  /* 0x0012100001127983 */ /* 0x001ee80000300800 */
[----:B------:R-:W3:Y:S04]  /*2c240*/  LDL.LU R17, [R1+0x120c] ;  /* 0x00120c0001117983 */ /* 0x000ee80000300800 */
[----:B------:R0:W-:Y:S04]  /*2c250*/  STL [R1+0xcc], R16 ;  /* 0x0000cc1001007387 */ /* 0x0001e80000100800 */
[----:B0-----:R-:W3:Y:S04]  /*2c260*/  LDL.LU R16, [R1+0x1208] ;  /* 0x0012080001107983 */ /* 0x001ee80000300800 */
[----:B------:R-:W3:Y:S04]  /*2c270*/  LDL.LU R15, [R1+0x1204] ;  /* 0x00120400010f7983 */ /* 0x000ee80000300800 */
[----:B------:R0:W-:Y:S04]  /*2c280*/  STL [R1+0xc8], R10 ;  /* 0x0000c80a01007387 */ /* 0x0001e80000100800 */
[----:B0-----:R-:W3:Y:S04]  /*2c290*/  LDL.LU R10, [R1+0x1200] ;  /* 0x00120000010a7983 */ /* 0x001ee80000300800 */
[----:B------:R-:W3:Y:S01]  /*2c2a0*/  LDL.LU R11, [R1+0x11fc] ;  /* 0x0011fc00010b7983 */ /* 0x000ee20000300800 */
[----:B------:R-:W-:-:S02]  /*2c2b0*/  F2FP.PACK_AB R27, R12, R27 ;  /* 0x0000001b0c1b723e */ /* 0x000fc400000000ff */
[----:B------:R-:W-:Y:S01]  /*2c2c0*/  F2FP.PACK_AB R28, R29, R28 ;  /* 0x0000001c1d1c723e */ /* 0x000fe200000000ff */
[----:B------:R0:W-:Y:S01]  /*2c2d0*/  STL [R1+0xc4], R14 ;  /* 0x0000c40e01007387 */ /* 0x0001e20000100800 */
[----:B------:R-:W-:Y:S02]  /*2c2e0*/  F2FP.PACK_AB R26, R13, R26 ;  /* 0x0000001a0d1a723e */ /* 0x000fe400000000ff */
[----:B------:R-:W-:Y:S02]  /*2c2f0*/  F2FP.PACK_AB R23, R5, R23 ;  /* 0x000000170517723e */ /* 0x000fe400000000ff */
[----:B------:R-:W-:Y:S02]  /*2c300*/  F2FP.PACK_AB R22, R7, R22 ;  /* 0x000000160716723e */ /* 0x000fe400000000ff */
[----:B------:R-:W-:Y:S01]  /*2c310*/  F2FP.PACK_AB R21, R4, R21 ;  /* 0x000000150415723e */ /* 0x000fe200000000ff */
[----:B0-----:R-:W3:Y:S01]  /*2c320*/  LDL.LU R14, [R1+0x11f8] ;  /* 0x0011f800010e7983 */ /* 0x001ee20000300800 */
[----:B------:R-:W-:-:S03]  /*2c330*/  F2FP.PACK_AB R20, R6, R20 ;  /* 0x000000140614723e */ /* 0x000fc600000000ff */
[----:B------:R-:W-:Y:S04]  /*2c340*/  STL [R1+0x1100], R27 ;  /* 0x0011001b01007387 */ /* 0x000fe80000100800 */
[----:B------:R-:W-:Y:S04]  /*2c350*/  STL [R1+0xc0], R28 ;  /* 0x0000c01c01007387 */ /* 0x000fe80000100800 */
[----:B------:R-:W-:Y:S01]  /*2c360*/  STL [R1+0x1104], R26 ;  /* 0x0011041a01007387 */ /* 0x000fe20000100800 */
[----:B----4-:R-:W-:-:S05]  /*2c370*/  F2FP.PACK_AB R25, R0, R25 ;  /* 0x000000190019723e */ /* 0x010fca00000000ff */
[----:B------:R-:W-:Y:S01]  /*2c380*/  STL [R1+0x1108], R25 ;  /* 0x0011081901007387 */ /* 0x000fe20000100800 */
[----:B--2---:R-:W-:Y:S02]  /*2c390*/  F2FP.PACK_AB R24, R8, R24 ;  /* 0x000000180818723e */ /* 0x004fe400000000ff */
[----:B---3--:R-:W-:-:S03]  /*2c3a0*/  F2FP.PACK_AB R19, R3, R19 ;  /* 0x000000130313723e */ /* 0x008fc600000000ff */
[----:B------:R-:W-:Y:S04]  /*2c3b0*/  STL [R1+0x110c], R24 ;  /* 0x00110c1801007387 */ /* 0x000fe80000100800 */
[----:B------:R-:W-:Y:S04]  /*2c3c0*/  STL [R1+0x1110], R23 ;  /* 0x0011101701007387 */ /* 0x000fe80000100800 */
[----:B------:R-:W-:Y:S01]  /*2c3d0*/  STL [R1+0x1114], R22 ;  /* 0x0011141601007387 */ /* 0x000fe20000100800 */
[----:B------:R-:W-:-:S03]  /*2c3e0*/  F2FP.PACK_AB R18, R9, R18 ;  /* 0x000000120912723e */ /* 0x000fc600000000ff */
[----:B------:R-:W-:Y:S01]  /*2c3f0*/  STL [R1+0x1118], R21 ;  /* 0x0011181501007387 */ /* 0x000fe20000100800 */
[----:B------:R-:W-:-:S03]  /*2c400*/  F2FP.PACK_AB R17, R2, R17 ;  /* 0x000000110211723e */ /* 0x000fc600000000ff */
[----:B------:R-:W-:Y:S04]  /*2c410*/  STL [R1+0x111c], R20 ;  /* 0x00111c1401007387 */ /* 0x000fe80000100800 */
[----:B------:R-:W-:Y:S04]  /*2c420*/  STL [R1+0x1120], R19 ;  /* 0x0011201301007387 */ /* 0x000fe80000100800 */
[----:B------:R-:W-:Y:S04]  /*2c430*/  STL [R1+0x1124], R18 ;  /* 0x0011241201007387 */ /* 0x000fe80000100800 */
[----:B------:R-:W-:Y:S01]  /*2c440*/  STL [R1+0x1128], R17 ;  /* 0x0011281101007387 */ /* 0x000fe20000100800 */
[----:B------:R-:W-:-:S05]  /*2c450*/  F2FP.PACK_AB R16, R16, R15 ;  /* 0x0000000f1010723e */ /* 0x000fca00000000ff */
[----:B------:R-:W-:Y:S04]  /*2c460*/  STL [R1+0x112c], R16 ;  /* 0x00112c1001007387 */ /* 0x000fe80000100800 */
[----:B------:R-:W2:Y:S04]  /*2c470*/  LDL.LU R13, [R1+0x624] ;  /* 0x00062400010d7983 */ /* 0x000ea80000300800 */
[----:B------:R-:W3:Y:S01]  /*2c480*/  LDL.LU R12, [R1+0x634] ;  /* 0x00063400010c7983 */ /* 0x000ee20000300800 */
[----:B------:R-:W-:-:S03]  /*2c490*/  F2FP.PACK_AB R15, R11, R10 ;  /* 0x0000000a0b0f723e */ /* 0x000fc600000000ff */
[----:B------:R-:W4:Y:S04]  /*2c4a0*/  LDL.LU R11, [R1+0x5b8] ;  /* 0x0005b800010b7983 */ /* 0x000f280000300800 */
[----:B----4-:R0:W-:Y:S04]  /*2c4b0*/  STL [R1+0x11ec], R11 ;  /* 0x0011ec0b01007387 */ /* 0x0101e80000100800 */
[----:B0-----:R-:W4:Y:S04]  /*2c4c0*/  LDL.LU R11, [R1+0x644] ;  /* 0x00064400010b7983 */ /* 0x001f280000300800 */
[----:B------:R-:W2:Y:S04]  /*2c4d0*/  LDL.LU R10, [R1+0x5c8] ;  /* 0x0005c800010a7983 */ /* 0x000ea80000300800 */
[----:B--2---:R0:W-:Y:S04]  /*2c4e0*/  STL [R1+0x11e8], R10 ;  /* 0x0011e80a01007387 */ /* 0x0041e80000100800 */
[----:B0-----:R-:W2:Y:S04]  /*2c4f0*/  LDL.LU R10, [R1+0x5bc] ;  /* 0x0005bc00010a7983 */ /* 0x001ea80000300800 */
[----:B------:R-:W2:Y:S01]  /*2c500*/  LDL.LU R9, [R1+0x5d8] ;  /* 0x0005d80001097983 */ /* 0x000ea20000300800 */
        /* <DEDUP_REMOVED lines=39> */
[----:B------:R-:W2:Y:S04]  /*2c780*/  LDL.LU R10, [R1+0x11e8] ;  /* 0x0011e800010a7983 */ /* 0x000ea80000300800 */
[----:B------:R0:W-:Y:S04]  /*2c790*/  STL [R1+0x1140], R11 ;  /* 0x0011400b01007387 */ /* 0x0001e80000100800 */
[----:B0-----:R-:W4:Y:S01]  /*2c7a0*/  LDL.LU R11, [R1+0x5dc] ;  /* 0x0005dc00010b7983 */ /* 0x001f220000300800 */
[----:B--2---:R-:W-:-:S03]  /*2c7b0*/  F2FP.PACK_AB R10, R9, R10 ;  /* 0x0000000a090a723e */ /* 0x004fc600000000ff */
[----:B------:R-:W4:Y:S01]  /*2c7c0*/  LDL.LU R9, [R1+0x11e4] ;  /* 0x0011e40001097983 */ /* 0x000f220000300800 */
[----:B------:R-:W-:Y:S02]  /*2c7d0*/  F2FP.PACK_AB R8, R12, R8 ;  /* 0x000000080c08723e */ /* 0x000fe400000000ff */
[----:B---3--:R-:W-:Y:S01]  /*2c7e0*/  F2FP.PACK_AB R7, R13, R7 ;  /* 0x000000070d07723e */ /* 0x008fe200000000ff */
[----:B------:R-:W-:Y:S01]  /*2c7f0*/  STL [R1+0x1144], R10 ;  /* 0x0011440a01007387 */ /* 0x000fe20000100800 */
[----:B------:R-:W-:Y:S02]  /*2c800*/  F2FP.PACK_AB R6, R14, R6 ;  /* 0x000000060e06723e */ /* 0x000fe400000000ff */
[----:B------:R-:W-:Y:S02]  /*2c810*/  F2FP.PACK_AB R5, R15, R5 ;  /* 0x000000050f05723e */ /* 0x000fe400000000ff */
[----:B------:R-:W-:Y:S02]  /*2c820*/  F2FP.PACK_AB R4, R16, R4 ;  /* 0x000000041004723e */ /* 0x000fe400000000ff */
[----:B----4-:R-:W-:-:S05]  /*2c830*/  F2FP.PACK_AB R9, R11, R9 ;  /* 0x000000090b09723e */ /* 0x010fca00000000ff */
[----:B------:R-:W-:Y:S04]  /*2c840*/  STL [R1+0x1148], R9 ;  /* 0x0011480901007387 */ /* 0x000fe80000100800 */
[----:B------:R-:W-:Y:S04]  /*2c850*/  STL [R1+0x114c], R8 ;  /* 0x00114c0801007387 */ /* 0x000fe80000100800 */
[----:B------:R-:W-:Y:S04]  /*2c860*/  STL [R1+0x1150], R7 ;  /* 0x0011500701007387 */ /* 0x000fe80000100800 */
[----:B------:R0:W-:Y:S04]  /*2c870*/  STL [R1+0x1154], R6 ;  /* 0x0011540601007387 */ /* 0x0001e80000100800 */
[----:B------:R1:W-:Y:S04]  /*2c880*/  STL [R1+0x1158], R5 ;  /* 0x0011580501007387 */ /* 0x0003e80000100800 */
[----:B------:R2:W-:Y:S01]  /*2c890*/  STL [R1+0x115c], R4 ;  /* 0x00115c0401007387 */ /* 0x0005e20000100800 */
[----:B0-----:R-:W-:-:S02]  /*2c8a0*/  F2FP.PACK_AB R6, R19, R20 ;  /* 0x000000141306723e */ /* 0x001fc400000000ff */
[----:B-1----:R-:W-:Y:S02]  /*2c8b0*/  F2FP.PACK_AB R5, R17, R18 ;  /* 0x000000121105723e */ /* 0x002fe400000000ff */
[----:B--2---:R-:W-:-:S03]  /*2c8c0*/  F2FP.PACK_AB R4, R21, R22 ;  /* 0x000000161504723e */ /* 0x004fc600000000ff */
[----:B------:R0:W-:Y:S04]  /*2c8d0*/  STL [R1+0xc], R5 ;  /* 0x00000c0501007387 */ /* 0x0001e80000100800 */
[----:B------:R1:W-:Y:S04]  /*2c8e0*/  STL [R1+0x8], R6 ;  /* 0x0000080601007387 */ /* 0x0003e80000100800 */
[----:B------:R2:W-:Y:S01]  /*2c8f0*/  STL [R1+0x4], R4 ;  /* 0x0000040401007387 */ /* 0x0005e20000100800 */
[----:B0-----:R-:W-:Y:S02]  /*2c900*/  F2FP.PACK_AB R5, R23, R24 ;  /* 0x000000181705723e */ /* 0x001fe400000000ff */
[----:B-1----:R-:W-:-:S03]  /*2c910*/  F2FP.PACK_AB R6, R25, R26 ;  /* 0x0000001a1906723e */ /* 0x002fc600000000ff */
[----:B------:R-:W-:Y:S01]  /*2c920*/  STL [R1], R5 ;  /* 0x0000000501007387 */ /* 0x000fe20000100800 */
[----:B--2---:R-:W-:-:S03]  /*2c930*/  F2FP.PACK_AB R4, R27, R29 ;  /* 0x0000001d1b04723e */ /* 0x004fc600000000ff */
[----:B------:R-:W-:Y:S04]  /*2c940*/  STL [R1+0x1c], R6 ;  /* 0x00001c0601007387 */ /* 0x000fe80000100800 */
[----:B------:R0:W-:Y:S04]  /*2c950*/  STL [R1+0x18], R4 ;  /* 0x0000180401007387 */ /* 0x0001e80000100800 */
[----:B0-----:R-:W2:Y:S01]  /*2c960*/  LDL.LU R4, [R1+0x748] ;  /* 0x0007480001047983 */ /* 0x001ea20000300800 */
[----:B------:R-:W-:Y:S02]  /*2c970*/  F2FP.PACK_AB R5, R28, R0 ;  /* 0x000000001c05723e */ /* 0x000fe400000000ff */
        /* <DEDUP_REMOVED lines=163> */
[----:B----4-:R-:W-:-:S03]  /*2d3b0*/  F2FP.PACK_AB R8, R7, R8 ;  /* 0x000000080708723e */ /* 0x010fc600000000ff */
[----:B------:R0:W-:Y:S01]  /*2d3c0*/  STL [R1+0x6c], R4 ;  /* 0x00006c0401007387 */ /* 0x0001e20000100800 */
[----:B---3--:R-:W-:Y:S02]  /*2d3d0*/  F2FP.PACK_AB R10, R9, R10 ;  /* 0x0000000a090a723e */ /* 0x008fe400000000ff */
[----:B------:R-:W-:Y:S01]  /*2d3e0*/  F2FP.PACK_AB R12, R11, R12 ;  /* 0x0000000c0b0c723e */ /* 0x000fe200000000ff */
[----:B0-----:R0:W5:Y:S01]  /*2d3f0*/  LDL.LU R4, [R1+0x115c] ;  /* 0x00115c0001047983 */ /* 0x0011620000300800 */
[----:B------:R-:W-:Y:S02]  /*2d400*/  F2FP.PACK_AB R14, R13, R14 ;  /* 0x0000000e0d0e723e */ /* 0x000fe400000000ff */
[----:B------:R-:W-:Y:S02]  /*2d410*/  F2FP.PACK_AB R16, R15, R16 ;  /* 0x000000100f10723e */ /* 0x000fe400000000ff */
[----:B------:R-:W-:Y:S02]  /*2d420*/  F2FP.PACK_AB R18, R17, R18 ;  /* 0x000000121112723e */ /* 0x000fe400000000ff */
[----:B------:R-:W-:-:S02]  /*2d430*/  F2FP.PACK_AB R20, R19, R20 ;  /* 0x000000141314723e */ /* 0x000fc400000000ff */
[----:B------:R-:W-:Y:S02]  /*2d440*/  F2FP.PACK_AB R22, R21, R22 ;  /* 0x000000161516723e */ /* 0x000fe400000000ff */
[----:B------:R-:W-:Y:S02]  /*2d450*/  F2FP.PACK_AB R24, R23, R24 ;  /* 0x000000181718723e */ /* 0x000fe400000000ff */
[----:B------:R-:W-:Y:S02]  /*2d460*/  F2FP.PACK_AB R26, R25, R26 ;  /* 0x0000001a191a723e */ /* 0x000fe400000000ff */
[----:B------:R-:W-:Y:S02]  /*2d470*/  F2FP.PACK_AB R28, R27, R28 ;  /* 0x0000001c1b1c723e */ /* 0x000fe400000000ff */
[----:B------:R-:W-:Y:S02]  /*2d480*/  F2FP.PACK_AB R0, R29, R0 ;  /* 0x000000001d00723e */ /* 0x000fe400000000ff */
[----:B--2---:R-:W-:-:S02]  /*2d490*/  F2FP.PACK_AB R6, R5, R6 ;  /* 0x000000060506723e */ /* 0x004fc400000000ff */
[----:B------:R0:W5:Y:S04]  /*2d4a0*/  LDL.LU R5, [R1+0x1158] ;  /* 0x0011580001057983 */ /* 0x0001680000300800 */
[----:B------:R1:W-:Y:S04]  /*2d4b0*/  STL [R1+0x68], R6 ;  /* 0x0000680601007387 */ /* 0x0003e80000100800 */
[----:B-1----:R0:W5:Y:S04]  /*2d4c0*/  LDL.LU R6, [R1+0x1154] ;  /* 0x0011540001067983 */ /* 0x0021680000300800 */
        /* <DEDUP_REMOVED lines=32> */
[----:B-1----:R-:W2:Y:S04]  /*2d6d0*/  LDL.LU R28, [R1+0x10fc] ;  /* 0x0010fc00011c7983 */ /* 0x002ea80000300800 */
[----:B------:R-:W2:Y:S01]  /*2d6e0*/  LDL.LU R29, [R1+0x10f8] ;  /* 0x0010f800011d7983 */ /* 0x000ea20000300800 */
[----:B------:R-:W-:-:S03]  /*2d6f0*/  F2FP.PACK_AB R2, R3, R2 ;  /* 0x000000020302723e */ /* 0x000fc600000000ff */
[----:B------:R2:W-:Y:S02]  /*2d700*/  STL [R1+0x98], R0 ;  /* 0x0000980001007387 */ /* 0x0005e40000100800 */
[----:B--2---:R-:W-:-:S05]  /*2d710*/  F2FP.PACK_AB R0, R29, R28 ;  /* 0x0000001c1d00723e */ /* 0x004fca00000000ff */
[----:B------:R0:W-:Y:S04]  /*2d720*/  STL [R1+0x90], R0 ;  /* 0x0000900001007387 */ /* 0x0001e80000100800 */
[----:B------:R0:W-:Y:S02]  /*2d730*/  STL [R1+0x94], R2 ;  /* 0x0000940201007387 */ /* 0x0001e40000100800 */
.L_x_0:
[----:B-----5:R2:W-:Y:S04]  /*2d740*/  STL.64 [R1+0x1270], R6 ;  /* 0x0012700601007387 */ /* 0x0205e80000100a00 */
[----:B--2---:R-:W2:Y:S04]  /*2d750*/  LDL R7, [R1+0x7d8] ;  /* 0x0007d80001077983 */ /* 0x004ea80000100800 */
[----:B------:R-:W-:Y:S04]  /*2d760*/  STL.64 [R1+0x1268], R4 ;  /* 0x0012680401007387 */ /* 0x000fe80000100a00 */
[----:B------:R-:W-:Y:S04]  /*2d770*/  STL.64 [R1+0x1260], R10 ;  /* 0x0012600a01007387 */ /* 0x000fe80000100a00 */
[----:B------:R-:W-:Y:S04]  /*2d780*/  STL.64 [R1+0x1258], R8 ;  /* 0x0012580801007387 */ /* 0x000fe80000100a00 */
[----:B------:R-:W-:Y:S04]  /*2d790*/  STL.64 [R1+0x1250], R14 ;  /* 0x0012500e01007387 */ /* 0x000fe80000100a00 */
[----:B------:R3:W-:Y:S04]  /*2d7a0*/  STL.64 [R1+0x1248], R12 ;  /* 0x0012480c01007387 */ /* 0x0007e80000100a00 */
[----:B------:R4:W-:Y:S04]  /*2d7b0*/  STL.64 [R1+0x1240], R18 ;  /* 0x0012401201007387 */ /* 0x0009e80000100a00 */
[----:B------:R-:W-:Y:S04]  /*2d7c0*/  STL.64 [R1+0x1238], R16 ;  /* 0x0012381001007387 */ /* 0x000fe80000100a00 */
[----:B------:R-:W-:Y:S04]  /*2d7d0*/  STL.64 [R1+0x1230], R22 ;  /* 0x0012301601007387 */ /* 0x000fe80000100a00 */
[----:B------:R-:W-:Y:S04]  /*2d7e0*/  STL.64 [R1+0x1228], R20 ;  /* 0x0012281401007387 */ /* 0x000fe80000100a00 */
[----:B------:R-:W-:Y:S04]  /*2d7f0*/  STL.64 [R1+0x1220], R26 ;  /* 0x0012201a01007387 */ /* 0x000fe80000100a00 */
[----:B------:R-:W-:Y:S04]  /*2d800*/  STL.64 [R1+0x1218], R24 ;  /* 0x0012181801007387 */ /* 0x000fe80000100a00 */
[----:B---3--:R-:W3:Y:S04]  /*2d810*/  LDL.LU R12, [R1+0x20] ;  /* 0x00002000010c7983 */ /* 0x008ee80000300800 */
[----:B------:R-:W3:Y:S04]  /*2d820*/  LDL.LU R13, [R1+0x24] ;  /* 0x00002400010d7983 */ /* 0x000ee80000300800 */
[----:B------:R-:W3:Y:S04]  /*2d830*/  LDL.LU R14, [R1+0x28] ;  /* 0x00002800010e7983 */ /* 0x000ee80000300800 */
[----:B------:R-:W3:Y:S04]  /*2d840*/  LDL.LU R15, [R1+0x2c] ;  /* 0x00002c00010f7983 */ /* 0x000ee80000300800 */
[----:B----4-:R-:W4:Y:S02]  /*2d850*/  S2R R19, SR_TID.X ;  /* 0x0000000000137919 */ /* 0x010f240000002100 */
[----:B0---4-:R-:W-:-:S02]  /*2d860*/  IMAD.SHL.U32 R2, R19, 0x8, RZ ;  /* 0x0000000813027824 */ /* 0x011fc400078e00ff */
[C---:B-1----:R-:W-:Y:S02]  /*2d870*/  IMAD.SHL.U32 R0, R19.reuse, 0x100, RZ ;  /* 0x0000010013007824 */ /* 0x042fe400078e00ff */
[C---:B------:R-:W-:Y:S01]  /*2d880*/  IMAD.SHL.U32 R3, R19.reuse, 0x4, RZ ;  /* 0x0000000413037824 */ /* 0x040fe200078e00ff */
[----:B------:R-:W-:Y:S01]  /*2d890*/  LOP3.LUT R2, R2, 0x300, RZ, 0xc0, !PT ;  /* 0x0000030002027812 */ /* 0x000fe200078ec0ff */
[C---:B------:R-:W-:Y:S01]  /*2d8a0*/  IMAD.SHL.U32 R28, R19.reuse, 0x20, RZ ;  /* 0x00000020131c7824 */ /* 0x040fe200078e00ff */
[----:B------:R-:W-:Y:S01]  /*2d8b0*/  LOP3.LUT R0, R0, 0x1800, RZ, 0xc0, !PT ;  /* 0x0000180000007812 */ /* 0x000fe200078ec0ff */
[----:B------:R-:W-:Y:S01]  /*2d8c0*/  IMAD.SHL.U32 R29, R19, 0x400, RZ ;  /* 0x00000400131d7824 */ /* 0x000fe200078e00ff */
[----:B------:R-:W-:Y:S02]  /*2d8d0*/  LOP3.LUT R2, R2, 0x70, R3, 0xf8, !PT ;  /* 0x0000007002027812 */ /* 0x000fe400078ef803 */
[----:B------:R-:W-:Y:S02]  /*2d8e0*/  LOP3.LUT R0, R0, 0x60, R28, 0xf8, !PT ;  /* 0x0000006000007812 */ /* 0x000fe400078ef81c */
[----:B--2---:R-:W-:-:S02]  /*2d8f0*/  IADD3 R3, R7, 0x1, RZ ;  /* 0x0000000107037810 */ /* 0x004fc40007ffe0ff */
[----:B------:R-:W-:Y:S01]  /*2d900*/  IADD3 R28, R7, 0x2, RZ ;  /* 0x00000002071c7810 */ /* 0x000fe20007ffe0ff */
[----:B---3--:R-:W-:Y:S04]  /*2d910*/  STL.64 [R1+0x1280], R14 ;  /* 0x0012800e01007387 */ /* 0x008fe80000100a00 */
[----:B------:R-:W-:Y:S04]  /*2d920*/  STL.64 [R1+0x1278], R12 ;  /* 0x0012780c01007387 */ /* 0x000fe80000100a00 */
[----:B------:R-:W2:Y:S04]  /*2d930*/  LDL.LU R4, [R1+0x40] ;  /* 0x0000400001047983 */ /* 0x000ea80000300800 */
[----:B------:R-:W2:Y:S04]  /*2d940*/  LDL.LU R5, [R1+0x44] ;  /* 0x0000440001057983 */ /* 0x000ea80000300800 */
[----:B------:R-:W3:Y:S04]  /*2d950*/  LDL.LU R6, [R1+0x48] ;  /* 0x0000480001067983 */ /* 0x000ee80000300800 */
[----:B------:R-:W3:Y:S04]  /*2d960*/  LDL.LU R7, [R1+0x4c] ;  /* 0x00004c0001077983 */ /* 0x000ee80000300800 */
[----:B------:R-:W-:Y:S06]  /*2d970*/  BAR.SYNC.DEFER_BLOCKING 0x0 ;  /* 0x0000000000007b1d */ /* 0x000fec0000010000 */
[----:B---3--:R-:W-:Y:S04]  /*2d980*/  STL.64 [R1+0x1290], R6 ;  /* 0x0012900601007387 */ /* 0x008fe80000100a00 */
[----:B--2---:R0:W-:Y:S04]  /*2d990*/  STL.64 [R1+0x1288], R4 ;  /* 0x0012880401007387 */ /* 0x0041e80000100a00 */
[----:B0-----:R-:W2:Y:S04]  /*2d9a0*/  LDL.LU R4, [R1+0x60] ;  /* 0x0000600001047983 */ /* 0x001ea80000300800 */
[----:B------:R-:W2:Y:S04]  /*2d9b0*/  LDL.LU R5, [R1+0x64] ;  /* 0x0000640001057983 */ /* 0x000ea80000300800 */
[----:B------:R-:W3:Y:S04]  /*2d9c0*/  LDL.LU R6, [R1+0x68] ;  /* 0x0000680001067983 */ /* 0x000ee80000300800 */
[----:B------:R-:W3:Y:S04]  /*2d9d0*/  LDL.LU R7, [R1+0x6c] ;  /* 0x00006c0001077983 */ /* 0x000ee80000300800 */
        /* <DEDUP_REMOVED lines=16> */
[----:B------:R-:W2:Y:S04]  /*2dae0*/  LDL.LU R6, [R1+0x98] ;  /* 0x0000980001067983 */ /* 0x000ea80000300800 */
[----:B------:R-:W2:Y:S04]  /*2daf0*/  LDL.LU R7, [R1+0x9c] ;  /* 0x00009c0001077983 */ /* 0x000ea80000300800 */
[----:B------:R-:W3:Y:S04]  /*2db00*/  LDL.LU R12, [R1+0x50] ;  /* 0x00005000010c7983 */ /* 0x000ee80000300800 */
[----:B------:R-:W3:Y:S04]  /*2db10*/  LDL.LU R13, [R1+0x54] ;  /* 0x00005400010d7983 */ /* 0x000ee80000300800 */
[----:B------:R-:W3:Y:S04]  /*2db20*/  LDL.LU R14, [R1+0x58] ;  /* 0x00005800010e7983 */ /* 0x000ee80000300800 */
[----:B------:R-:W3:Y:S04]  /*2db30*/  LDL.LU R15, [R1+0x5c] ;  /* 0x00005c00010f7983 */ /* 0x000ee80000300800 */
[----:B------:R-:W4:Y:S04]  /*2db40*/  LDL.LU R8, [R1+0x30] ;  /* 0x0000300001087983 */ /* 0x000f280000300800 */
[----:B------:R-:W4:Y:S04]  /*2db50*/  LDL.LU R9, [R1+0x34] ;  /* 0x0000340001097983 */ /* 0x000f280000300800 */
[----:B------:R-:W4:Y:S01]  /*2db60*/  LDL.LU R10, [R1+0x38] ;  /* 0x00003800010a7983 */ /* 0x000f220000300800 */
[----:B------:R-:W-:-:S03]  /*2db70*/  LOP3.LUT R0, R0, R2, RZ, 0x3c, !PT ;  /* 0x0000000200007212 */ /* 0x000fc600078e3cff */
[----:B------:R-:W4:Y:S04]  /*2db80*/  LDL.LU R11, [R1+0x3c] ;  /* 0x00003c00010b7983 */ /* 0x000f280000300800 */
[----:B------:R-:W3:Y:S04]  /*2db90*/  LDL.LU R24, [R1] ;  /* 0x0000000001187983 */ /* 0x000ee80000300800 */
[----:B------:R-:W3:Y:S04]  /*2dba0*/  LDL.LU R25, [R1+0x4] ;  /* 0x0000040001197983 */ /* 0x000ee80000300800 */
[----:B------:R-:W3:Y:S04]  /*2dbb0*/  LDL.LU R26, [R1+0x8] ;  /* 0x00000800011a7983 */ /* 0x000ee80000300800 */
[----:B------:R-:W3:Y:S04]  /*2dbc0*/  LDL.LU R27, [R1+0xc] ;  /* 0x00000c00011b7983 */ /* 0x000ee80000300800 */
[----:B------:R-:W3:Y:S04]  /*2dbd0*/  LDL.LU R20, [R1+0x10] ;  /* 0x0000100001147983 */ /* 0x000ee80000300800 */
[----:B------:R-:W3:Y:S04]  /*2dbe0*/  LDL.LU R21, [R1+0x14] ;  /* 0x0000140001157983 */ /* 0x000ee80000300800 */
[----:B------:R-:W3:Y:S04]  /*2dbf0*/  LDL.LU R22, [R1+0x18] ;  /* 0x0000180001167983 */ /* 0x000ee80000300800 */
[----:B------:R-:W3:Y:S04]  /*2dc00*/  LDL.LU R23, [R1+0x1c] ;  /* 0x00001c0001177983 */ /* 0x000ee80000300800 */
[----:B--2---:R0:W-:Y:S04]  /*2dc10*/  STS.128 [R0], R4 ;  /* 0x0000000400007388 */ /* 0x0041e80000000c00 */
[----:B0-----:R-:W2:Y:S04]  /*2dc20*/  LDL.LU.64 R6, [R1+0x12c0] ;  /* 0x0012c00001067983 */ /* 0x001ea80000300a00 */
[----:B------:R-:W2:Y:S04]  /*2dc30*/  LDL.LU.64 R4, [R1+0x12b8] ;  /* 0x0012b80001047983 */ /* 0x000ea80000300a00 */
[----:B--2---:R0:W-:Y:S04]  /*2dc40*/  STS.128 [R0+0x80], R4 ;  /* 0x0000800400007388 */ /* 0x0041e80000000c00 */
[----:B0-----:R-:W2:Y:S04]  /*2dc50*/  LDL.LU.64 R6, [R1+0x12b0] ;  /* 0x0012b00001067983 */ /* 0x001ea80000300a00 */
[----:B------:R-:W2:Y:S04]  /*2dc60*/  LDL.LU.64 R4, [R1+0x12a8] ;  /* 0x0012a80001047983 */ /* 0x000ea80000300a00 */
[----:B--2---:R0:W-:Y:S04]  /*2dc70*/  STS.128 [R0+0x400], R4 ;  /* 0x0004000400007388 */ /* 0x0041e80000000c00 */
[----:B0-----:R-:W2:Y:S04]  /*2dc80*/  LDL.LU.64 R6, [R1+0x12a0] ;  /* 0x0012a00001067983 */ /* 0x001ea80000300a00 */
[----:B------:R-:W2:Y:S01]  /*2dc90*/  LDL.LU.64 R4, [R1+0x1298] ;  /* 0x0012980001047983 */ /* 0x000ea20000300a00 */
[----:B------:R-:W-:-:S02]  /*2dca0*/  LOP3.LUT R29, R29, 0x1800, RZ, 0xc0, !PT ;  /* 0x000018001d1d7812 */ /* 0x000fc400078ec0ff */
[----:B------:R-:W-:-:S05]  /*2dcb0*/  LOP3.LUT R16, R19, 0x7f, RZ, 0xc0, !PT ;  /* 0x0000007f13107812 */ /* 0x000fca00078ec0ff */
[----:B------:R-:W-:Y:S01]  /*2dcc0*/  IMAD R16, R16, 0x10, R29 ;  /* 0x0000001010107824 */ /* 0x000fe200078e021d */
[----:B------:R-:W-:-:S04]  /*2dcd0*/  ISETP.GE.AND P0, PT, R3, c[0x0][0x17c], PT ;  /* 0x00005f0003007a0c */ /* 0x000fc80003f06270 */
[----:B------:R-:W-:Y:S02]  /*2dce0*/  LOP3.LUT R3, R16, 0x20, RZ, 0x3c, !PT ;  /* 0x0000002010037812 */ /* 0x000fe400078e3cff */
[----:B------:R-:W-:Y:S02]  /*2dcf0*/  ISETP.GE.AND P3, PT, R28, c[0x0][0x17c], PT ;  /* 0x00005f001c007a0c */ /* 0x000fe40003f66270 */
[C---:B------:R-:W-:Y:S02]  /*2dd00*/  LOP3.LUT R2, R16.reuse, 0x40, RZ, 0x3c, !PT ;  /* 0x0000004010027812 */ /* 0x040fe400078e3cff */
[----:B------:R-:W-:Y:S01]  /*2dd10*/  LOP3.LUT R29, R16, 0x60, RZ, 0x3c, !PT ;  /* 0x00000060101d7812 */ /* 0x000fe200078e3cff */
[----:B--2---:R-:W-:Y:S04]  /*2dd20*/  STS.128 [R0+0x480], R4 ;  /* 0x0004800400007388 */ /* 0x004fe80000000c00 */
[----:B------:R-:W-:Y:S06]  /*2dd30*/  BAR.SYNC.DEFER_BLOCKING 0x0 ;  /* 0x0000000000007b1d */ /* 0x000fec0000010000 */
[----:B------:R-:W0:Y:S04]  /*2dd40*/  LDS.128 R4, [R16] ;  /* 0x0000000010047984 */ /* 0x000e280000000c00 */
[----:B0-----:R-:W-:Y:S01]  /*2dd50*/  STL [R1+0x64], R5 ;  /* 0x0000640501007387 */ /* 0x001fe20000100800 */
[----:B------:R-:W-:-:S03]  /*2dd60*/  IMAD.MOV.U32 R28, RZ, RZ, R4 ;  /* 0x000000ffff1c7224 */ /* 0x000fc600078e0004 */
[----:B------:R-:W-:Y:S04]  /*2dd70*/  STL.64 [R1+0x68], R6 ;  /* 0x0000680601007387 */ /* 0x000fe80000100a00 */
[----:B------:R-:W0:Y:S04]  /*2dd80*/  LDS.128 R4, [R3] ;  /* 0x0000000003047984 */ /* 0x000e280000000c00 */
[----:B0-----:R-:W-:Y:S04]  /*2dd90*/  STL.64 [R1+0x90], R4 ;  /* 0x0000900401007387 */ /* 0x001fe80000100a00 */
[----:B------:R-:W-:Y:S04]  /*2dda0*/  STL.64 [R1+0x98], R6 ;  /* 0x0000980601007387 */ /* 0x000fe80000100a00 */
[----:B------:R-:W0:Y:S04]  /*2ddb0*/  LDS.128 R4, [R2] ;  /* 0x0000000002047984 */ /* 0x000e280000000c00 */
[----:B0-----:R-:W-:Y:S04]  /*2ddc0*/  STL.64 [R1+0x1c0], R4 ;  /* 0x0001c00401007387 */ /* 0x001fe80000100a00 */
[----:B------:R-:W-:Y:S04]  /*2ddd0*/  STL.64 [R1+0x1c8], R6 ;  /* 0x0001c80601007387 */ /* 0x000fe80000100a00 */
[----:B------:R-:W0:Y:S04]  /*2dde0*/  LDS.128 R4, [R29] ;  /* 0x000000001d047984 */ /* 0x000e280000000c00 */
[----:B------:R-:W-:Y:S06]  /*2ddf0*/  BAR.SYNC.DEFER_BLOCKING 0x0 ;  /* 0x0000000000007b1d */ /* 0x000fec0000010000 */
[----:B---3--:R-:W-:Y:S04]  /*2de00*/  STS.128 [R0], R12 ;  /* 0x0000000c00007388 */ /* 0x008fe80000000c00 */
[----:B0-----:R-:W-:Y:S04]  /*2de10*/  STL.64 [R1+0x1d0], R4 ;  /* 0x0001d00401007387 */ /* 0x001fe80000100a00 */
[----:B------:R0:W-:Y:S04]  /*2de20*/  STL.64 [R1+0x1d8], R6 ;  /* 0x0001d80601007387 */ /* 0x0001e80000100a00 */
[----:B0-----:R-:W2:Y:S04]  /*2de30*/  LDL.LU.64 R6, [R1+0x1290] ;  /* 0x0012900001067983 */ /* 0x001ea80000300a00 */
[----:B------:R-:W2:Y:S04]  /*2de40*/  LDL.LU.64 R4, [R1+0x1288] ;  /* 0x0012880001047983 */ /* 0x000ea80000300a00 */
[----:B------:R-:W3:Y:S04]  /*2de50*/  LDL.LU.64 R14, [R1+0x1280] ;  /* 0x00128000010e7983 */ /* 0x000ee80000300a00 */
[----:B------:R-:W3:Y:S04]  /*2de60*/  LDL.LU.64 R12, [R1+0x1278] ;  /* 0x00127800010c7983 */ /* 0x000ee80000300a00 */
[----:B----4-:R-:W-:Y:S04]  /*2de70*/  STS.128 [R0+0x400], R8 ;  /* 0x0004000800007388 */ /* 0x010fe80000000c00 */
[----:B--2---:R0:W-:Y:S04]  /*2de80*/  STS.128 [R0+0x80], R4 ;  /* 0x0000800400007388 */ /* 0x0041e80000000c00 */
[----:B---3--:R1:W-:Y:S04]  /*2de90*/  STS.128 [R0+0x480], R12 ;  /* 0x0004800c00007388 */ /* 0x0083e80000000c00 */
[----:B------:R-:W-:Y:S06]  /*2dea0*/  BAR.SYNC.DEFER_BLOCKING 0x0 ;  /* 0x0000000000007b1d */ /* 0x000fec0000010000 */
[----:B0-----:R-:W2:Y:S04]  /*2deb0*/  LDL.LU.64 R6, [R1+0x1270] ;  /* 0x0012700001067983 */ /* 0x001ea80000300a00 */
[----:B------:R-:W2:Y:S04]  /*2dec0*/  LDL.LU.64 R4, [R1+0x1268] ;  /* 0x0012680001047983 */ /* 0x000ea80000300a00 */
[----:B------:R-:W3:Y:S04]  /*2ded0*/  LDL.LU.64 R10, [R1+0x1260] ;  /* 0x00126000010a7983 */ /* 0x000ee80000300a00 */
[----:B------:R-:W3:Y:S04]  /*2dee0*/  LDL.LU.64 R8, [R1+0x1258] ;  /* 0x0012580001087983 */ /* 0x000ee80000300a00 */
[----:B-1----:R-:W4:Y:S04]  /*2def0*/  LDL.LU.64 R14, [R1+0x1250] ;  /* 0x00125000010e7983 */ /* 0x002f280000300a00 */
[----:B------:R-:W0:Y:S04]  /*2df00*/  LDS.128 R16, [R16] ;  /* 0x0000000010107984 */ /* 0x000e280000000c00 */
[----:B------:R-:W4:Y:S04]  /*2df10*/  LDL.LU.64 R12, [R1+0x1248] ;  /* 0x00124800010c7983 */ /* 0x000f280000300a00 */
[----:B0-----:R-:W-:Y:S04]  /*2df20*/  STL.64 [R1+0x50], R16 ;  /* 0x0000501001007387 */ /* 0x001fe80000100a00 */
        /* <DEDUP_REMOVED lines=9> */
[----:B------:R-:W-:Y:S04]  /*2dfc0*/  STS.128 [R0], R20 ;  /* 0x0000001400007388 */ /* 0x000fe80000000c00 */
[----:B------:R-:W-:Y:S04]  /*2dfd0*/  STS.128 [R0+0x80], R24 ;  /* 0x0000801800007388 */ /* 0x000fe80000000c00 */
[----:B0-----:R-:W-:Y:S04]  /*2dfe0*/  STL.64 [R1+0x1e0], R16 ;  /* 0x0001e01001007387 */ /* 0x001fe80000100a00 */
[----:B------:R0:W-:Y:S04]  /*2dff0*/  STL.64 [R1+0x1e8], R18 ;  /* 0x0001e81201007387 */ /* 0x0001e80000100a00 */
[----:B0-----:R-:W4:Y:S04]  /*2e000*/  LDL.LU.64 R18, [R1+0x1240] ;  /* 0x0012400001127983 */ /* 0x001f280000300a00 */
[----:B------:R-:W4:Y:S04]  /*2e010*/  LDL.LU.64 R16, [R1+0x1238] ;  /* 0x0012380001107983 */ /* 0x000f280000300a00 */
[----:B------:R-:W4:Y:S04]  /*2e020*/  LDL.LU.64 R22, [R1+0x1230] ;  /* 0x0012300001167983 */ /* 0x000f280000300a00 */
[----:B------:R-:W4:Y:S04]  /*2e030*/  LDL.LU.64 R20, [R1+0x1228] ;  /* 0x0012280001147983 */ /* 0x000f280000300a00 */
[----:B------:R-:W4:Y:S04]  /*2e040*/  LDL.LU.64 R26, [R1+0x1220] ;  /* 0x00122000011a7983 */ /* 0x000f280000300a00 */
[----:B------:R-:W4:Y:S04]  /*2e050*/  LDL.LU.64 R24, [R1+0x1218] ;  /* 0x0012180001187983 */ /* 0x000f280000300a00 */
[----:B------:R-:W0:Y:S02]  /*2e060*/  S2R R3, SR_TID.X ;  /* 0x0000000000037919 */ /* 0x000e240000002100 */
[----:B0-----:R-:W-:-:S02]  /*2e070*/  LOP3.LUT R2, R3, 0x7f, RZ, 0xc0, !PT ;  /* 0x0000007f03027812 */ /* 0x001fc400078ec0ff */
[----:B--2---:R0:W-:Y:S04]  /*2e080*/  STS.128 [R0+0x400], R4 ;  /* 0x0004000400007388 */ /* 0x0041e80000000c00 */
[----:B---3--:R-:W-:Y:S01]  /*2e090*/  STS.128 [R0+0x480], R8 ;  /* 0x0004800800007388 */ /* 0x008fe20000000c00 */
[----:B0-----:R-:W-:-:S05]  /*2e0a0*/  IMAD.SHL.U32 R4, R3, 0x400, RZ ;  /* 0x0000040003047824 */ /* 0x001fca00078e00ff */
[----:B------:R-:W-:-:S05]  /*2e0b0*/  LOP3.LUT R4, R4, 0x1800, RZ, 0xc0, !PT ;  /* 0x0000180004047812 */ /* 0x000fca00078ec0ff */
[----:B------:R-:W-:Y:S01]  /*2e0c0*/  IMAD R4, R2, 0x10, R4 ;  /* 0x0000001002047824 */ /* 0x000fe200078e0204 */
[----:B------:R-:W-:Y:S01]  /*2e0d0*/  BAR.SYNC.DEFER_BLOCKING 0x0 ;  /* 0x0000000000007b1d */ /* 0x000fe20000010000 */
[----:B------:R-:W-:-:S05]  /*2e0e0*/  IMAD.SHL.U32 R5, R3, 0x400, RZ ;  /* 0x0000040003057824 */ /* 0x000fca00078e00ff */
[----:B------:R-:W0:Y:S01]  /*2e0f0*/  LDS.128 R8, [R4] ;  /* 0x0000000004087984 */ /* 0x000e220000000c00 */
[----:B------:R-:W-:-:S05]  /*2e100*/  LOP3.LUT R5, R5, 0x1800, RZ, 0xc0, !PT ;  /* 0x0000180005057812 */ /* 0x000fca00078ec0ff */
[----:B------:R-:W-:-:S05]  /*2e110*/  IMAD R5, R2, 0x10, R5 ;  /* 0x0000001002057824 */ /* 0x000fca00078e0205 */
[----:B------:R-:W-:Y:S01]  /*2e120*/  LOP3.LUT R5, R5, 0x20, RZ, 0x3c, !PT ;  /* 0x0000002005057812 */ /* 0x000fe200078e3cff */
[----:B------:R-:W-:Y:S01]  /*2e130*/  IMAD.SHL.U32 R7, R3, 0x400, RZ ;  /* 0x0000040003077824 */ /* 0x000fe200078e00ff */
[----:B0-----:R-:W-:Y:S04]  /*2e140*/  STL.64 [R1+0x20], R8 ;  /* 0x0000200801007387 */ /* 0x001fe80000100a00 */
[----:B------:R-:W-:Y:S04]  /*2e150*/  STL.64 [R1+0x28], R10 ;  /* 0x0000280a01007387 */ /* 0x000fe80000100a00 */
[----:B------:R-:W0:Y:S01]  /*2e160*/  LDS.128 R8, [R5] ;  /* 0x0000000005087984 */ /* 0x000e220000000c00 */
[----:B------:R-:W-:-:S05]  /*2e170*/  LOP3.LUT R7, R7, 0x1800, RZ, 0xc0, !PT ;  /* 0x0000180007077812 */ /* 0x000fca00078ec0ff */
[----:B------:R-:W-:-:S05]  /*2e180*/  IMAD R7, R2, 0x10, R7 ;  /* 0x0000001002077824 */ /* 0x000fca00078e0207 */
[----:B------:R-:W-:Y:S01]  /*2e190*/  LOP3.LUT R7, R7, 0x40, RZ, 0x3c, !PT ;  /* 0x0000004007077812 */ /* 0x000fe200078e3cff */
[----:B0-----:R-:W-:Y:S04]  /*2e1a0*/  STL.64 [R1+0x40], R8 ;  /* 0x0000400801007387 */ /* 0x001fe80000100a00 */
[----:B------:R-:W-:Y:S04]  /*2e1b0*/  STL.64 [R1+0x48], R10 ;  /* 0x0000480a01007387 */ /* 0x000fe80000100a00 */
[----:B------:R-:W0:Y:S04]  /*2e1c0*/  LDS.128 R8, [R7] ;  /* 0x0000000007087984 */ /* 0x000e280000000c00 */
[----:B0-----:R-:W-:Y:S04]  /*2e1d0*/  STL.64 [R1+0x30], R8 ;  /* 0x0000300801007387 */ /* 0x001fe80000100a00 */
[----:B------:R-:W-:Y:S04]  /*2e1e0*/  STL.64 [R1+0x38], R10 ;  /* 0x0000380a01007387 */ /* 0x000fe80000100a00 */
[----:B------:R-:W0:Y:S04]  /*2e1f0*/  LDS.128 R8, [R29] ;  /* 0x000000001d087984 */ /* 0x000e280000000c00 */
[----:B------:R-:W-:Y:S06]  /*2e200*/  BAR.SYNC.DEFER_BLOCKING 0x0 ;  /* 0x0000000000007b1d */ /* 0x000fec0000010000 */
[----:B----4-:R-:W-:Y:S04]  /*2e210*/  STS.128 [R0], R12 ;  /* 0x0000000c00007388 */ /* 0x010fe80000000c00 */
[----:B------:R-:W-:Y:S04]  /*2e220*/  STS.128 [R0+0x80], R16 ;  /* 0x0000801000007388 */ /* 0x000fe80000000c00 */
[----:B------:R1:W-:Y:S04]  /*2e230*/  STS.128 [R0+0x400], R20 ;  /* 0x0004001400007388 */ /* 0x0003e80000000c00 */
[----:B------:R2:W-:Y:S04]  /*2e240*/  STS.128 [R0+0x480], R24 ;  /* 0x0004801800007388 */ /* 0x0005e80000000c00 */
[----:B------:R-:W-:Y:S06]  /*2e250*/  BAR.SYNC.DEFER_BLOCKING 0x0 ;  /* 0x0000000000007b1d */ /* 0x000fec0000010000 */
[----:B------:R-:W3:Y:S04]  /*2e260*/  LDS.128 R16, [R4] ;  /* 0x0000000004107984 */ /* 0x000ee80000000c00 */
[----:B0-----:R-:W-:Y:S04]  /*2e270*/  STL.64 [R1+0x140], R8 ;  /* 0x0001400801007387 */ /* 0x001fe80000100a00 */
[----:B------:R-:W-:Y:S04]  /*2e280*/  STL.64 [R1+0x148], R10 ;  /* 0x0001480a01007387 */ /* 0x000fe80000100a00 */
[----:B-1----:R-:W4:Y:S04]  /*2e290*/  LDL.LU R20, [R1+0xd0] ;  /* 0x0000d00001147983 */ /* 0x002f280000300800 */
[----:B------:R-:W4:Y:S04]  /*2e2a0*/  LDL.LU R21, [R1+0xd4] ;  /* 0x0000d40001157983 */ /* 0x000f280000300800 */
[----:B------:R-:W4:Y:S04]  /*2e2b0*/  LDL.LU R22, [R1+0xd8] ;  /* 0x0000d80001167983 */ /* 0x000f280000300800 */
[----:B------:R-:W4:Y:S04]  /*2e2c0*/  LDL.LU R23, [R1+0xdc] ;  /* 0x0000dc0001177983 */ /* 0x000f280000300800 */
[----:B--2---:R-:W2:Y:S04]  /*2e2d0*/  LDL.LU R24, [R1+0xa0] ;  /* 0x0000a00001187983 */ /* 0x004ea80000300800 */
[----:B------:R-:W2:Y:S04]  /*2e2e0*/  LDL.LU R25, [R1+0xa4] ;  /* 0x0000a40001197983 */ /* 0x000ea80000300800 */
[----:B------:R-:W2:Y:S04]  /*2e2f0*/  LDL.LU R26, [R1+0xa8] ;  /* 0x0000a800011a7983 */ /* 0x000ea80000300800 */
[----:B------:R-:W2:Y:S04]  /*2e300*/  LDL.LU R27, [R1+0xac] ;  /* 0x0000ac00011b7983 */ /* 0x000ea80000300800 */
[----:B---3--:R-:W-:Y:S04]  /*2e310*/  STL [R1+0x11a4], R16 ;  /* 0x0011a41001007387 */ /* 0x008fe80000100800 */
[----:B------:R-:W-:Y:S04]  /*2e320*/  STL [R1+0x1190], R17 ;  /* 0x0011901101007387 */ /* 0x000fe80000100800 */
[----:B------:R0:W-:Y:S04]  /*2e330*/  STL [R1+0x1184], R18 ;  /* 0x0011841201007387 */ /* 0x0001e80000100800 */
[----:B------:R-:W1:Y:S04]  /*2e340*/  LDS.128 R8, [R5] ;  /* 0x0000000005087984 */ /* 0x000e680000000c00 */
[----:B------:R-:W3:Y:S04]  /*2e350*/  LDS.128 R12, [R7] ;  /* 0x00000000070c7984 */ /* 0x000ee80000000c00 */
[----:B0-----:R-:W2:Y:S04]  /*2e360*/  LDL R18, [R1+0x7d8] ;  /* 0x0007d80001127983 */ /* 0x001ea80000100800 */
[----:B------:R0:W-:Y:S04]  /*2e370*/  STL [R1+0x117c], R19 ;  /* 0x00117c1301007387 */ /* 0x0001e80000100800 */
[----:B0-----:R-:W2:Y:S04]  /*2e380*/  LDL R19, [R1+0x7d4] ;  /* 0x0007d40001137983 */ /* 0x001ea80000100800 */
[----:B--2---:R0:W-:Y:S04]  /*2e390*/  STL.64 [R1+0x1200], R18 ;  /* 0x0012001201007387 */ /* 0x0041e80000100a00 */
[----:B------:R-:W2:Y:S04]  /*2e3a0*/  LDL.LU R16, [R1+0xb0] ;  /* 0x0000b00001107983 */ /* 0x000ea80000300800 */
[----:B------:R-:W2:Y:S04]  /*2e3b0*/  LDL.LU R17, [R1+0xb4] ;  /* 0x0000b40001117983 */ /* 0x000ea80000300800 */
[----:B0-----:R-:W2:Y:S04]  /*2e3c0*/  LDL.LU R18, [R1+0xb8] ;  /* 0x0000b80001127983 */ /* 0x001ea80000300800 */
[----:B------:R-:W2:Y:S04]  /*2e3d0*/  LDL.LU R19, [R1+0xbc] ;  /* 0x0000bc0001137983 */ /* 0x000ea80000300800 */
[----:B-1----:R-:W-:Y:S04]  /*2e3e0*/  STL [R1+0x119c], R8 ;  /* 0x00119c0801007387 */ /* 0x002fe80000100800 */
[----:B------:R-:W-:Y:S04]  /*2e3f0*/  STL [R1+0x118c], R9 ;  /* 0x00118c0901007387 */ /* 0x000fe80000100800 */
[----:B------:R-:W-:Y:S04]  /*2e400*/  STL [R1+0x1188], R10 ;  /* 0x0011880a01007387 */ /* 0x000fe80000100800 */
[----:B------:R-:W-:Y:S04]  /*2e410*/  STL [R1+0x11a0], R10 ;  /* 0x0011a00a01007387 */ /* 0x000fe80000100800 */
[----:B------:R-:W-:Y:S04]  /*2e420*/  STL [R1+0x1178], R11 ;  /* 0x0011780b01007387 */ /* 0x000fe80000100800 */
[----:B------:R0:W-:Y:S04]  /*2e430*/  STL.64 [R1+0x11c0], R8 ;  /* 0x0011c00801007387 */ /* 0x0001e80000100a00 */
[----:B0-----:R-:W2:Y:S04]  /*2e440*/  LDL.LU R8, [R1+0xc0] ;  /* 0x0000c00001087983 */ /* 0x001ea80000300800 */
[----:B------:R-:W2:Y:S04]  /*2e450*/  LDL.LU R9, [R1+0xc4] ;  /* 0x0000c40001097983 */ /* 0x000ea80000300800 */
[----:B------:R-:W2:Y:S04]  /*2e460*/  LDL.LU R10, [R1+0xc8] ;  /* 0x0000c800010a7983 */ /* 0x000ea80000300800 */
[----:B------:R-:W2:Y:S04]  /*2e470*/  LDL.LU R11, [R1+0xcc] ;  /* 0x0000cc00010b7983 */ /* 0x000ea80000300800 */
[----:B---3--:R-:W-:Y:S04]  /*2e480*/  STL [R1+0x1198], R12 ;  /* 0x0011980c01007387 */ /* 0x008fe80000100800 */
[----:B------:R-:W-:Y:S04]  /*2e490*/  STL [R1+0x1194], R13 ;  /* 0x0011940d01007387 */ /* 0x000fe80000100800 */
[----:B------:R-:W-:Y:S04]  /*2e4a0*/  STL [R1+0x1180], R14 ;  /* 0x0011800e01007387 */ /* 0x000fe80000100800 */
[----:B------:R-:W-:Y:S04]  /*2e4b0*/  STL [R1+0x1174], R15 ;  /* 0x0011740f01007387 */ /* 0x000fe80000100800 */
[----:B------:R-:W-:Y:S04]  /*2e4c0*/  STL.64 [R1+0x11c8], R12 ;  /* 0x0011c80c01007387 */ /* 0x000fe80000100a00 */
[----:B------:R-:W0:Y:S04]  /*2e4d0*/  LDS.128 R12, [R29] ;  /* 0x000000001d0c7984 */ /* 0x000e280000000c00 */
[----:B------:R-:W-:Y:S06]  /*2e4e0*/  BAR.SYNC.DEFER_BLOCKING 0x0 ;  /* 0x0000000000007b1d */ /* 0x000fec0000010000 */
[----:B----4-:R-:W-:Y:S04]  /*2e4f0*/  STS.128 [R0+0x480], R20 ;  /* 0x0004801400007388 */ /* 0x010fe80000000c00 */
[----:B0-----:R0:W-:Y:S04]  /*2e500*/  STL.64 [R1+0x10], R12 ;  /* 0x0000100c01007387 */ /* 0x0011e80000100a00 */
[----:B------:R1:W-:Y:S04]  /*2e510*/  STL.64 [R1+0x18], R14 ;  /* 0x0000180e01007387 */ /* 0x0003e80000100a00 */
[----:B0-----:R-:W3:Y:S04]  /*2e520*/  LDL.LU R12, [R1+0x160] ;  /* 0x00016000010c7983 */ /* 0x001ee80000300800 */
[----:B------:R-:W3:Y:S04]  /*2e530*/  LDL.LU R13, [R1+0x164] ;  /* 0x00016400010d7983 */ /* 0x000ee80000300800 */
[----:B-1----:R-:W4:Y:S04]  /*2e540*/  LDL.LU R14, [R1+0x168] ;  /* 0x00016800010e7983 */ /* 0x002f280000300800 */
[----:B------:R-:W4:Y:S04]  /*2e550*/  LDL.LU R15, [R1+0x16c] ;  /* 0x00016c00010f7983 */ /* 0x000f280000300800 */
[----:B------:R-:W3:Y:S04]  /*2e560*/  LDL.LU R20, [R1+0x110] ;  /* 0x0001100001147983 */ /* 0x000ee80000300800 */
[----:B------:R-:W3:Y:S04]  /*2e570*/  LDL.LU R21, [R1+0x114] ;  /* 0x0001140001157983 */ /* 0x000ee80000300800 */
[----:B------:R-:W3:Y:S04]  /*2e580*/  LDL.LU R22, [R1+0x118] ;  /* 0x0001180001167983 */ /* 0x000ee80000300800 */
[----:B------:R-:W3:Y:S04]  /*2e590*/  LDL.LU R23, [R1+0x11c] ;  /* 0x00011c0001177983 */ /* 0x000ee80000300800 */
[----:B--2---:R0:W-:Y:S04]  /*2e5a0*/  STS.128 [R0+0x80], R16 ;  /* 0x0000801000007388 */ /* 0x0041e80000000c00 */
[----:B---3--:R-:W-:Y:S04]  /*2e5b0*/  STL.64 [R1+0x1210], R22 ;  /* 0x0012101601007387 */ /* 0x008fe80000100a00 */
[----:B------:R1:W-:Y:S04]  /*2e5c0*/  STL.64 [R1+0x1208], R20 ;  /* 0x0012081401007387 */ /* 0x0003e80000100a00 */
[----:B0-----:R-:W2:Y:S04]  /*2e5d0*/  LDL.LU R16, [R1+0xf0] ;  /* 0x0000f00001107983 */ /* 0x001ea80000300800 */
[----:B------:R-:W2:Y:S04]  /*2e5e0*/  LDL.LU R17, [R1+0xf4] ;  /* 0x0000f40001117983 */ /* 0x000ea80000300800 */
[----:B------:R-:W2:Y:S04]  /*2e5f0*/  LDL.LU R18, [R1+0xf8] ;  /* 0x0000f80001127983 */ /* 0x000ea80000300800 */
[----:B------:R-:W2:Y:S04]  /*2e600*/  LDL.LU R19, [R1+0xfc] ;  /* 0x0000fc0001137983 */ /* 0x000ea80000300800 */
[----:B-1----:R-:W3:Y:S04]  /*2e610*/  LDL.LU R20, [R1+0xe0] ;  /* 0x0000e00001147983 */ /* 0x002ee80000300800 */
[----:B------:R-:W3:Y:S04]  /*2e620*/  LDL.LU R21, [R1+0xe4] ;  /* 0x0000e40001157983 */ /* 0x000ee80000300800 */
[----:B------:R-:W3:Y:S04]  /*2e630*/  LDL.LU R22, [R1+0xe8] ;  /* 0x0000e80001167983 */ /* 0x000ee80000300800 */
[----:B------:R-:W3:Y:S04]  /*2e640*/  LDL.LU R23, [R1+0xec] ;  /* 0x0000ec0001177983 */ /* 0x000ee80000300800 */
[----:B----4-:R-:W-:Y:S04]  /*2e650*/  STL.64 [R1+0x11d8], R14 ;  /* 0x0011d80e01007387 */ /* 0x010fe80000100a00 */
[----:B------:R0:W-:Y:S04]  /*2e660*/  STL.64 [R1+0x11d0], R12 ;  /* 0x0011d00c01007387 */ /* 0x0001e80000100a00 */
[----:B0-----:R-:W4:Y:S04]  /*2e670*/  LDL.LU R12, [R1+0x150] ;  /* 0x00015000010c7983 */ /* 0x001f280000300800 */
[----:B------:R-:W4:Y:S04]  /*2e680*/  LDL.LU R13, [R1+0x154] ;  /* 0x00015400010d7983 */ /* 0x000f280000300800 */
[----:B------:R-:W2:Y:S04]  /*2e690*/  LDL.LU R14, [R1+0x158] ;  /* 0x00015800010e7983 */ /* 0x000ea80000300800 */
[----:B------:R-:W2:Y:S04]  /*2e6a0*/  LDL.LU R15, [R1+0x15c] ;  /* 0x00015c00010f7983 */ /* 0x000ea80000300800 */
[----:B------:R-:W-:Y:S04]  /*2e6b0*/  STS.128 [R0], R8 ;  /* 0x0000000800007388 */ /* 0x000fe80000000c00 */
[----:B------:R-:W-:Y:S04]  /*2e6c0*/  STS.128 [R0+0x400], R24 ;  /* 0x0004001800007388 */ /* 0x000fe80000000c00 */
[----:B------:R-:W-:Y:S06]  /*2e6d0*/  BAR.SYNC.DEFER_BLOCKING 0x0 ;  /* 0x0000000000007b1d */ /* 0x000fec0000010000 */
[----:B------:R-:W0:Y:S04]  /*2e6e0*/  LDS.128 R24, [R4] ;  /* 0x0000000004187984 */ /* 0x000e280000000c00 */
[----:B--2---:R-:W-:Y:S04]  /*2e6f0*/  STL.64 [R1+0x11e8], R14 ;  /* 0x0011e80e01007387 */ /* 0x004fe80000100a00 */
[----:B----4-:R1:W-:Y:S04]  /*2e700*/  STL.64 [R1+0x11e0], R12 ;  /* 0x0011e00c01007387 */ /* 0x0103e80000100a00 */
[----:B-1----:R-:W2:Y:S04]  /*2e710*/  LDL.LU R12, [R1+0x120] ;  /* 0x00012000010c7983 */ /* 0x002ea80000300800 */
[----:B------:R-:W2:Y:S04]  /*2e720*/  LDL.LU R13, [R1+0x124] ;  /* 0x00012400010d7983 */ /* 0x000ea80000300800 */
[----:B------:R-:W4:Y:S04]  /*2e730*/  LDL.LU R14, [R1+0x128] ;  /* 0x00012800010e7983 */ /* 0x000f280000300800 */
[----:B------:R-:W4:Y:S04]  /*2e740*/  LDL.LU R15, [R1+0x12c] ;  /* 0x00012c00010f7983 */ /* 0x000f280000300800 */
[----:B----4-:R-:W-:Y:S04]  /*2e750*/  STL.64 [R1+0x11f8], R14 ;  /* 0x0011f80e01007387 */ /* 0x010fe80000100a00 */
[----:B--2---:R1:W-:Y:S04]  /*2e760*/  STL.64 [R1+0x11f0], R12 ;  /* 0x0011f00c01007387 */ /* 0x0043e80000100a00 */
[----:B-1----:R-:W2:Y:S04]  /*2e770*/  LDL.LU R12, [R1+0x100] ;  /* 0x00010000010c7983 */ /* 0x002ea80000300800 */
[----:B------:R-:W2:Y:S04]  /*2e780*/  LDL.LU R13, [R1+0x104] ;  /* 0x00010400010d7983 */ /* 0x000ea80000300800 */
[----:B------:R-:W2:Y:S04]  /*2e790*/  LDL.LU R14, [R1+0x108] ;  /* 0x00010800010e7983 */ /* 0x000ea80000300800 */
[----:B------:R-:W2:Y:S04]  /*2e7a0*/  LDL.LU R15, [R1+0x10c] ;  /* 0x00010c00010f7983 */ /* 0x000ea80000300800 */
[----:B------:R-:W4:Y:S04]  /*2e7b0*/  LDL.LU R8, [R1+0x170] ;  /* 0x0001700001087983 */ /* 0x000f280000300800 */
[----:B------:R-:W4:Y:S04]  /*2e7c0*/  LDL.LU R9, [R1+0x174] ;  /* 0x0001740001097983 */ /* 0x000f280000300800 */
[----:B------:R-:W4:Y:S04]  /*2e7d0*/  LDL.LU R10, [R1+0x178] ;  /* 0x00017800010a7983 */ /* 0x000f280000300800 */
[----:B------:R-:W4:Y:S04]  /*2e7e0*/  LDL.LU R11, [R1+0x17c] ;  /* 0x00017c00010b7983 */ /* 0x000f280000300800 */
        /* <DEDUP_REMOVED lines=11> */
[----:B0-----:R0:W-:Y:S04]  /*2e8a0*/  STL.64 [R1+0x220], R24 ;  /* 0x0002201801007387 */ /* 0x0011e80000100a00 */
[----:B------:R1:W-:Y:S04]  /*2e8b0*/  STL.64 [R1+0x228], R26 ;  /* 0x0002281a01007387 */ /* 0x0003e80000100a00 */
[----:B0-----:R-:W3:Y:S04]  /*2e8c0*/  LDL.LU R24, [R1+0x180] ;  /* 0x0001800001187983 */ /* 0x001ee80000300800 */
[----:B------:R-:W3:Y:S04]  /*2e8d0*/  LDL.LU R25, [R1+0x184] ;  /* 0x0001840001197983 */ /* 0x000ee80000300800 */
[----:B-1----:R-:W3:Y:S04]  /*2e8e0*/  LDL.LU R26, [R1+0x188] ;  /* 0x00018800011a7983 */ /* 0x002ee80000300800 */
[----:B------:R-:W3:Y:S04]  /*2e8f0*/  LDL.LU R27, [R1+0x18c] ;  /* 0x00018c00011b7983 */ /* 0x000ee80000300800 */
[----:B------:R-:W3:Y:S04]  /*2e900*/  LDL.LU.64 R22, [R1+0x1210] ;  /* 0x0012100001167983 */ /* 0x000ee80000300a00 */
[----:B------:R-:W3:Y:S04]  /*2e910*/  LDL.LU.64 R20, [R1+0x1208] ;  /* 0x0012080001147983 */ /* 0x000ee80000300a00 */
[----:B------:R0:W-:Y:S04]  /*2e920*/  STS.128 [R0+0x80], R16 ;  /* 0x0000801000007388 */ /* 0x0001e80000000c00 */
[----:B0-----:R-:W4:Y:S04]  /*2e930*/  LDL.LU.64 R18, [R1+0x1200] ;  /* 0x0012000001127983 */ /* 0x001f280000300a00 */
[----:B--2---:R-:W-:Y:S04]  /*2e940*/  STS.128 [R0+0x400], R12 ;  /* 0x0004000c00007388 */ /* 0x004fe80000000c00 */
[----:B---3--:R-:W-:Y:S04]  /*2e950*/  STS.128 [R0+0x480], R20 ;  /* 0x0004801400007388 */ /* 0x008fe80000000c00 */
[----:B------:R-:W-:Y:S06]  /*2e960*/  BAR.SYNC.DEFER_BLOCKING 0x0 ;  /* 0x0000000000007b1d */ /* 0x000fec0000010000 */
[----:B------:R-:W0:Y:S04]  /*2e970*/  LDS.128 R12, [R4] ;  /* 0x00000000040c7984 */ /* 0x000e280000000c00 */
[----:B------:R-:W1:Y:S04]  /*2e980*/  LDS.128 R20, [R5] ;  /* 0x0000000005147984 */ /* 0x000e680000000c00 */
[----:B0-----:R-:W-:Y:S04]  /*2e990*/  STL.64 [R1+0xb0], R12 ;  /* 0x0000b00c01007387 */ /* 0x001fe80000100a00 */
[----:B------:R-:W-:Y:S04]  /*2e9a0*/  STL.64 [R1+0xb8], R14 ;  /* 0x0000b80e01007387 */ /* 0x000fe80000100a00 */
[----:B------:R-:W0:Y:S04]  /*2e9b0*/  LDS.128 R12, [R7] ;  /* 0x00000000070c7984 */ /* 0x000e280000000c00 */
[----:B-1----:R1:W-:Y:S04]  /*2e9c0*/  STL.64 [R1+0xe0], R20 ;  /* 0x0000e01401007387 */ /* 0x0023e80000100a00 */
[----:B------:R2:W-:Y:S04]  /*2e9d0*/  STL.64 [R1+0xe8], R22 ;  /* 0x0000e81601007387 */ /* 0x0005e80000100a00 */
[----:B-1----:R-:W3:Y:S04]  /*2e9e0*/  LDL.LU R20, [R1+0x190] ;  /* 0x0001900001147983 */ /* 0x002ee80000300800 */
[----:B0-----:R-:W-:Y:S04]  /*2e9f0*/  STL.64 [R1+0x200], R12 ;  /* 0x0002000c01007387 */ /* 0x001fe80000100a00 */
[----:B------:R-:W-:Y:S04]  /*2ea00*/  STL.64 [R1+0x208], R14 ;  /* 0x0002080e01007387 */ /* 0x000fe80000100a00 */
[----:B------:R-:W0:Y:S04]  /*2ea10*/  LDS.128 R12, [R29] ;  /* 0x000000001d0c7984 */ /* 0x000e280000000c00 */
[----:B------:R-:W3:Y:S04]  /*2ea20*/  LDL.LU R21, [R1+0x194] ;  /* 0x0001940001157983 */ /* 0x000ee80000300800 */
[----:B--2---:R-:W3:Y:S04]  /*2ea30*/  LDL.LU R22, [R1+0x198] ;  /* 0x0001980001167983 */ /* 0x004ee80000300800 */
[----:B------:R-:W3:Y:S04]  /*2ea40*/  LDL.LU R23, [R1+0x19c] ;  /* 0x00019c0001177983 */ /* 0x000ee80000300800 */
[----:B------:R-:W-:Y:S06]  /*2ea50*/  BAR.SYNC.DEFER_BLOCKING 0x0 ;  /* 0x0000000000007b1d */ /* 0x000fec0000010000 */
[----:B0-----:R-:W-:Y:S04]  /*2ea60*/  STL.64 [R1+0x110], R12 ;  /* 0x0001100c01007387 */ /* 0x001fe80000100a00 */
[----:B------:R0:W-:Y:S04]  /*2ea70*/  STL.64 [R1+0x118], R14 ;  /* 0x0001180e01007387 */ /* 0x0001e80000100a00 */
[----:B0-----:R-:W2:Y:S04]  /*2ea80*/  LDL.LU.64 R14, [R1+0x11f8] ;  /* 0x0011f800010e7983 */ /* 0x001ea80000300a00 */
[----:B------:R-:W2:Y:S04]  /*2ea90*/  LDL.LU.64 R12, [R1+0x11f0] ;  /* 0x0011f000010c7983 */ /* 0x000ea80000300a00 */
[----:B--2---:R0:W-:Y:S04]  /*2eaa0*/  STS.128 [R0], R12 ;  /* 0x0000000c00007388 */ /* 0x0041e80000000c00 */
[----:B0-----:R-:W2:Y:S04]  /*2eab0*/  LDL.LU.64 R14, [R1+0x11e8] ;  /* 0x0011e800010e7983 */ /* 0x001ea80000300a00 */
[----:B------:R-:W2:Y:S04]  /*2eac0*/  LDL.LU.64 R12, [R1+0x11e0] ;  /* 0x0011e000010c7983 */ /* 0x000ea80000300a00 */
[----:B--2---:R0:W-:Y:S04]  /*2ead0*/  STS.128 [R0+0x80], R12 ;  /* 0x0000800c00007388 */ /* 0x0041e80000000c00 */
[----:B0-----:R-:W2:Y:S04]  /*2eae0*/  LDL.LU.64 R14, [R1+0x11d8] ;  /* 0x0011d800010e7983 */ /* 0x001ea80000300a00 */
[----:B------:R-:W2:Y:S04]  /*2eaf0*/  LDL.LU.64 R12, [R1+0x11d0] ;  /* 0x0011d000010c7983 */ /* 0x000ea80000300a00 */
[----:B----4-:R-:W-:Y:S01]  /*2eb00*/  STS.128 [R0+0x480], R8 ;  /* 0x0004800800007388 */ /* 0x010fe20000000c00 */
[C---:B------:R-:W-:Y:S01]  /*2eb10*/  ISETP.GE.AND P1, PT, R19.reuse, c[0x0][0x178], PT ;  /* 0x00005e0013007a0c */ /* 0x040fe20003f26270 */
[----:B------:R-:W-:-:S03]  /*2eb20*/  IMAD R6, R19, c[0x0][0x194], RZ ;  /* 0x0000650013067a24 */ /* 0x000fc600078e02ff */
[C---:B------:R-:W-:Y:S01]  /*2eb30*/  ISETP.LT.AND P1, PT, R18.reuse, c[0x0][0x17c], !P1 ;  /* 0x00005f0012007a0c */ /* 0x040fe20004f21270 */
[----:B--2---:R0:W-:Y:S04]  /*2eb40*/  STS.128 [R0+0x400], R12 ;  /* 0x0004000c00007388 */ /* 0x0041e80000000c00 */
[----:B------:R-:W-:Y:S06]  /*2eb50*/  BAR.SYNC.DEFER_BLOCKING 0x0 ;  /* 0x0000000000007b1d */ /* 0x000fec0000010000 */
[----:B0-----:R-:W2:Y:S04]  /*2eb60*/  LDL.LU.64 R12, [R1+0x11c8] ;  /* 0x0011c800010c7983 */ /* 0x001ea80000300a00 */
[----:B------:R-:W0:Y:S04]  /*2eb70*/  LDS.128 R8, [R4] ;  /* 0x0000000004087984 */ /* 0x000e280000000c00 */
        /* <DEDUP_REMOVED lines=10> */
[----:B------:R1:W-:Y:S04]  /*2ec20*/  STS.128 [R0], R24 ;  /* 0x0000001800007388 */ /* 0x0003e80000000c00 */
[----:B0-----:R0:W-:Y:S04]  /*2ec30*/  STL.64 [R1+0xf0], R8 ;  /* 0x0000f00801007387 */ /* 0x0011e80000100a00 */
[----:B------:R-:W-:Y:S01]  /*2ec40*/  STL.64 [R1+0xf8], R10 ;  /* 0x0000f80a01007387 */ /* 0x000fe20000100a00 */
[----:B-1----:R-:W-:-:S03]  /*2ec50*/  IMAD R26, R18, c[0x0][0x198], RZ ;  /* 0x00006600121a7a24 */ /* 0x002fc600078e02ff */
[----:B0-----:R-:W4:Y:S04]  /*2ec60*/  LDL.LU.64 R8, [R1+0x11c0] ;  /* 0x0011c00001087983 */ /* 0x001f280000300a00 */
[----:B------:R-:W2:Y:S04]  /*2ec70*/  LDL R15, [R1+0x1058] ;  /* 0x00105800010f7983 */ /* 0x000ea80000100800 */
[----:B------:R0:W-:Y:S04]  /*2ec80*/  STL.64 [R1+0x11a8], R18 ;  /* 0x0011a81201007387 */ /* 0x0001e80000100a00 */
[----:B------:R-:W2:Y:S04]  /*2ec90*/  LDL.LU R16, [R1+0x1b0] ;  /* 0x0001b00001107983 */ /* 0x000ea80000300800 */
[----:B------:R-:W2:Y:S04]  /*2eca0*/  LDL.LU R17, [R1+0x1b4] ;  /* 0x0001b40001117983 */ /* 0x000ea80000300800 */
[----:B0-----:R-:W2:Y:S04]  /*2ecb0*/  LDL.LU R18, [R1+0x1b8] ;  /* 0x0001b80001127983 */ /* 0x001ea80000300800 */
[----:B------:R-:W2:Y:S04]  /*2ecc0*/  LDL.LU R19, [R1+0x1bc] ;  /* 0x0001bc0001137983 */ /* 0x000ea80000300800 */
[----:B--2---:R-:W-:Y:S04]  /*2ecd0*/  STL.64 [R1+0x11b8], R18 ;  /* 0x0011b81201007387 */ /* 0x004fe80000100a00 */
[----:B------:R0:W-:Y:S04]  /*2ece0*/  STL.64 [R1+0x11b0], R16 ;  /* 0x0011b01001007387 */ /* 0x0001e80000100a00 */
[----:B0-----:R-:W2:Y:S04]  /*2ecf0*/  LDL.LU R16, [R1+0x1a0] ;  /* 0x0001a00001107983 */ /* 0x001ea80000300800 */
[----:B------:R-:W2:Y:S04]  /*2ed00*/  LDL.LU R17, [R1+0x1a4] ;  /* 0x0001a40001117983 */ /* 0x000ea80000300800 */
[----:B------:R-:W2:Y:S04]  /*2ed10*/  LDL.LU R18, [R1+0x1a8] ;  /* 0x0001a80001127983 */ /* 0x000ea80000300800 */
[----:B------:R-:W2:Y:S04]  /*2ed20*/  LDL.LU R19, [R1+0x1ac] ;  /* 0x0001ac0001137983 */ /* 0x000ea80000300800 */
[----:B------:R-:W3:Y:S04]  /*2ed30*/  LDL.LU R10, [R1+0x50] ;  /* 0x00005000010a7983 */ /* 0x000ee80000300800 */
[----:B------:R-:W3:Y:S04]  /*2ed40*/  LDL R14, [R1+0x10c4] ;  /* 0x0010c400010e7983 */ /* 0x000ee80000100800 */
[----:B--2---:R0:W-:Y:S04]  /*2ed50*/  STS.128 [R0+0x400], R16 ;  /* 0x0004001000007388 */ /* 0x0041e80000000c00 */
[----:B0-----:R-:W2:Y:S04]  /*2ed60*/  LDL.LU.64 R18, [R1+0x11b8] ;  /* 0x0011b80001127983 */ /* 0x001ea80000300a00 */
[----:B------:R-:W2:Y:S04]  /*2ed70*/  LDL.LU.64 R16, [R1+0x11b0] ;  /* 0x0011b00001107983 */ /* 0x000ea80000300a00 */
[----:B------:R-:W4:Y:S04]  /*2ed80*/  LDL R11, [R1+0x10c0] ;  /* 0x0010c000010b7983 */ /* 0x000f280000100800 */
[----:B---3--:R-:W-:Y:S01]  /*2ed90*/  STS.128 [R0+0x80], R20 ;  /* 0x0000801400007388 */ /* 0x008fe20000000c00 */
[----:B------:R-:W-:-:S03]  /*2eda0*/  LEA R2, P2, R6, c[0x0][0x170], 0x1 ;  /* 0x00005c0006027a11 */ /* 0x000fc600078408ff */
[----:B--2---:R0:W-:Y:S04]  /*2edb0*/  STS.128 [R0+0x480], R16 ;  /* 0x0004801000007388 */ /* 0x0041e80000000c00 */
[----:B0-----:R-:W2:Y:S01]  /*2edc0*/  LDL.LU.64 R18, [R1+0x11a8] ;  /* 0x0011a80001127983 */ /* 0x001ea20000300a00 */
[----:B------:R-:W-:Y:S01]  /*2edd0*/  LEA.HI.X.SX32 R3, R6, c[0x0][0x174], 0x1, P2 ;  /* 0x00005d0006037a11 */ /* 0x000fe200010f0eff */
[----:B------:R-:W-:Y:S02]  /*2ede0*/  IMAD.MOV.U32 R21, RZ, RZ, c[0x0][0x194] ;  /* 0x00006500ff157624 */ /* 0x000fe400078e00ff */
[----:B------:R-:W3:Y:S02]  /*2edf0*/  LDL.LU R17, [R1+0x90] ;  /* 0x0000900001117983 */ /* 0x000ee40000300800 */
[----:B------:R-:W-:-:S02]  /*2ee00*/  IMAD.WIDE R4, R26, 0x2, R2 ;  /* 0x000000021a047825 */ /* 0x000fc400078e0202 */
[----:B------:R-:W-:Y:S02]  /*2ee10*/  BAR.SYNC.DEFER_BLOCKING 0x0 ;  /* 0x0000000000007b1d */ /* 0x000fe40000010000 */
[----:B------:R-:W-:-:S04]  /*2ee20*/  IMAD R0, R21, 0x80, R6 ;  /* 0x0000008015007824 */ /* 0x000fc800078e0206 */
[----:B------:R-:W-:-:S04]  /*2ee30*/  IMAD R7, R21, 0x80, R0 ;  /* 0x0000008015077824 */ /* 0x000fc800078e0200 */
[----:B------:R-:W-:Y:S01]  /*2ee40*/  IMAD R21, R21, 0x80, R7 ;  /* 0x0000008015157824 */ /* 0x000fe200078e0207 */
[----:B------:R0:W-:Y:S02]  /*2ee50*/  @P1 STG.E.U16 [R4.64], R28 ;  /* 0x0000001c04001986 */ /* 0x0001e4000c101506 */
[----:B0-----:R-:W-:-:S04]  /*2ee60*/  LEA R4, P2, R0, c[0x0][0x170], 0x1 ;  /* 0x00005c0000047a11 */ /* 0x001fc800078408ff */
[----:B------:R-:W-:Y:S02]  /*2ee70*/  LEA.HI.X.SX32 R5, R0, c[0x0][0x174], 0x1, P2 ;  /* 0x00005d0000057a11 */ /* 0x000fe400010f0eff */
[----:B------:R-:W-:-:S03]  /*2ee80*/  LEA R20, P2, R21, c[0x0][0x170], 0x1 ;  /* 0x00005c0015147a11 */ /* 0x000fc600078408ff */
[----:B------:R-:W-:Y:S01]  /*2ee90*/  IMAD.WIDE R22, R26, 0x2, R4 ;  /* 0x000000021a167825 */ /* 0x000fe200078e0204 */
[----:B------:R-:W-:Y:S02]  /*2eea0*/  LEA.HI.X.SX32 R21, R21, c[0x0][0x174], 0x1, P2 ;  /* 0x00005d0015157a11 */ /* 0x000fe400010f0eff */
[----:B--2---:R-:W-:-:S04]  /*2eeb0*/  ISETP.GE.AND P1, PT, R18, c[0x0][0x17c], PT ;  /* 0x00005f0012007a0c */ /* 0x004fc80003f26270 */
[----:B------:R-:W-:Y:S02]  /*2eec0*/  ISETP.LT.AND P4, PT, R15, c[0x0][0x178], !P1 ;  /* 0x00005e000f007a0c */ /* 0x000fe40004f81270 */
[----:B------:R-:W-:-:S04]  /*2eed0*/  IADD3 R16, R18, 0x3, RZ ;  /* 0x0000000312107810 */ /* 0x000fc80007ffe0ff */
[----:B------:R-:W-:Y:S02]  /*2eee0*/  ISETP.GE.AND P2, PT, R16, c[0x0][0x17c], PT ;  /* 0x00005f0010007a0c */ /* 0x000fe40003f46270 */
[----:B------:R-:W2:Y:S05]  /*2eef0*/  LDL.LU R16, [R1+0x11a4] ;  /* 0x0011a40001107983 */ /* 0x000eaa0000300800 */
[----:B------:R0:W-:Y:S04]  /*2ef00*/  @P4 STG.E.U16 [R22.64], R10 ;  /* 0x0000000a16004986 */ /* 0x0001e8000c101506 */
[----:B0-----:R-:W2:Y:S01]  /*2ef10*/  LDL.LU R23, [R1+0x20] ;  /* 0x0000200001177983 */ /* 0x001ea20000300800 */
[----:B------:R-:W-:-:S02]  /*2ef20*/  LEA R6, P6, R7, c[0x0][0x170], 0x1 ;  /* 0x00005c0007067a11 */ /* 0x000fc400078c08ff */
[----:B------:R-:W-:Y:S02]  /*2ef30*/  ISETP.LT.AND P5, PT, R14, c[0x0][0x178], !P1 ;  /* 0x00005e000e007a0c */ /* 0x000fe40004fa1270 */
[----:B----4-:R-:W-:Y:S02]  /*2ef40*/  ISETP.LT.AND P1, PT, R11, c[0x0][0x178], !P1 ;  /* 0x00005e000b007a0c */ /* 0x010fe40004f21270 */
[----:B------:R-:W-:Y:S02]  /*2ef50*/  LEA.HI.X.SX32 R7, R7, c[0x0][0x174], 0x1, P6 ;  /* 0x00005d0007077a11 */ /* 0x000fe400030f0eff */
[----:B------:R-:W-:Y:S02]  /*2ef60*/  ISETP.LT.AND P6, PT, R19, c[0x0][0x178], !P0 ;  /* 0x00005e0013007a0c */ /* 0x000fe400047c1270 */
[C---:B------:R-:W-:Y:S01]  /*2ef70*/  IADD3 R0, R26.reuse, c[0x0][0x198], RZ ;  /* 0x000066001a007a10 */ /* 0x040fe20007ffe0ff */
[----:B------:R-:W-:Y:S01]  /*2ef80*/  IMAD.WIDE R24, R26, 0x2, R6 ;  /* 0x000000021a187825 */ /* 0x000fe200078e0206 */
[----:B------:R-:W-:-:S03]  /*2ef90*/  PRMT R12, R28, 0x7632, R12 ;  /* 0x000076321c0c7816 */ /* 0x000fc6000000000c */
[----:B------:R-:W-:-:S04]  /*2efa0*/  IMAD.WIDE R26, R26, 0x2, R20 ;  /* 0x000000021a1a7825 */ /* 0x000fc800078e0214 */
[----:B------:R-:W-:Y:S01]  /*2efb0*/  IMAD.WIDE R28, R0, 0x2, R2 ;  /* 0x00000002001c7825 */ /* 0x000fe200078e0202 */
[----:B------:R-:W-:Y:S01]  /*2efc0*/  ISETP.LT.AND P4, PT, R15, c[0x0][0x178], !P0 ;  /* 0x00005e000f007a0c */ /* 0x000fe20004781270 */
[----:B--2---:R-:W-:Y:S04]  /*2efd0*/  @P5 STG.E.U16 [R24.64], R23 ;  /* 0x0000001718005986 */ /* 0x004fe8000c101506 */
[----:B------:R-:W-:Y:S04]  /*2efe0*/  @P1 STG.E.U16 [R26.64], R16 ;  /* 0x000000101a001986 */ /* 0x000fe8000c101506 */
[----:B------:R0:W-:Y:S04]  /*2eff0*/  @P6 STG.E.U16 [R28.64], R12 ;  /* 0x0000000c1c006986 */ /* 0x0001e8000c101506 */
[----:B0-----:R-:W2:Y:S01]  /*2f000*/  LDL.LU R12, [R1+0x80] ;  /* 0x00008000010c7983 */ /* 0x001ea20000300800 */
[----:B------:R-:W-:Y:S01]  /*2f010*/  PRMT R8, R10, 0x7632, R8 ;  /* 0x000076320a087816 */ /* 0x000fe20000000008 */
[----:B------:R-:W-:Y:S01]  /*2f020*/  IMAD.WIDE R24, R0, 0x2, R6 ;  /* 0x0000000200187825 */ /* 0x000fe200078e0206 */
[----:B------:R-:W-:Y:S01]  /*2f030*/  ISETP.LT.AND P5, PT, R14, c[0x0][0x178], !P0 ;  /* 0x00005e000e007a0c */ /* 0x000fe200047a1270 */
[----:B------:R-:W4:Y:S01]  /*2f040*/  LDL.LU R10, [R1+0x11a0] ;  /* 0x0011a000010a7983 */ /* 0x000f220000300800 */
[----:B------:R-:W-:Y:S01]  /*2f050*/  PRMT R9, R23, 0x7632, R9 ;  /* 0x0000763217097816 */ /* 0x000fe20000000009 */
[----:B------:R-:W-:Y:S01]  /*2f060*/  IMAD.WIDE R22, R0, 0x2, R4 ;  /* 0x0000000200167825 */ /* 0x000fe200078e0204 */
[----:B------:R-:W-:-:S02]  /*2f070*/  PRMT R29, R16, 0x7632, R29 ;  /* 0x00007632101d7816 */ /* 0x000fc4000000001d */
[----:B------:R-:W-:Y:S01]  /*2f080*/  ISETP.LT.AND P6, PT, R11, c[0x0][0x178], !P0 ;  /* 0x00005e000b007a0c */ /* 0x000fe200047c1270 */
[C---:B------:R-:W-:Y:S01]  /*2f090*/  IMAD.WIDE R26, R0.reuse, 0x2, R20 ;  /* 0x00000002001a7825 */ /* 0x040fe200078e0214 */
[----:B------:R-:W-:Y:S02]  /*2f0a0*/  IADD3 R16, R0, c[0x0][0x198], RZ ;  /* 0x0000660000107a10 */ /* 0x000fe40007ffe0ff */
[----:B------:R-:W-:Y:S02]  /*2f0b0*/  ISETP.LT.AND P0, PT, R19, c[0x0][0x178], !P3 ;  /* 0x00005e0013007a0c */ /* 0x000fe40005f01270 */
[----:B------:R-:W-:Y:S02]  /*2f0c0*/  PRMT R0, R8, 0x7610, R0 ;  /* 0x0000761008007816 */ /* 0x000fe40000000000 */
[----:B------:R-:W4:Y:S04]  /*2f0d0*/  LDL.LU R8, [R1+0x119c] ;  /* 0x00119c0001087983 */ /* 0x000f280000300800 */
[----:B------:R0:W-:Y:S01]  /*2f0e0*/  @P4 STG.E.U16 [R22.64], R0 ;  /* 0x0000000016004986 */ /* 0x0001e2000c101506 */
[----:B------:R-:W-:-:S03]  /*2f0f0*/  ISETP.LT.AND P4, PT, R15, c[0x0][0x178], !P3 ;  /* 0x00005e000f007a0c */ /* 0x000fc60005f81270 */
[----:B------:R1:W-:Y:S04]  /*2f100*/  @P5 STG.E.U16 [R24.64], R9 ;  /* 0x0000000918005986 */ /* 0x0003e8000c101506 */
[----:B------:R-:W-:Y:S01]  /*2f110*/  @P6 STG.E.U16 [R26.64], R29 ;  /* 0x0000001d1a006986 */ /* 0x000fe2000c101506 */
[----:B0-----:R-:W-:-:S03]  /*2f120*/  IMAD.WIDE R22, R16, 0x2, R2 ;  /* 0x0000000210167825 */ /* 0x001fc600078e0202 */
[----:B-1----:R-:W4:Y:S04]  /*2f130*/  LDL.LU R9, [R1+0x1c0] ;  /* 0x0001c00001097983 */ /* 0x002f280000300800 */
[----:B---3--:R0:W-:Y:S02]  /*2f140*/  @P0 STG.E.U16 [R22.64], R17 ;  /* 0x0000001116000986 */ /* 0x0081e4000c101506 */
[----:B0-----:R-:W-:-:S05]  /*2f150*/  IMAD.WIDE R22, R16, 0x2, R4 ;  /* 0x0000000210167825 */ /* 0x001fca00078e0204 */
[----:B--2---:R0:W-:Y:S04]  /*2f160*/  @P4 STG.E.U16 [R22.64], R12 ;  /* 0x0000000c16004986 */ /* 0x0041e8000c101506 */
[----:B0-----:R-:W2:Y:S01]  /*2f170*/  LDL.LU R23, [R1+0x40] ;  /* 0x0000400001177983 */ /* 0x001ea20000300800 */
[----:B------:R-:W-:Y:S02]  /*2f180*/  ISETP.LT.AND P5, PT, R14, c[0x0][0x178], !P3 ;  /* 0x00005e000e007a0c */ /* 0x000fe40005fa1270 */
[----:B------:R-:W-:Y:S02]  /*2f190*/  ISETP.LT.AND P3, PT, R11, c[0x0][0x178], !P3 ;  /* 0x00005e000b007a0c */ /* 0x000fe40005f61270 */
[----:B------:R-:W-:Y:S02]  /*2f1a0*/  ISETP.LT.AND P6, PT, R19, c[0x0][0x178], !P2 ;  /* 0x00005e0013007a0c */ /* 0x000fe400057c1270 */
[----:B------:R-:W-:-:S02]  /*2f1b0*/  IADD3 R28, R18, 0x4, RZ ;  /* 0x00000004121c7810 */ /* 0x000fc40007ffe0ff */
[C---:B------:R-:W-:Y:S01]  /*2f1c0*/  IADD3 R0, R16.reuse, c[0x0][0x198], RZ ;  /* 0x0000660010007a10 */ /* 0x040fe20007ffe0ff */
[----:B------:R-:W-:Y:S01]  /*2f1d0*/  IMAD.WIDE R24, R16, 0x2, R6 ;  /* 0x0000000210187825 */ /* 0x000fe200078e0206 */
[----:B----4-:R-:W-:Y:S02]  /*2f1e0*/  PRMT R10, R17, 0x7632, R10 ;  /* 0x00007632110a7816 */ /* 0x010fe4000000000a */
[----:B------:R-:W-:Y:S01]  /*2f1f0*/  ISETP.GE.AND P1, PT, R28, c[0x0][0x17c], PT ;  /* 0x00005f001c007a0c */ /* 0x000fe20003f26270 */
[----:B------:R-:W-:Y:S01]  /*2f200*/  IMAD.WIDE R26, R16, 0x2, R20 ;  /* 0x00000002101a7825 */ /* 0x000fe200078e0214 */
[----:B------:R-:W-:-:S03]  /*2f210*/  IADD3 R17, R18, 0x5, RZ ;  /* 0x0000000512117810 */ /* 0x000fc60007ffe0ff */
[----:B------:R-:W-:Y:S01]  /*2f220*/  IMAD.WIDE R28, R0, 0x2, R2 ;  /* 0x00000002001c7825 */ /* 0x000fe200078e0202 */
[----:B------:R-:W-:Y:S02]  /*2f230*/  ISETP.GE.AND P0, PT, R17, c[0x0][0x17c], PT ;  /* 0x00005f0011007a0c */ /* 0x000fe40003f06270 */
[----:B------:R-:W3:Y:S01]  /*2f240*/  LDL.LU R17, [R1+0x70] ;  /* 0x0000700001117983 */ /* 0x000ee20000300800 */
[----:B------:R-:W-:Y:S02]  /*2f250*/  ISETP.LT.AND P4, PT, R15, c[0x0][0x178], !P2 ;  /* 0x00005e000f007a0c */ /* 0x000fe40005781270 */
[----:B------:R-:W-:Y:S02]  /*2f260*/  PRMT R16, R8, 0x7632, R16 ;  /* 0x0000763208107816 */ /* 0x000fe40000000010 */
[----:B------:R-:W-:Y:S01]  /*2f270*/  PRMT R13, R9, 0x7632, R13 ;  /* 0x00007632090d7816 */ /* 0x000fe2000000000d */
[----:B--2---:R-:W-:Y:S01]  /*2f280*/  @P5 STG.E.U16 [R24.64], R23 ;  /* 0x0000001718005986 */ /* 0x004fe2000c101506 */
[----:B------:R-:W-:-:S03]  /*2f290*/  ISETP.LT.AND P5, PT, R14, c[0x0][0x178], !P2 ;  /* 0x00005e000e007a0c */ /* 0x000fc600057a1270 */
[----:B------:R-:W-:Y:S04]  /*2f2a0*/  @P3 STG.E.U16 [R26.64], R8 ;  /* 0x000000081a003986 */ /* 0x000fe8000c101506 */
[----:B------:R0:W-:Y:S01]  /*2f2b0*/  @P6 STG.E.U16 [R28.64], R10 ;  /* 0x0000000a1c006986 */ /* 0x0001e2000c101506 */
[----:B------:R-:W-:Y:S02]  /*2f2c0*/  ISETP.LT.AND P6, PT, R11, c[0x0][0x178], !P2 ;  /* 0x00005e000b007a0c */ /* 0x000fe400057c1270 */
[----:B------:R-:W-:Y:S01]  /*2f2d0*/  ISETP.LT.AND P2, PT, R19, c[0x0][0x178], !P1 ;  /* 0x00005e0013007a0c */ /* 0x000fe20004f41270 */
[----:B0-----:R-:W2:Y:S01]  /*2f2e0*/  LDL.LU R10, [R1+0x30] ;  /* 0x00003000010a7983 */ /* 0x001ea20000300800 */
[----:B------:R-:W-:-:S03]  /*2f2f0*/  PRMT R29, R12, 0x7632, R29 ;  /* 0x000076320c1d7816 */ /* 0x000fc6000000001d */
[----:B------:R-:W4:Y:S01]  /*2f300*/  LDL.LU R12, [R1+0x1198] ;  /* 0x00119800010c7983 */ /* 0x000f220000300800 */
[----:B------:R-:W-:Y:S01]  /*2f310*/  IMAD.WIDE R26, R0, 0x2, R4 ;  /* 0x00000002001a7825 */ /* 0x000fe200078e0204 */
[----:B------:R-:W-:-:S03]  /*2f320*/  PRMT R28, R23, 0x7632, R28 ;  /* 0x00007632171c7816 */ /* 0x000fc6000000001c */
[C---:B------:R-:W-:Y:S01]  /*2f330*/  IMAD.WIDE R24, R0.reuse, 0x2, R6 ;  /* 0x0000000200187825 */ /* 0x040fe200078e0206 */
[----:B------:R-:W-:Y:S03]  /*2f340*/  @P4 STG.E.U16 [R26.64], R29 ;  /* 0x0000001d1a004986 */ /* 0x000fe6000c101506 */
[C---:B------:R-:W-:Y:S01]  /*2f350*/  IMAD.WIDE R22, R0.reuse, 0x2, R20 ;  /* 0x0000000200167825 */ /* 0x040fe200078e0214 */
[----:B------:R-:W-:Y:S01]  /*2f360*/  IADD3 R0, R0, c[0x0][0x198], RZ ;  /* 0x0000660000007a10 */ /* 0x000fe20007ffe0ff */
[----:B------:R-:W-:Y:S04]  /*2f370*/  @P5 STG.E.U16 [R24.64], R28 ;  /* 0x0000001c18005986 */ /* 0x000fe8000c101506 */
[----:B------:R0:W-:Y:S02]  /*2f380*/  @P6 STG.E.U16 [R22.64], R16 ;  /* 0x0000001016006986 */ /* 0x0001e4000c101506 */
[----:B0-----:R-:W-:-:S05]  /*2f390*/  IMAD.WIDE R22, R0, 0x2, R2 ;  /* 0x0000000200167825 */ /* 0x001fca00078e0202 */
[----:B------:R0:W-:Y:S04]  /*2f3a0*/  @P2 STG.E.U16 [R22.64], R9 ;  /* 0x0000000916002986 */ /* 0x0001e8000c101506 */
[----:B0-----:R-:W4:Y:S01]  /*2f3b0*/  LDL.LU R9, [R1+0x1d0] ;  /* 0x0001d00001097983 */ /* 0x001f220000300800 */
[----:B------:R-:W-:Y:S02]  /*2f3c0*/  ISETP.LT.AND P4, PT, R15, c[0x0][0x178], !P1 ;  /* 0x00005e000f007a0c */ /* 0x000fe40004f81270 */
[----:B------:R-:W-:Y:S02]  /*2f3d0*/  IADD3 R8, R18, 0x6, RZ ;  /* 0x0000000612087810 */ /* 0x000fe40007ffe0ff */
[----:B------:R-:W-:Y:S02]  /*2f3e0*/  ISETP.LT.AND P5, PT, R14, c[0x0][0x178], !P1 ;  /* 0x00005e000e007a0c */ /* 0x000fe40004fa1270 */
[----:B------:R-:W-:-:S02]  /*2f3f0*/  ISETP.LT.AND P1, PT, R11, c[0x0][0x178], !P1 ;  /* 0x00005e000b007a0c */ /* 0x000fc40004f21270 */
[----:B------:R-:W-:Y:S02]  /*2f400*/  ISETP.LT.AND P6, PT, R19, c[0x0][0x178], !P0 ;  /* 0x00005e0013007a0c */ /* 0x000fe400047c1270 */
[----:B------:R-:W-:Y:S02]  /*2f410*/  ISETP.GE.AND P3, PT, R8, c[0x0][0x17c], PT ;  /* 0x00005f0008007a0c */ /* 0x000fe40003f66270 */
[C---:B------:R-:W-:Y:S01]  /*2f420*/  IADD3 R8, R0.reuse, c[0x0][0x198], RZ ;  /* 0x0000660000087a10 */ /* 0x040fe20007ffe0ff */
[----:B------:R-:W-:-:S04]  /*2f430*/  IMAD.WIDE R24, R0, 0x2, R4 ;  /* 0x0000000200187825 */ /* 0x000fc800078e0204 */
[C---:B------:R-:W-:Y:S01]  /*2f440*/  IMAD.WIDE R22, R0.reuse, 0x2, R6 ;  /* 0x0000000200167825 */ /* 0x040fe200078e0206 */
[----:B---3--:R0:W-:Y:S03]  /*2f450*/  @P4 STG.E.U16 [R24.64], R17 ;  /* 0x0000001118004986 */ /* 0x0081e6000c101506 */
[----:B------:R-:W-:-:S04]  /*2f460*/  IMAD.WIDE R26, R0, 0x2, R20 ;  /* 0x00000002001a7825 */ /* 0x000fc800078e0214 */
[----:B------:R-:W-:Y:S01]  /*2f470*/  IMAD.WIDE R28, R8, 0x2, R2 ;  /* 0x00000002081c7825 */ /* 0x000fe200078e0202 */
[----:B------:R-:W-:Y:S02]  /*2f480*/  ISETP.LT.AND P4, PT, R15, c[0x0][0x178], !P0 ;  /* 0x00005e000f007a0c */ /* 0x000fe40004781270 */
[----:B------:R-:W-:Y:S01]  /*2f490*/  IADD3 R16, R18, 0x7, RZ ;  /* 0x0000000712107810 */ /* 0x000fe20007ffe0ff */
[----:B0-----:R-:W-:-:S03]  /*2f4a0*/  IMAD.WIDE R24, R8, 0x2, R6 ;  /* 0x0000000208187825 */ /* 0x001fc600078e0206 */
[----:B------:R-:W-:Y:S02]  /*2f4b0*/  ISETP.GE.AND P2, PT, R16, c[0x0][0x17c], PT ;  /* 0x00005f0010007a0c */ /* 0x000fe40003f46270 */
[----:B------:R-:W-:Y:S01]  /*2f4c0*/  IADD3 R0, R8, c[0x0][0x198], RZ ;  /* 0x0000660008007a10 */ /* 0x000fe20007ffe0ff */
[----:B--2---:R0:W-:Y:S01]  /*2f4d0*/  @P5 STG.E.U16 [R22.64], R10 ;  /* 0x0000000a16005986 */ /* 0x0041e2000c101506 */
[----:B------:R-:W-:-:S03]  /*2f4e0*/  ISETP.LT.AND P5, PT, R14, c[0x0][0x178], !P0 ;  /* 0x00005e000e007a0c */ /* 0x000fc600047a1270 */
[----:B----4-:R1:W-:Y:S04]  /*2f4f0*/  @P1 STG.E.U16 [R26.64], R12 ;  /* 0x0000000c1a001986 */ /* 0x0103e8000c101506 */
[----:B------:R2:W-:Y:S01]  /*2f500*/  @P6 STG.E.U16 [R28.64], R13 ;  /* 0x0000000d1c006986 */ /* 0x0005e2000c101506 */
[----:B------:R-:W-:Y:S02]  /*2f510*/  ISETP.LT.AND P6, PT, R11, c[0x0][0x178], !P0 ;  /* 0x00005e000b007a0c */ /* 0x000fe400047c1270 */
[----:B------:R-:W-:Y:S01]  /*2f520*/  ISETP.LT.AND P0, PT, R19, c[0x0][0x178], !P3 ;  /* 0x00005e0013007a0c */ /* 0x000fe20005f01270 */
[----:B0-----:R-:W-:Y:S01]  /*2f530*/  IMAD.WIDE R22, R8, 0x2, R20 ;  /* 0x0000000208167825 */ /* 0x001fe200078e0214 */
[----:B------:R-:W-:-:S03]  /*2f540*/  PRMT R16, R12, 0x7632, R16 ;  /* 0x000076320c107816 */ /* 0x000fc60000000010 */
[----:B-1----:R-:W-:Y:S01]  /*2f550*/  IMAD.WIDE R26, R8, 0x2, R4 ;  /* 0x00000002081a7825 */ /* 0x002fe200078e0204 */
[----:B--2---:R-:W-:Y:S01]  /*2f560*/  PRMT R29, R17, 0x7632, R29 ;  /* 0x00007632111d7816 */ /* 0x004fe2000000001d */
[----:B------:R-:W2:Y:S01]  /*2f570*/  LDL.LU R13, [R1+0x1194] ;  /* 0x00119400010d7983 */ /* 0x000ea20000300800 */
[----:B------:R-:W-:Y:S02]  /*2f580*/  PRMT R28, R10, 0x7632, R28 ;  /* 0x000076320a1c7816 */ /* 0x000fe4000000001c */
[----:B------:R-:W-:Y:S01]  /*2f590*/  IADD3 R12, R18, 0x8, RZ ;  /* 0x00000008120c7810 */ /* 0x000fe20007ffe0ff */
[----:B------:R0:W-:Y:S04]  /*2f5a0*/  @P4 STG.E.U16 [R26.64], R29 ;  /* 0x0000001d1a004986 */ /* 0x0001e8000c101506 */
[----:B------:R-:W-:Y:S01]  /*2f5b0*/  @P5 STG.E.U16 [R24.64], R28 ;  /* 0x0000001c18005986 */ /* 0x000fe2000c101506 */
[----:B------:R-:W-:-:S03]  /*2f5c0*/  ISETP.GE.AND P1, PT, R12, c[0x0][0x17c], PT ;  /* 0x00005f000c007a0c */ /* 0x000fc60003f26270 */
[----:B------:R1:W-:Y:S01]  /*2f5d0*/  @P6 STG.E.U16 [R22.64], R16 ;  /* 0x0000001016006986 */ /* 0x0003e2000c101506 */
[----:B------:R-:W-:-:S03]  /*2f5e0*/  IADD3 R12, R18, 0x9, RZ ;  /* 0x00000009120c7810 */ /* 0x000fc60007ffe0ff */
[----:B------:R-:W3:Y:S01]  /*2f5f0*/  LDL.LU R17, [R1+0x1e0] ;  /* 0x0001e00001117983 */ /* 0x000ee20000300800 */
[C---:B------:R-:W-:Y:S01]  /*2f600*/  IADD3 R8, R0.reuse, c[0x0][0x198], RZ ;  /* 0x0000660000087a10 */ /* 0x040fe20007ffe0ff */
[C---:B0-----:R-:W-:Y:S02]  /*2f610*/  IMAD.WIDE R26, R0.reuse, 0x2, R20 ;  /* 0x00000002001a7825 */ /* 0x041fe400078e0214 */
[----:B------:R-:W4:Y:S02]  /*2f620*/  LDL.LU R10, [R1+0x64] ;  /* 0x00006400010a7983 */ /* 0x000f240000300800 */
[----:B-1----:R-:W-:Y:S01]  /*2f630*/  IMAD.WIDE R22, R0, 0x2, R2 ;  /* 0x0000000200167825 */ /* 0x002fe200078e0202 */
[----:B------:R-:W-:-:S03]  /*2f640*/  PRMT R16, R9, 0x7632, R16 ;  /* 0x0000763209107816 */ /* 0x000fc60000000010 */
[----:B------:R-:W-:Y:S01]  /*2f650*/  IMAD.WIDE R24, R0, 0x2, R4 ;  /* 0x0000000200187825 */ /* 0x000fe200078e0204 */
[----:B------:R0:W-:Y:S01]  /*2f660*/  @P0 STG.E.U16 [R22.64], R9 ;  /* 0x0000000916000986 */ /* 0x0001e2000c101506 */
[----:B------:R-:W-:-:S03]  /*2f670*/  ISETP.GE.AND P0, PT, R12, c[0x0][0x17c], PT ;  /* 0x00005f000c007a0c */ /* 0x000fc60003f06270 */
[----:B0-----:R-:W2:Y:S01]  /*2f680*/  LDL.LU R9, [R1+0x54] ;  /* 0x0000540001097983 */ /* 0x001ea20000300800 */
[----:B------:R-:W-:-:S03]  /*2f690*/  IMAD.WIDE R22, R0, 0x2, R6 ;  /* 0x0000000200167825 */ /* 0x000fc600078e0206 */
[----:B------:R-:W2:Y:S04]  /*2f6a0*/  LDL.LU R0, [R1+0x10] ;  /* 0x0000100001007983 */ /* 0x000ea80000300800 */
[----:B------:R-:W2:Y:S01]  /*2f6b0*/  LDL.LU R12, [R1+0x140] ;  /* 0x00014000010c7983 */ /* 0x000ea20000300800 */
[----:B------:R-:W-:Y:S02]  /*2f6c0*/  ISETP.LT.AND P4, PT, R15, c[0x0][0x178], !P3 ;  /* 0x00005e000f007a0c */ /* 0x000fe40005f81270 */
[----:B------:R-:W-:Y:S02]  /*2f6d0*/  ISETP.LT.AND P5, PT, R14, c[0x0][0x178], !P3 ;  /* 0x00005e000e007a0c */ /* 0x000fe40005fa1270 */
[----:B------:R-:W-:Y:S02]  /*2f6e0*/  ISETP.LT.AND P3, PT, R11, c[0x0][0x178], !P3 ;  /* 0x00005e000b007a0c */ /* 0x000fe40005f61270 */
[----:B------:R-:W-:Y:S01]  /*2f6f0*/  ISETP.LT.AND P6, PT, R19, c[0x0][0x178], !P2 ;  /* 0x00005e0013007a0c */ /* 0x000fe200057c1270 */
[----:B------:R-:W-:-:S06]  /*2f700*/  IMAD.WIDE R28, R8, 0x2, R2 ;  /* 0x00000002081c7825 */ /* 0x000fcc00078e0202 */
[----:B---3--:R0:W-:Y:S01]  /*2f710*/  @P4 STG.E.U16 [R24.64], R17 ;  /* 0x0000001118004986 */ /* 0x0081e2000c101506 */
[----:B------:R-:W-:Y:S01]  /*2f720*/  ISETP.LT.AND P4, PT, R15, c[0x0][0x178], !P2 ;  /* 0x00005e000f007a0c */ /* 0x000fe20005781270 */
[----:B0-----:R-:W-:Y:S02]  /*2f730*/  IMAD.WIDE R24, R8, 0x2, R6 ;  /* 0x0000000208187825 */ /* 0x001fe400078e0206 */
[----:B--2---:R0:W-:Y:S01]  /*2f740*/  @P5 STG.E.U16 [R22.64], R12 ;  /* 0x0000000c16005986 */ /* 0x0041e2000c101506 */
[----:B------:R-:W-:-:S03]  /*2f750*/  ISETP.LT.AND P5, PT, R14, c[0x0][0x178], !P2 ;  /* 0x00005e000e007a0c */ /* 0x000fc600057a1270 */
[----:B------:R-:W-:Y:S04]  /*2f760*/  @P3 STG.E.U16 [R26.64], R0 ;  /* 0x000000001a003986 */ /* 0x000fe8000c101506 */
[----:B------:R1:W-:Y:S01]  /*2f770*/  @P6 STG.E.U16 [R28.64], R16 ;  /* 0x000000101c006986 */ /* 0x0003e2000c101506 */
[----:B------:R-:W-:Y:S02]  /*2f780*/  ISETP.LT.AND P6, PT, R11, c[0x0][0x178], !P2 ;  /* 0x00005e000b007a0c */ /* 0x000fe400057c1270 */
[----:B------:R-:W-:Y:S01]  /*2f790*/  ISETP.LT.AND P2, PT, R19, c[0x0][0x178], !P1 ;  /* 0x00005e0013007a0c */ /* 0x000fe20004f41270 */
[----:B0-----:R-:W-:Y:S01]  /*2f7a0*/  IMAD.WIDE R22, R8, 0x2, R4 ;  /* 0x0000000208167825 */ /* 0x001fe200078e0204 */
[----:B-1----:R-:W-:Y:S02]  /*2f7b0*/  PRMT R29, R17, 0x7632, R29 ;  /* 0x00007632111d7816 */ /* 0x002fe4000000001d */
[----:B------:R-:W-:Y:S01]  /*2f7c0*/  PRMT R16, R0, 0x7632, R16 ;  /* 0x0000763200107816 */ /* 0x000fe20000000010 */
[C---:B------:R-:W-:Y:S01]  /*2f7d0*/  IMAD.WIDE R26, R8.reuse, 0x2, R20 ;  /* 0x00000002081a7825 */ /* 0x040fe200078e0214 */
[----:B------:R-:W-:Y:S01]  /*2f7e0*/  IADD3 R0, R8, c[0x0][0x198], RZ ;  /* 0x0000660008007a10 */ /* 0x000fe20007ffe0ff */
[----:B------:R0:W-:Y:S01]  /*2f7f0*/  @P4 STG.E.U16 [R22.64], R29 ;  /* 0x0000001d16004986 */ /* 0x0001e2000c101506 */
[----:B------:R-:W-:-:S02]  /*2f800*/  PRMT R28, R12, 0x7632, R28 ;  /* 0x000076320c1c7816 */ /* 0x000fc4000000001c */
[----:B------:R-:W-:Y:S01]  /*2f810*/  ISETP.LT.AND P4, PT, R15, c[0x0][0x178], !P1 ;  /* 0x00005e000f007a0c */ /* 0x000fe20004f81270 */
[----:B------:R-:W2:Y:S01]  /*2f820*/  LDL.LU R17, [R1+0x1190] ;  /* 0x0011900001117983 */ /* 0x000ea20000300800 */
[----:B------:R-:W-:-:S03]  /*2f830*/  IADD3 R12, R18, 0xa, RZ ;  /* 0x0000000a120c7810 */ /* 0x000fc60007ffe0ff */
[----:B------:R-:W-:Y:S01]  /*2f840*/  @P5 STG.E.U16 [R24.64], R28 ;  /* 0x0000001c18005986 */ /* 0x000fe2000c101506 */
[----:B0-----:R-:W-:-:S03]  /*2f850*/  IMAD.WIDE R22, R0, 0x2, R2 ;  /* 0x0000000200167825 */ /* 0x001fc600078e0202 */
[----:B------:R0:W-:Y:S01]  /*2f860*/  @P6 STG.E.U16 [R26.64], R16 ;  /* 0x000000101a006986 */ /* 0x0001e2000c101506 */
[----:B------:R-:W-:-:S03]  /*2f870*/  ISETP.GE.AND P3, PT, R12, c[0x0][0x17c], PT ;  /* 0x00005f000c007a0c */ /* 0x000fc60003f66270 */
[----:B----4-:R1:W-:Y:S01]  /*2f880*/  @P2 STG.E.U16 [R22.64], R10 ;  /* 0x0000000a16002986 */ /* 0x0103e2000c101506 */
[----:B------:R-:W-:-:S03]  /*2f890*/  IADD3 R12, R18, 0xb, RZ ;  /* 0x0000000b120c7810 */ /* 0x000fc60007ffe0ff */
[----:B------:R-:W3:Y:S01]  /*2f8a0*/  LDL.LU R18, [R1+0x94] ;  /* 0x0000940001127983 */ /* 0x000ee20000300800 */
[----:B0-----:R-:W-:Y:S01]  /*2f8b0*/  PRMT R16, R10, 0x7632, R16 ;  /* 0x000076320a107816 */ /* 0x001fe20000000010 */
[----:B-1----:R-:W-:Y:S02]  /*2f8c0*/  IMAD.WIDE R22, R0, 0x2, R4 ;  /* 0x0000000200167825 */ /* 0x002fe400078e0204 */
[----:B------:R-:W4:Y:S04]  /*2f8d0*/  LDL.LU R10, [R1+0x84] ;  /* 0x00008400010a7983 */ /* 0x000f280000300800 */
[----:B------:R0:W-:Y:S04]  /*2f8e0*/  @P4 STG.E.U16 [R22.64], R9 ;  /* 0x0000000916004986 */ /* 0x0001e8000c101506 */
[----:B0-----:R-:W2:Y:S01]  /*2f8f0*/  LDL.LU R23, [R1+0x24] ;  /* 0x0000240001177983 */ /* 0x001ea20000300800 */
[----:B------:R-:W-:-:S02]  /*2f900*/  ISETP.LT.AND P5, PT, R14, c[0x0][0x178], !P1 ;  /* 0x00005e000e007a0c */ /* 0x000fc40004fa1270 */
[----:B------:R-:W-:Y:S02]  /*2f910*/  ISETP.LT.AND P1, PT, R11, c[0x0][0x178], !P1 ;  /* 0x00005e000b007a0c */ /* 0x000fe40004f21270 */
[----:B------:R-:W-:Y:S02]  /*2f920*/  ISETP.LT.AND P6, PT, R19, c[0x0][0x178], !P0 ;  /* 0x00005e0013007a0c */ /* 0x000fe400047c1270 */
[C---:B------:R-:W-:Y:S01]  /*2f930*/  IADD3 R8, R0.reuse, c[0x0][0x198], RZ ;  /* 0x0000660000087a10 */ /* 0x040fe20007ffe0ff */
[----:B------:R-:W-:-:S04]  /*2f940*/  IMAD.WIDE R24, R0, 0x2, R6 ;  /* 0x0000000200187825 */ /* 0x000fc800078e0206 */
[----:B------:R-:W-:-:S04]  /*2f950*/  IMAD.WIDE R26, R0, 0x2, R20 ;  /* 0x00000002001a7825 */ /* 0x000fc800078e0214 */
[C---:B------:R-:W-:Y:S01]  /*2f960*/  IMAD.WIDE R28, R8.reuse, 0x2, R2 ;  /* 0x00000002081c7825 */ /* 0x040fe200078e0202 */
[----:B------:R-:W-:Y:S01]  /*2f970*/  ISETP.LT.AND P4, PT, R15, c[0x0][0x178], !P0 ;  /* 0x00005e000f007a0c */ /* 0x000fe20004781270 */
[----:B--2---:R-:W-:Y:S04]  /*2f980*/  @P5 STG.E.U16 [R24.64], R23 ;  /* 0x0000001718005986 */ /* 0x004fe8000c101506 */
[----:B------:R-:W-:Y:S04]  /*2f990*/  @P1 STG.E.U16 [R26.64], R17 ;  /* 0x000000111a001986 */ /* 0x000fe8000c101506 */
[----:B------:R0:W-:Y:S04]  /*2f9a0*/  @P6 STG.E.U16 [R28.64], R16 ;  /* 0x000000101c006986 */ /* 0x0001e8000c101506 */
[----:B0-----:R-:W2:Y:S01]  /*2f9b0*/  LDL R29, [R1+0x7d8] ;  /* 0x0007d800011d7983 */ /* 0x001ea20000100800 */
[----:B------:R-:W-:Y:S01]  /*2f9c0*/  PRMT R26, R17, 0x7632, R26 ;  /* 0x00007632111a7816 */ /* 0x000fe2000000001a */
[----:B------:R-:W-:Y:S01]  /*2f9d0*/  IMAD.WIDE R16, R8, 0x2, R4 ;  /* 0x0000000208107825 */ /* 0x000fe200078e0204 */
[----:B------:R-:W-:-:S02]  /*2f9e0*/  ISETP.LT.AND P5, PT, R14, c[0x0][0x178], !P0 ;  /* 0x00005e000e007a0c */ /* 0x000fc400047a1270 */
[----:B------:R-:W-:Y:S02]  /*2f9f0*/  PRMT R0, R9, 0x7632, R0 ;  /* 0x0000763209007816 */ /* 0x000fe40000000000 */
[----:B------:R-:W-:Y:S02]  /*2fa00*/  ISETP.LT.AND P6, PT, R11, c[0x0][0x178], !P0 ;  /* 0x00005e000b007a0c */ /* 0x000fe400047c1270 */
[----:B------:R-:W-:Y:S01]  /*2fa10*/  ISETP.GE.AND P2, PT, R12, c[0x0][0x17c], PT ;  /* 0x00005f000c007a0c */ /* 0x000fe20003f46270 */
[----:B------:R0:W-:Y:S01]  /*2fa20*/  @P4 STG.E.U16 [R16.64], R0 ;  /* 0x0000000010004986 */ /* 0x0001e2000c101506 */
[----:B------:R-:W-:Y:S01]  /*2fa30*/  ISETP.LT.AND P0, PT, R19, c[0x0][0x178], !P3 ;  /* 0x00005e0013007a0c */ /* 0x000fe20005f01270 */
[C---:B------:R-:W-:Y:S01]  /*2fa40*/  IMAD.WIDE R24, R8.reuse, 0x2, R20 ;  /* 0x0000000208187825 */ /* 0x040fe200078e0214 */
[----:B------:R-:W-:Y:S01]  /*2fa50*/  PRMT R12, R23, 0x7632, R12 ;  /* 0x00007632170c7816 */ /* 0x000fe2000000000c */
[----:B------:R-:W2:Y:S01]  /*2fa60*/  LDL.LU R9, [R1+0x118c] ;  /* 0x00118c0001097983 */ /* 0x000ea20000300800 */
[----:B------:R-:W-:Y:S01]  /*2fa70*/  ISETP.LT.AND P4, PT, R15, c[0x0][0x178], !P3 ;  /* 0x00005e000f007a0c */ /* 0x000fe20005f81270 */
[C---:B------:R-:W-:Y:S01]  /*2fa80*/  IMAD.WIDE R22, R8.reuse, 0x2, R6 ;  /* 0x0000000208167825 */ /* 0x040fe200078e0206 */
[----:B------:R-:W-:-:S04]  /*2fa90*/  IADD3 R8, R8, c[0x0][0x198], RZ ;  /* 0x0000660008087a10 */ /* 0x000fc80007ffe0ff */
[----:B------:R1:W-:Y:S01]  /*2faa0*/  @P5 STG.E.U16 [R22.64], R12 ;  /* 0x0000000c16005986 */ /* 0x0003e2000c101506 */
[----:B0-----:R-:W-:-:S03]  /*2fab0*/  IMAD.WIDE R16, R8, 0x2, R2 ;  /* 0x0000000208107825 */ /* 0x001fc600078e0202 */
[----:B------:R-:W-:Y:S04]  /*2fac0*/  @P6 STG.E.U16 [R24.64], R26 ;  /* 0x0000001a18006986 */ /* 0x000fe8000c101506 */
[----:B---3--:R0:W-:Y:S01]  /*2fad0*/  @P0 STG.E.U16 [R16.64], R18 ;  /* 0x0000001210000986 */ /* 0x0081e2000c101506 */
[----:B-1----:R-:W-:Y:S01]  /*2fae0*/  IMAD.WIDE R22, R8, 0x2, R4 ;  /* 0x0000000208167825 */ /* 0x002fe200078e0204 */
[----:B------:R-:W-:-:S04]  /*2faf0*/  PRMT R12, R18, 0x7632, R12 ;  /* 0x00007632120c7816 */ /* 0x000fc8000000000c */
[----:B----4-:R1:W-:Y:S04]  /*2fb00*/  @P4 STG.E.U16 [R22.64], R10 ;  /* 0x0000000a16004986 */ /* 0x0103e8000c101506 */
[----:B0-----:R-:W3:Y:S01]  /*2fb10*/  LDL.LU R18, [R1+0x1c4] ;  /* 0x0001c40001127983 */ /* 0x001ee20000300800 */
[----:B--2---:R-:W-:-:S04]  /*2fb20*/  IADD3 R28, R29, 0xd, RZ ;  /* 0x0000000d1d1c7810 */ /* 0x004fc80007ffe0ff */
[----:B------:R-:W-:Y:S02]  /*2fb30*/  ISETP.GE.AND P0, PT, R28, c[0x0][0x17c], PT ;  /* 0x00005f001c007a0c */ /* 0x000fe40003f06270 */
[----:B------:R-:W2:Y:S04]  /*2fb40*/  LDL.LU R28, [R1+0x34] ;  /* 0x00003400011c7983 */ /* 0x000ea80000300800 */
[----:B-1----:R-:W4:Y:S01]  /*2fb50*/  LDL.LU R23, [R1+0x44] ;  /* 0x0000440001177983 */ /* 0x002f220000300800 */
[----:B------:R-:W-:Y:S02]  /*2fb60*/  ISETP.LT.AND P5, PT, R14, c[0x0][0x178], !P3 ;  /* 0x00005e000e007a0c */ /* 0x000fe40005fa1270 */
[----:B------:R-:W-:Y:S02]  /*2fb70*/  ISETP.LT.AND P3, PT, R11, c[0x0][0x178], !P3 ;  /* 0x00005e000b007a0c */ /* 0x000fe40005f61270 */
[----:B------:R-:W-:-:S02]  /*2fb80*/  ISETP.LT.AND P6, PT, R19, c[0x0][0x178], !P2 ;  /* 0x00005e0013007a0c */ /* 0x000fc400057c1270 */
[----:B------:R-:W-:Y:S02]  /*2fb90*/  IADD3 R27, R29, 0xc, RZ ;  /* 0x0000000c1d1b7810 */ /* 0x000fe40007ffe0ff */
[C---:B------:R-:W-:Y:S01]  /*2fba0*/  IADD3 R0, R8.reuse, c[0x0][0x198], RZ ;  /* 0x0000660008007a10 */ /* 0x040fe20007ffe0ff */
[----:B------:R-:W-:Y:S01]  /*2fbb0*/  IMAD.WIDE R16, R8, 0x2, R6 ;  /* 0x0000000208107825 */ /* 0x000fe200078e0206 */
[----:B------:R-:W-:-:S03]  /*2fbc0*/  ISETP.GE.AND P1, PT, R27, c[0x0][0x17c], PT ;  /* 0x00005f001b007a0c */ /* 0x000fc60003f26270 */
[----:B------:R-:W-:Y:S01]  /*2fbd0*/  IMAD.WIDE R24, R8, 0x2, R20 ;  /* 0x0000000208187825 */ /* 0x000fe200078e0214 */
[----:B------:R-:W-:-:S03]  /*2fbe0*/  ISETP.LT.AND P4, PT, R15, c[0x0][0x178], !P2 ;  /* 0x00005e000f007a0c */ /* 0x000fc60005781270 */
[----:B------:R-:W-:Y:S01]  /*2fbf0*/  IMAD.WIDE R26, R0, 0x2, R2 ;  /* 0x00000002001a7825 */ /* 0x000fe200078e0202 */
[----:B------:R-:W-:Y:S02]  /*2fc00*/  PRMT R8, R10, 0x7632, R8 ;  /* 0x000076320a087816 */ /* 0x000fe40000000008 */
[----:B------:R-:W2:Y:S04]  /*2fc10*/  LDL.LU R10, [R1+0x1188] ;  /* 0x00118800010a7983 */ /* 0x000ea80000300800 */
[----:B----4-:R0:W-:Y:S01]  /*2fc20*/  @P5 STG.E.U16 [R16.64], R23 ;  /* 0x0000001710005986 */ /* 0x0101e2000c101506 */
[----:B------:R-:W-:-:S03]  /*2fc30*/  ISETP.LT.AND P5, PT, R14, c[0x0][0x178], !P2 ;  /* 0x00005e000e007a0c */ /* 0x000fc600057a1270 */
[----:B------:R1:W-:Y:S04]  /*2fc40*/  @P3 STG.E.U16 [R24.64], R9 ;  /* 0x0000000918003986 */ /* 0x0003e8000c101506 */
[----:B------:R4:W-:Y:S01]  /*2fc50*/  @P6 STG.E.U16 [R26.64], R12 ;  /* 0x0000000c1a006986 */ /* 0x0009e2000c101506 */
[----:B------:R-:W-:Y:S02]  /*2fc60*/  ISETP.LT.AND P6, PT, R11, c[0x0][0x178], !P2 ;  /* 0x00005e000b007a0c */ /* 0x000fe400057c1270 */
[----:B------:R-:W-:Y:S01]  /*2fc70*/  ISETP.LT.AND P2, PT, R19, c[0x0][0x178], !P1 ;  /* 0x00005e0013007a0c */ /* 0x000fe20004f41270 */
[----:B0-----:R-:W-:Y:S01]  /*2fc80*/  IMAD.WIDE R16, R0, 0x2, R4 ;  /* 0x0000000200107825 */ /* 0x001fe200078e0204 */
[----:B-1----:R-:W-:-:S03]  /*2fc90*/  PRMT R9, R23, 0x7632, R9 ;  /* 0x0000763217097816 */ /* 0x002fc60000000009 */
[----:B------:R-:W-:-:S04]  /*2fca0*/  IMAD.WIDE R22, R0, 0x2, R6 ;  /* 0x0000000200167825 */ /* 0x000fc800078e0206 */
[C---:B------:R-:W-:Y:S01]  /*2fcb0*/  IMAD.WIDE R24, R0.reuse, 0x2, R20 ;  /* 0x0000000200187825 */ /* 0x040fe200078e0214 */
[----:B------:R-:W-:Y:S02]  /*2fcc0*/  IADD3 R0, R0, c[0x0][0x198], RZ ;  /* 0x0000660000007a10 */ /* 0x000fe40007ffe0ff */
[----:B----4-:R-:W-:Y:S01]  /*2fcd0*/  PRMT R12, R9, 0x7632, R12 ;  /* 0x00007632090c7816 */ /* 0x010fe2000000000c */
[----:B------:R-:W-:Y:S04]  /*2fce0*/  @P4 STG.E.U16 [R16.64], R8 ;  /* 0x0000000810004986 */ /* 0x000fe8000c101506 */
[----:B------:R0:W-:Y:S04]  /*2fcf0*/  @P5 STG.E.U16 [R22.64], R9 ;  /* 0x0000000916005986 */ /* 0x0001e8000c101506 */
[----:B------:R1:W-:Y:S01]  /*2fd00*/  @P6 STG.E.U16 [R24.64], R12 ;  /* 0x0000000c18006986 */ /* 0x0003e2000c101506 */
[----:B------:R-:W-:-:S03]  /*2fd10*/  ISETP.LT.AND P5, PT, R14, c[0x0][0x178], !P1 ;  /* 0x00005e000e007a0c */ /* 0x000fc60004fa1270 */
[----:B------:R-:W4:Y:S01]  /*2fd20*/  LDL.LU R14, [R1+0x1d4] ;  /* 0x0001d400010e7983 */ /* 0x000f220000300800 */
[----:B0-----:R-:W-:Y:S01]  /*2fd30*/  IMAD.WIDE R8, R0, 0x2, R2 ;  /* 0x0000000200087825 */ /* 0x001fe200078e0202 */
[----:B-1----:R-:W-:-:S04]  /*2fd40*/  IADD3 R12, R29, 0xf, RZ ;  /* 0x0000000f1d0c7810 */ /* 0x002fc80007ffe0ff */
[----:B---3--:R0:W-:Y:S01]  /*2fd50*/  @P2 STG.E.U16 [R8.64], R18 ;  /* 0x0000001208002986 */ /* 0x0081e2000c101506 */
[----:B------:R-:W-:Y:S02]  /*2fd60*/  ISETP.GE.AND P2, PT, R12, c[0x0][0x17c], PT ;  /* 0x00005f000c007a0c */ /* 0x000fe40003f46270 */
[----:B0-----:R-:W-:Y:S02]  /*2fd70*/  PRMT R9, R18, 0x7632, R9 ;  /* 0x0000763212097816 */ /* 0x001fe40000000009 */
[----:B------:R-:W3:Y:S04]  /*2fd80*/  LDL.LU R18, [R1+0x1e4] ;  /* 0x0001e40001127983 */ /* 0x000ee80000300800 */
[----:B------:R-:W2:Y:S01]  /*2fd90*/  LDL.LU R12, [R1+0x74] ;  /* 0x00007400010c7983 */ /* 0x000ea20000300800 */
[----:B------:R-:W-:-:S02]  /*2fda0*/  ISETP.LT.AND P4, PT, R15, c[0x0][0x178], !P1 ;  /* 0x00005e000f007a0c */ /* 0x000fc40004f81270 */
[----:B------:R-:W-:Y:S02]  /*2fdb0*/  ISETP.LT.AND P1, PT, R11, c[0x0][0x178], !P1 ;  /* 0x00005e000b007a0c */ /* 0x000fe40004f21270 */
[----:B------:R-:W-:Y:S02]  /*2fdc0*/  ISETP.LT.AND P6, PT, R19, c[0x0][0x178], !P0 ;  /* 0x00005e0013007a0c */ /* 0x000fe400047c1270 */
[----:B------:R-:W-:Y:S02]  /*2fdd0*/  IADD3 R26, R29, 0xe, RZ ;  /* 0x0000000e1d1a7810 */ /* 0x000fe40007ffe0ff */
[C---:B------:R-:W-:Y:S01]  /*2fde0*/  IADD3 R8, R0.reuse, c[0x0][0x198], RZ ;  /* 0x0000660000087a10 */ /* 0x040fe20007ffe0ff */
[----:B------:R-:W-:Y:S01]  /*2fdf0*/  IMAD.WIDE R22, R0, 0x2, R4 ;  /* 0x0000000200167825 */ /* 0x000fe200078e0204 */
[----:B------:R-:W-:-:S03]  /*2fe00*/  ISETP.GE.AND P3, PT, R26, c[0x0][0x17c], PT ;  /* 0x00005f001a007a0c */ /* 0x000fc60003f66270 */
[----:B------:R-:W-:-:S04]  /*2fe10*/  IMAD.WIDE R16, R0, 0x2, R6 ;  /* 0x0000000200107825 */ /* 0x000fc800078e0206 */
[----:B------:R-:W-:-:S04]  /*2fe20*/  IMAD.WIDE R24, R0, 0x2, R20 ;  /* 0x0000000200187825 */ /* 0x000fc800078e0214 */
[----:B------:R-:W-:Y:S01]  /*2fe30*/  IMAD.WIDE R26, R8, 0x2, R2 ;  /* 0x00000002081a7825 */ /* 0x000fe200078e0202 */
[----:B--2---:R-:W-:Y:S04]  /*2fe40*/  @P4 STG.E.U16 [R22.64], R12 ;  /* 0x0000000c16004986 */ /* 0x004fe8000c101506 */
[----:B------:R-:W-:Y:S04]  /*2fe50*/  @P5 STG.E.U16 [R16.64], R28 ;  /* 0x0000001c10005986 */ /* 0x000fe8000c101506 */
[----:B------:R-:W-:Y:S04]  /*2fe60*/  @P1 STG.E.U16 [R24.64], R13 ;  /* 0x0000000d18001986 */ /* 0x000fe8000c101506 */
[----:B------:R0:W-:Y:S04]  /*2fe70*/  @P6 STG.E.U16 [R26.64], R9 ;  /* 0x000000091a006986 */ /* 0x0001e8000c101506 */
[----:B0-----:R-:W2:Y:S01]  /*2fe80*/  LDL R27, [R1+0x10c4] ;  /* 0x0010c400011b7983 */ /* 0x001ea20000100800 */
[----:B------:R-:W-:-:S02]  /*2fe90*/  ISETP.LT.AND P4, PT, R15, c[0x0][0x178], !P0 ;  /* 0x00005e000f007a0c */ /* 0x000fc40004781270 */
[----:B------:R-:W-:Y:S02]  /*2fea0*/  PRMT R0, R12, 0x7632, R0 ;  /* 0x000076320c007816 */ /* 0x000fe40000000000 */
[----:B------:R-:W-:Y:S01]  /*2feb0*/  PRMT R24, R13, 0x7632, R24 ;  /* 0x000076320d187816 */ /* 0x000fe20000000018 */
[----:B------:R-:W-:Y:S01]  /*2fec0*/  IMAD.WIDE R12, R8, 0x2, R4 ;  /* 0x00000002080c7825 */ /* 0x000fe200078e0204 */
[----:B------:R-:W-:-:S03]  /*2fed0*/  ISETP.LT.AND P6, PT, R11, c[0x0][0x178], !P0 ;  /* 0x00005e000b007a0c */ /* 0x000fc600047c1270 */
[----:B------:R-:W-:Y:S01]  /*2fee0*/  IMAD.WIDE R16, R8, 0x2, R6 ;  /* 0x0000000208107825 */ /* 0x000fe200078e0206 */
[----:B------:R-:W-:-:S03]  /*2fef0*/  PRMT R9, R28, 0x7632, R9 ;  /* 0x000076321c097816 */ /* 0x000fc60000000009 */
[C---:B------:R-:W-:Y:S01]  /*2ff00*/  IMAD.WIDE R22, R8.reuse, 0x2, R20 ;  /* 0x0000000208167825 */ /* 0x040fe200078e0214 */
[----:B------:R0:W-:Y:S01]  /*2ff10*/  @P4 STG.E.U16 [R12.64], R0 ;  /* 0x000000000c004986 */ /* 0x0001e2000c101506 */
[----:B------:R-:W-:Y:S02]  /*2ff20*/  ISETP.LT.AND P4, PT, R15, c[0x0][0x178], !P3 ;  /* 0x00005e000f007a0c */ /* 0x000fe40005f81270 */
[----:B------:R-:W-:Y:S01]  /*2ff30*/  IADD3 R8, R8, c[0x0][0x198], RZ ;  /* 0x0000660008087a10 */ /* 0x000fe20007ffe0ff */
[----:B------:R-:W3:Y:S01]  /*2ff40*/  LDL.LU R28, [R1+0x68] ;  /* 0x00006800011c7983 */ /* 0x000ee20000300800 */
[----:B------:R-:W-:-:S03]  /*2ff50*/  IADD3 R26, R29, 0x11, RZ ;  /* 0x000000111d1a7810 */ /* 0x000fc60007ffe0ff */
[----:B0-----:R-:W-:Y:S01]  /*2ff60*/  IMAD.WIDE R12, R8, 0x2, R2 ;  /* 0x00000002080c7825 */ /* 0x001fe200078e0202 */
[----:B----4-:R-:W-:Y:S02]  /*2ff70*/  PRMT R0, R14, 0x7632, R0 ;  /* 0x000076320e007816 */ /* 0x010fe40000000000 */
[----:B--2---:R-:W-:Y:S02]  /*2ff80*/  ISETP.LT.AND P5, PT, R27, c[0x0][0x178], !P0 ;  /* 0x00005e001b007a0c */ /* 0x004fe400047a1270 */
[----:B------:R-:W-:-:S11]  /*2ff90*/  ISETP.LT.AND P0, PT, R19, c[0x0][0x178], !P3 ;  /* 0x00005e0013007a0c */ /* 0x000fd60005f01270 */
[----:B------:R0:W-:Y:S04]  /*2ffa0*/  @P5 STG.E.U16 [R16.64], R9 ;  /* 0x0000000910005986 */ /* 0x0001e8000c101506 */
[----:B------:R-:W-:Y:S04]  /*2ffb0*/  @P6 STG.E.U16 [R22.64], R24 ;  /* 0x0000001816006986 */ /* 0x000fe8000c101506 */
[----:B------:R1:W-:Y:S01]  /*2ffc0*/  @P0 STG.E.U16 [R12.64], R14 ;  /* 0x0000000e0c000986 */ /* 0x0003e2000c101506 */
[----:B0-----:R-:W-:Y:S01]  /*2ffd0*/  IMAD.WIDE R16, R8, 0x2, R4 ;  /* 0x0000000208107825 */ /* 0x001fe200078e0204 */
[----:B------:R-:W-:-:S04]  /*2ffe0*/  ISETP.GE.AND P0, PT, R26, c[0x0][0x17c], PT ;  /* 0x00005f001a007a0c */ /* 0x000fc80003f06270 */
[----:B---3--:R0:W-:Y:S04]  /*2fff0*/  @P4 STG.E.U16 [R16.64], R18 ;  /* 0x0000001210004986 */ /* 0x0081e8000c101506 */
[----:B-1----:R-:W2:Y:S04]  /*30000*/  LDL.LU R14, [R1+0x58] ;  /* 0x00005800010e7983 */ /* 0x002ea80000300800 */
[----:B------:R-:W3:Y:S04]  /*30010*/  LDL.LU R26, [R1+0x1ec] ;  /* 0x0001ec00011a7983 */ /* 0x000ee80000300800 */
[----:B0-----:R-:W4:Y:S04]  /*30020*/  LDL.LU R16, [R1+0x144] ;  /* 0x0001440001107983 */ /* 0x001f280000300800 */
        /* <DEDUP_REMOVED lines=8> */
[----:B------:R-:W-:Y:S01]  /*300b0*/  IMAD.WIDE R22, R8, 0x2, R20 ;  /* 0x0000000208167825 */ /* 0x000fe200078e0214 */
[----:B------:R-:W-:-:S03]  /*300c0*/  ISETP.LT.AND P4, PT, R15, c[0x0][0x178], !P2 ;  /* 0x00005e000f007a0c */ /* 0x000fc60005781270 */
[----:B------:R-:W-:Y:S01]  /*300d0*/  IMAD.WIDE R24, R9, 0x2, R2 ;  /* 0x0000000209187825 */ /* 0x000fe200078e0202 */
[----:B----4-:R0:W-:Y:S01]  /*300e0*/  @P5 STG.E.U16 [R12.64], R16 ;  /* 0x000000100c005986 */ /* 0x0101e2000c101506 */
[----:B------:R-:W-:-:S03]  /*300f0*/  ISETP.LT.AND P5, PT, R27, c[0x0][0x178], !P2 ;  /* 0x00005e001b007a0c */ /* 0x000fc600057a1270 */
[----:B--2---:R1:W-:Y:S01]  /*30100*/  @P3 STG.E.U16 [R22.64], R17 ;  /* 0x0000001116003986 */ /* 0x0043e2000c101506 */
[----:B------:R-:W-:-:S03]  /*30110*/  PRMT R8, R16, 0x7632, R8 ;  /* 0x0000763210087816 */ /* 0x000fc60000000008 */
[----:B------:R2:W-:Y:S01]  /*30120*/  @P6 STG.E.U16 [R24.64], R0 ;  /* 0x0000000018006986 */ /* 0x0005e2000c101506 */
[----:B------:R-:W-:Y:S02]  /*30130*/  ISETP.LT.AND P6, PT, R11, c[0x0][0x178], !P2 ;  /* 0x00005e000b007a0c */ /* 0x000fe400057c1270 */
[----:B------:R-:W-:Y:S01]  /*30140*/  ISETP.LT.AND P2, PT, R19, c[0x0][0x178], !P1 ;  /* 0x00005e0013007a0c */ /* 0x000fe20004f41270 */
[----:B0-----:R-:W-:-:S04]  /*30150*/  IMAD.WIDE R12, R9, 0x2, R4 ;  /* 0x00000002090c7825 */ /* 0x001fc800078e0204 */
[----:B-1----:R-:W-:Y:S01]  /*30160*/  IMAD.WIDE R22, R9, 0x2, R20 ;  /* 0x0000000209167825 */ /* 0x002fe200078e0214 */
[----:B--2---:R-:W-:-:S03]  /*30170*/  PRMT R24, R17, 0x7632, R24 ;  /* 0x0000763211187816 */ /* 0x004fc60000000018 */
[C---:B------:R-:W-:Y:S01]  /*30180*/  IMAD.WIDE R16, R9.reuse, 0x2, R6 ;  /* 0x0000000209107825 */ /* 0x040fe200078e0206 */
[----:B------:R-:W-:Y:S02]  /*30190*/  PRMT R0, R18, 0x7632, R0 ;  /* 0x0000763212007816 */ /* 0x000fe40000000000 */
[----:B------:R-:W-:Y:S01]  /*301a0*/  IADD3 R9, R9, c[0x0][0x198], RZ ;  /* 0x0000660009097a10 */ /* 0x000fe20007ffe0ff */
[----:B------:R-:W2:Y:S01]  /*301b0*/  LDL.LU R18, [R1+0x1184] ;  /* 0x0011840001127983 */ /* 0x000ea20000300800 */
[----:B------:R-:W-:-:S03]  /*301c0*/  IADD3 R25, R29, 0x12, RZ ;  /* 0x000000121d197810 */ /* 0x000fc60007ffe0ff */
[----:B------:R0:W-:Y:S01]  /*301d0*/  @P4 STG.E.U16 [R12.64], R0 ;  /* 0x000000000c004986 */ /* 0x0001e2000c101506 */
[----:B------:R-:W-:Y:S02]  /*301e0*/  ISETP.GE.AND P3, PT, R25, c[0x0][0x17c], PT ;  /* 0x00005f0019007a0c */ /* 0x000fe40003f66270 */
[----:B------:R-:W-:Y:S01]  /*301f0*/  IADD3 R25, R29, 0x13, RZ ;  /* 0x000000131d197810 */ /* 0x000fe20007ffe0ff */
[----:B------:R-:W-:Y:S04]  /*30200*/  @P5 STG.E.U16 [R16.64], R8 ;  /* 0x0000000810005986 */ /* 0x000fe8000c101506 */
[----:B------:R-:W-:Y:S01]  /*30210*/  @P6 STG.E.U16 [R22.64], R24 ;  /* 0x0000001816006986 */ /* 0x000fe2000c101506 */
[----:B0-----:R-:W-:Y:S01]  /*30220*/  IMAD.WIDE R12, R9, 0x2, R2 ;  /* 0x00000002090c7825 */ /* 0x001fe200078e0202 */
[----:B------:R-:W-:-:S04]  /*30230*/  PRMT R0, R28, 0x7632, R0 ;  /* 0x000076321c007816 */ /* 0x000fc80000000000 */
[----:B------:R0:W-:Y:S01]  /*30240*/  @P2 STG.E.U16 [R12.64], R28 ;  /* 0x0000001c0c002986 */ /* 0x0001e2000c101506 */
[----:B------:R-:W-:-:S03]  /*30250*/  ISETP.GE.AND P2, PT, R25, c[0x0][0x17c], PT ;  /* 0x00005f0019007a0c */ /* 0x000fc60003f46270 */
[----:B0-----:R-:W4:Y:S04]  /*30260*/  LDL.LU R28, [R1+0x98] ;  /* 0x00009800011c7983 */ /* 0x001f280000300800 */
[----:B------:R-:W2:Y:S01]  /*30270*/  LDL.LU R25, [R1+0x28] ;  /* 0x0000280001197983 */ /* 0x000ea20000300800 */
[----:B------:R-:W-:Y:S02]  /*30280*/  ISETP.LT.AND P4, PT, R15, c[0x0][0x178], !P1 ;  /* 0x00005e000f007a0c */ /* 0x000fe40004f81270 */
[----:B------:R-:W-:Y:S02]  /*30290*/  ISETP.LT.AND P5, PT, R27, c[0x0][0x178], !P1 ;  /* 0x00005e001b007a0c */ /* 0x000fe40004fa1270 */
[----:B------:R-:W-:Y:S02]  /*302a0*/  ISETP.LT.AND P1, PT, R11, c[0x0][0x178], !P1 ;  /* 0x00005e000b007a0c */ /* 0x000fe40004f21270 */
[----:B------:R-:W-:Y:S01]  /*302b0*/  ISETP.LT.AND P6, PT, R19, c[0x0][0x178], !P0 ;  /* 0x00005e0013007a0c */ /* 0x000fe200047c1270 */
[C---:B------:R-:W-:Y:S01]  /*302c0*/  IMAD.WIDE R16, R9.reuse, 0x2, R4 ;  /* 0x0000000209107825 */ /* 0x040fe200078e0204 */
[----:B------:R-:W-:-:S03]  /*302d0*/  IADD3 R24, R9, c[0x0][0x198], RZ ;  /* 0x0000660009187a10 */ /* 0x000fc60007ffe0ff */
[C---:B------:R-:W-:Y:S02]  /*302e0*/  IMAD.WIDE R12, R9.reuse, 0x2, R6 ;  /* 0x00000002090c7825 */ /* 0x040fe400078e0206 */
[----:B------:R0:W-:Y:S02]  /*302f0*/  @P4 STG.E.U16 [R16.64], R14 ;  /* 0x0000000e10004986 */ /* 0x0001e4000c101506 */
[----:B------:R-:W-:Y:S01]  /*30300*/  IMAD.WIDE R8, R9, 0x2, R20 ;  /* 0x0000000209087825 */ /* 0x000fe200078e0214 */
[----:B------:R-:W-:-:S03]  /*30310*/  ISETP.LT.AND P4, PT, R15, c[0x0][0x178], !P0 ;  /* 0x00005e000f007a0c */ /* 0x000fc60004781270 */
[----:B------:R-:W-:-:S04]  /*30320*/  IMAD.WIDE R22, R24, 0x2, R2 ;  /* 0x0000000218167825 */ /* 0x000fc800078e0202 */
[----:B0-----:R-:W-:Y:S01]  /*30330*/  IMAD.WIDE R16, R24, 0x2, R20 ;  /* 0x0000000218107825 */ /* 0x001fe200078e0214 */
[----:B--2---:R0:W-:Y:S01]  /*30340*/  @P5 STG.E.U16 [R12.64], R25 ;  /* 0x000000190c005986 */ /* 0x0041e2000c101506 */
[----:B------:R-:W-:-:S03]  /*30350*/  ISETP.LT.AND P5, PT, R27, c[0x0][0x178], !P0 ;  /* 0x00005e001b007a0c */ /* 0x000fc600047a1270 */
[----:B------:R1:W-:Y:S04]  /*30360*/  @P1 STG.E.U16 [R8.64], R18 ;  /* 0x0000001208001986 */ /* 0x0003e8000c101506 */
[----:B------:R2:W-:Y:S01]  /*30370*/  @P6 STG.E.U16 [R22.64], R0 ;  /* 0x0000000016006986 */ /* 0x0005e2000c101506 */
[----:B------:R-:W-:Y:S02]  /*30380*/  ISETP.LT.AND P6, PT, R11, c[0x0][0x178], !P0 ;  /* 0x00005e000b007a0c */ /* 0x000fe400047c1270 */
[----:B------:R-:W-:Y:S01]  /*30390*/  ISETP.LT.AND P0, PT, R19, c[0x0][0x178], !P3 ;  /* 0x00005e0013007a0c */ /* 0x000fe20005f01270 */
[----:B0-----:R-:W-:-:S04]  /*303a0*/  IMAD.WIDE R12, R24, 0x2, R6 ;  /* 0x00000002180c7825 */ /* 0x001fc800078e0206 */
[C---:B-1----:R-:W-:Y:S01]  /*303b0*/  IMAD.WIDE R8, R24.reuse, 0x2, R4 ;  /* 0x0000000218087825 */ /* 0x042fe200078e0204 */
[----:B------:R-:W-:Y:S02]  /*303c0*/  PRMT R18, R25, 0x7632, R18 ;  /* 0x0000763219127816 */ /* 0x000fe40000000012 */
[----:B------:R-:W-:Y:S02]  /*303d0*/  IADD3 R24, R24, c[0x0][0x198], RZ ;  /* 0x0000660018187a10 */ /* 0x000fe40007ffe0ff */
[----:B--2---:R-:W-:Y:S02]  /*303e0*/  PRMT R0, R14, 0x7632, R0 ;  /* 0x000076320e007816 */ /* 0x004fe40000000000 */
[----:B------:R-:W-:Y:S01]  /*303f0*/  PRMT R22, R18, 0x7632, R22 ;  /* 0x0000763212167816 */ /* 0x000fe20000000016 */
[----:B------:R-:W2:Y:S04]  /*30400*/  LDL.LU R14, [R1+0x88] ;  /* 0x00008800010e7983 */ /* 0x000ea80000300800 */
[----:B------:R0:W-:Y:S04]  /*30410*/  @P4 STG.E.U16 [R8.64], R0 ;  /* 0x0000000008004986 */ /* 0x0001e8000c101506 */
[----:B------:R4:W-:Y:S04]  /*30420*/  @P5 STG.E.U16 [R12.64], R18 ;  /* 0x000000120c005986 */ /* 0x0009e8000c101506 */
[----:B------:R1:W-:Y:S01]  /*30430*/  @P6 STG.E.U16 [R16.64], R22 ;  /* 0x0000001610006986 */ /* 0x0003e2000c101506 */
[C---:B0-----:R-:W-:Y:S01]  /*30440*/  IMAD.WIDE R8, R24.reuse, 0x2, R2 ;  /* 0x0000000218087825 */ /* 0x041fe200078e0202 */
[----:B------:R-:W-:-:S02]  /*30450*/  IADD3 R0, R24, c[0x0][0x198], RZ ;  /* 0x0000660018007a10 */ /* 0x000fc40007ffe0ff */
[----:B----4-:R-:W-:Y:S02]  /*30460*/  PRMT R18, R28, 0x7632, R18 ;  /* 0x000076321c127816 */ /* 0x010fe40000000012 */
[----:B------:R0:W-:Y:S01]  /*30470*/  @P0 STG.E.U16 [R8.64], R28 ;  /* 0x0000001c08000986 */ /* 0x0001e2000c101506 */
[----:B------:R-:W-:-:S04]  /*30480*/  IMAD.WIDE R12, R24, 0x2, R4 ;  /* 0x00000002180c7825 */ /* 0x000fc800078e0204 */
[C---:B-1----:R-:W-:Y:S01]  /*30490*/  IMAD.WIDE R16, R24.reuse, 0x2, R20 ;  /* 0x0000000218107825 */ /* 0x042fe200078e0214 */
[----:B0-----:R-:W4:Y:S03]  /*304a0*/  LDL.LU R28, [R1+0x1c8] ;  /* 0x0001c800011c7983 */ /* 0x001f260000300800 */
[----:B------:R-:W-:Y:S02]  /*304b0*/  IMAD.WIDE R8, R24, 0x2, R6 ;  /* 0x0000000218087825 */ /* 0x000fe400078e0206 */
[----:B------:R-:W3:Y:S01]  /*304c0*/  LDL.LU R24, [R1+0x48] ;  /* 0x0000480001187983 */ /* 0x000ee20000300800 */
[----:B------:R-:W-:Y:S02]  /*304d0*/  ISETP.LT.AND P4, PT, R15, c[0x0][0x178], !P3 ;  /* 0x00005e000f007a0c */ /* 0x000fe40005f81270 */
[----:B------:R-:W-:Y:S02]  /*304e0*/  ISETP.LT.AND P5, PT, R27, c[0x0][0x178], !P3 ;  /* 0x00005e001b007a0c */ /* 0x000fe40005fa1270 */
[----:B------:R-:W-:-:S02]  /*304f0*/  ISETP.LT.AND P3, PT, R11, c[0x0][0x178], !P3 ;  /* 0x00005e000b007a0c */ /* 0x000fc40005f61270 */
[----:B------:R-:W-:Y:S02]  /*30500*/  ISETP.LT.AND P6, PT, R19, c[0x0][0x178], !P2 ;  /* 0x00005e0013007a0c */ /* 0x000fe400057c1270 */
[----:B------:R-:W-:-:S04]  /*30510*/  IADD3 R23, R29, 0x14, RZ ;  /* 0x000000141d177810 */ /* 0x000fc80007ffe0ff */
[----:B------:R-:W-:Y:S01]  /*30520*/  ISETP.GE.AND P1, PT, R23, c[0x0][0x17c], PT ;  /* 0x00005f0017007a0c */ /* 0x000fe20003f26270 */
[----:B------:R-:W-:Y:S01]  /*30530*/  IMAD.WIDE R22, R0, 0x2, R2 ;  /* 0x0000000200167825 */ /* 0x000fe200078e0202 */
[----:B------:R-:W-:-:S04]  /*30540*/  IADD3 R25, R29, 0x15, RZ ;  /* 0x000000151d197810 */ /* 0x000fc80007ffe0ff */
[----:B------:R-:W-:Y:S02]  /*30550*/  ISETP.GE.AND P0, PT, R25, c[0x0][0x17c], PT ;  /* 0x00005f0019007a0c */ /* 0x000fe40003f06270 */
[----:B------:R-:W4:Y:S04]  /*30560*/  LDL.LU R25, [R1+0x38] ;  /* 0x0000380001197983 */ /* 0x000f280000300800 */
[----:B--2---:R0:W-:Y:S01]  /*30570*/  @P4 STG.E.U16 [R12.64], R14 ;  /* 0x0000000e0c004986 */ /* 0x0041e2000c101506 */
[----:B------:R-:W-:Y:S01]  /*30580*/  ISETP.LT.AND P4, PT, R27, c[0x0][0x178], !P2 ;  /* 0x00005e001b007a0c */ /* 0x000fe20005781270 */
[----:B0-----:R-:W-:Y:S02]  /*30590*/  IMAD.WIDE R12, R0, 0x2, R6 ;  /* 0x00000002000c7825 */ /* 0x001fe400078e0206 */
[----:B---3--:R0:W-:Y:S04]  /*305a0*/  @P5 STG.E.U16 [R8.64], R24 ;  /* 0x0000001808005986 */ /* 0x0081e8000c101506 */
[----:B------:R1:W-:Y:S01]  /*305b0*/  @P3 STG.E.U16 [R16.64], R10 ;  /* 0x0000000a10003986 */ /* 0x0003e2000c101506 */
[----:B------:R-:W-:-:S03]  /*305c0*/  ISETP.LT.AND P3, PT, R15, c[0x0][0x178], !P2 ;  /* 0x00005e000f007a0c */ /* 0x000fc60005761270 */
[----:B------:R2:W-:Y:S01]  /*305d0*/  @P6 STG.E.U16 [R22.64], R18 ;  /* 0x0000001216006986 */ /* 0x0005e2000c101506 */
[----:B------:R-:W-:Y:S02]  /*305e0*/  ISETP.LT.AND P6, PT, R11, c[0x0][0x178], !P2 ;  /* 0x00005e000b007a0c */ /* 0x000fe400057c1270 */
[----:B------:R-:W-:Y:S01]  /*305f0*/  ISETP.LT.AND P5, PT, R19, c[0x0][0x178], !P1 ;  /* 0x00005e0013007a0c */ /* 0x000fe20004fa1270 */
[----:B0-----:R-:W-:-:S04]  /*30600*/  IMAD.WIDE R8, R0, 0x2, R20 ;  /* 0x0000000200087825 */ /* 0x001fc800078e0214 */
[----:B-1----:R-:W-:Y:S01]  /*30610*/  IMAD.WIDE R16, R0, 0x2, R4 ;  /* 0x0000000200107825 */ /* 0x002fe200078e0204 */
[----:B--2---:R-:W-:Y:S02]  /*30620*/  PRMT R18, R14, 0x7632, R18 ;  /* 0x000076320e127816 */ /* 0x004fe40000000012 */
[----:B------:R-:W-:Y:S01]  /*30630*/  PRMT R22, R24, 0x7632, R22 ;  /* 0x0000763218167816 */ /* 0x000fe20000000016 */
[----:B------:R-:W2:Y:S01]  /*30640*/  LDL.LU R14, [R1+0x1180] ;  /* 0x00118000010e7983 */ /* 0x000ea20000300800 */
[----:B------:R-:W-:Y:S02]  /*30650*/  PRMT R23, R10, 0x7632, R23 ;  /* 0x000076320a177816 */ /* 0x000fe40000000017 */
[----:B------:R-:W-:Y:S01]  /*30660*/  IADD3 R10, R0, c[0x0][0x198], RZ ;  /* 0x00006600000a7a10 */ /* 0x000fe20007ffe0ff */
[----:B------:R4:W-:Y:S04]  /*30670*/  @P3 STG.E.U16 [R16.64], R18 ;  /* 0x0000001210003986 */ /* 0x0009e8000c101506 */
[----:B------:R-:W-:Y:S04]  /*30680*/  @P4 STG.E.U16 [R12.64], R22 ;  /* 0x000000160c004986 */ /* 0x000fe8000c101506 */
[----:B------:R0:W-:Y:S01]  /*30690*/  @P6 STG.E.U16 [R8.64], R23 ;  /* 0x0000001708006986 */ /* 0x0001e2000c101506 */
[----:B------:R-:W-:-:S02]  /*306a0*/  IADD3 R0, R10, c[0x0][0x198], RZ ;  /* 0x000066000a007a10 */ /* 0x000fc40007ffe0ff */
[----:B----4-:R-:W-:Y:S01]  /*306b0*/  PRMT R18, R28, 0x7632, R18 ;  /* 0x000076321c127816 */ /* 0x010fe20000000012 */
[----:B------:R-:W-:-:S04]  /*306c0*/  IMAD.WIDE R16, R10, 0x2, R20 ;  /* 0x000000020a107825 */ /* 0x000fc800078e0214 */
[----:B0-----:R-:W-:-:S04]  /*306d0*/  IMAD.WIDE R8, R10, 0x2, R2 ;  /* 0x000000020a087825 */ /* 0x001fc800078e0202 */
[C---:B------:R-:W-:Y:S01]  /*306e0*/  IMAD.WIDE R12, R10.reuse, 0x2, R6 ;  /* 0x000000020a0c7825 */ /* 0x040fe200078e0206 */
[----:B------:R0:W-:Y:S04]  /*306f0*/  @P5 STG.E.U16 [R8.64], R28 ;  /* 0x0000001c08005986 */ /* 0x0001e8000c101506 */
[----:B0-----:R-:W3:Y:S01]  /*30700*/  LDL.LU R28, [R1+0x1d8] ;  /* 0x0001d800011c7983 */ /* 0x001ee20000300800 */
[----:B------:R-:W-:-:S03]  /*30710*/  IMAD.WIDE R8, R10, 0x2, R4 ;  /* 0x000000020a087825 */ /* 0x000fc600078e0204 */
[----:B------:R-:W4:Y:S01]  /*30720*/  LDL.LU R10, [R1+0x78] ;  /* 0x00007800010a7983 */ /* 0x000f220000300800 */
[----:B------:R-:W-:Y:S02]  /*30730*/  ISETP.LT.AND P3, PT, R15, c[0x0][0x178], !P1 ;  /* 0x00005e000f007a0c */ /* 0x000fe40004f61270 */
[----:B------:R-:W-:Y:S02]  /*30740*/  ISETP.LT.AND P4, PT, R27, c[0x0][0x178], !P1 ;  /* 0x00005e001b007a0c */ /* 0x000fe40004f81270 */
[----:B------:R-:W-:Y:S02]  /*30750*/  ISETP.LT.AND P1, PT, R11, c[0x0][0x178], !P1 ;  /* 0x00005e000b007a0c */ /* 0x000fe40004f21270 */
[----:B------:R-:W-:Y:S02]  /*30760*/  ISETP.LT.AND P6, PT, R19, c[0x0][0x178], !P0 ;  /* 0x00005e0013007a0c */ /* 0x000fe400047c1270 */
[----:B------:R-:W-:Y:S01]  /*30770*/  IADD3 R24, R29, 0x16, RZ ;  /* 0x000000161d187810 */ /* 0x000fe20007ffe0ff */
[----:B------:R-:W-:-:S03]  /*30780*/  IMAD.WIDE R22, R0, 0x2, R2 ;  /* 0x0000000200167825 */ /* 0x000fc600078e0202 */
[----:B------:R-:W-:Y:S02]  /*30790*/  ISETP.GE.AND P2, PT, R24, c[0x0][0x17c], PT ;  /* 0x00005f0018007a0c */ /* 0x000fe40003f46270 */
[----:B------:R-:W-:-:S04]  /*307a0*/  IADD3 R24, R29, 0x17, RZ ;  /* 0x000000171d187810 */ /* 0x000fc80007ffe0ff */
[----:B------:R-:W-:Y:S01]  /*307b0*/  ISETP.GE.AND P5, PT, R24, c[0x0][0x17c], PT ;  /* 0x00005f0018007a0c */ /* 0x000fe20003fa6270 */
[----:B----4-:R0:W-:Y:S01]  /*307c0*/  @P3 STG.E.U16 [R8.64], R10 ;  /* 0x0000000a08003986 */ /* 0x0101e2000c101506 */
[----:B------:R-:W-:-:S03]  /*307d0*/  ISETP.LT.AND P3, PT, R15, c[0x0][0x178], !P0 ;  /* 0x00005e000f007a0c */ /* 0x000fc60004761270 */
[----:B------:R-:W-:Y:S04]  /*307e0*/  @P4 STG.E.U16 [R12.64], R25 ;  /* 0x000000190c004986 */ /* 0x000fe8000c101506 */
[----:B--2---:R1:W-:Y:S01]  /*307f0*/  @P1 STG.E.U16 [R16.64], R14 ;  /* 0x0000000e10001986 */ /* 0x0043e2000c101506 */
[----:B------:R-:W-:Y:S02]  /*30800*/  ISETP.LT.AND P1, PT, R27, c[0x0][0x178], !P0 ;  /* 0x00005e001b007a0c */ /* 0x000fe40004721270 */
[----:B------:R-:W-:Y:S01]  /*30810*/  ISETP.LT.AND P0, PT, R11, c[0x0][0x178], !P0 ;  /* 0x00005e000b007a0c */ /* 0x000fe20004701270 */
[----:B------:R2:W-:Y:S01]  /*30820*/  @P6 STG.E.U16 [R22.64], R18 ;  /* 0x0000001216006986 */ /* 0x0005e2000c101506 */
[----:B------:R-:W-:Y:S01]  /*30830*/  ISETP.LT.AND P6, PT, R19, c[0x0][0x178], !P2 ;  /* 0x00005e0013007a0c */ /* 0x000fe200057c1270 */
[----:B0-----:R-:W-:-:S02]  /*30840*/  IMAD.WIDE R8, R0, 0x2, R6 ;  /* 0x0000000200087825 */ /* 0x001fc400078e0206 */
[----:B------:R-:W4:Y:S01]  /*30850*/  LDL.LU R19, [R1+0x148] ;  /* 0x0001480001137983 */ /* 0x000f220000300800 */
[----:B-1----:R-:W-:Y:S02]  /*30860*/  PRMT R14, R10, 0x7632, R14 ;  /* 0x000076320a0e7816 */ /* 0x002fe4000000000e */
[C---:B------:R-:W-:Y:S01]  /*30870*/  IADD3 R10, R0.reuse, c[0x0][0x198], RZ ;  /* 0x00006600000a7a10 */ /* 0x040fe20007ffe0ff */
[C---:B------:R-:W-:Y:S01]  /*30880*/  IMAD.WIDE R12, R0.reuse, 0x2, R4 ;  /* 0x00000002000c7825 */ /* 0x040fe200078e0204 */
[----:B--2---:R-:W-:Y:S02]  /*30890*/  PRMT R18, R25, 0x7632, R18 ;  /* 0x0000763219127816 */ /* 0x004fe40000000012 */
[----:B------:R-:W-:Y:S01]  /*308a0*/  IADD3 R25, R29, 0x18, RZ ;  /* 0x000000181d197810 */ /* 0x000fe20007ffe0ff */
[----:B------:R-:W-:Y:S01]  /*308b0*/  IMAD.WIDE R16, R0, 0x2, R20 ;  /* 0x0000000200107825 */ /* 0x000fe200078e0214 */
[----:B------:R-:W-:Y:S01]  /*308c0*/  PRMT R24, R14, 0x7632, R24 ;  /* 0x000076320e187816 */ /* 0x000fe20000000018 */
[----:B------:R-:W-:Y:S02]  /*308d0*/  @P3 STG.E.U16 [R12.64], R14 ;  /* 0x0000000e0c003986 */ /* 0x000fe4000c101506 */
[C---:B------:R-:W-:Y:S01]  /*308e0*/  IMAD.WIDE R22, R10.reuse, 0x2, R2 ;  /* 0x000000020a167825 */ /* 0x040fe200078e0202 */
[----:B------:R-:W-:Y:S01]  /*308f0*/  ISETP.GE.AND P3, PT, R25, c[0x0][0x17c], PT ;  /* 0x00005f0019007a0c */ /* 0x000fe20003f66270 */
[----:B------:R0:W-:Y:S04]  /*30900*/  @P1 STG.E.U16 [R8.64], R18 ;  /* 0x0000001208001986 */ /* 0x0001e8000c101506 */
[----:B------:R-:W2:Y:S04]  /*30910*/  LDL R25, [R1+0x7d4] ;  /* 0x0007d40001197983 */ /* 0x000ea80000100800 */
[----:B------:R-:W-:Y:S04]  /*30920*/  @P0 STG.E.U16 [R16.64], R24 ;  /* 0x0000001810000986 */ /* 0x000fe8000c101506 */
[----:B0-----:R-:W4:Y:S04]  /*30930*/  LDL.LU R18, [R1+0x18] ;  /* 0x0000180001127983 */ /* 0x001f280000300800 */
[----:B---3--:R0:W-:Y:S04]  /*30940*/  @P6 STG.E.U16 [R22.64], R28 ;  /* 0x0000001c16006986 */ /* 0x0081e8000c101506 */
[----:B0-----:R-:W3:Y:S01]  /*30950*/  LDL.LU R23, [R1+0x1e8] ;  /* 0x0001e80001177983 */ /* 0x001ee20000300800 */
[----:B------:R-:W-:Y:S01]  /*30960*/  ISETP.LT.AND P4, PT, R15, c[0x0][0x178], !P2 ;  /* 0x00005e000f007a0c */ /* 0x000fe20005781270 */
[----:B------:R-:W-:Y:S01]  /*30970*/  IMAD.WIDE R8, R10, 0x2, R4 ;  /* 0x000000020a087825 */ /* 0x000fe200078e0204 */
[----:B------:R-:W-:Y:S01]  /*30980*/  ISETP.LT.AND P1, PT, R27, c[0x0][0x178], !P2 ;  /* 0x00005e001b007a0c */ /* 0x000fe20005721270 */
[----:B------:R-:W4:Y:S01]  /*30990*/  LDL.LU R24, [R1+0x5c] ;  /* 0x00005c0001187983 */ /* 0x000f220000300800 */
[----:B------:R-:W-:-:S02]  /*309a0*/  ISETP.LT.AND P2, PT, R11, c[0x0][0x178], !P2 ;  /* 0x00005e000b007a0c */ /* 0x000fc40005741270 */
[----:B------:R-:W-:Y:S02]  /*309b0*/  IADD3 R12, R29, 0x19, RZ ;  /* 0x000000191d0c7810 */ /* 0x000fe40007ffe0ff */
[----:B------:R-:W-:Y:S02]  /*309c0*/  IADD3 R0, R10, c[0x0][0x198], RZ ;  /* 0x000066000a007a10 */ /* 0x000fe40007ffe0ff */
[----:B------:R-:W-:Y:S01]  /*309d0*/  ISETP.GE.AND P0, PT, R12, c[0x0][0x17c], PT ;  /* 0x00005f000c007a0c */ /* 0x000fe20003f06270 */
[----:B------:R-:W-:Y:S01]  /*309e0*/  IMAD.WIDE R12, R10, 0x2, R20 ;  /* 0x000000020a0c7825 */ /* 0x000fe200078e0214 */
[----:B------:R-:W-:Y:S02]  /*309f0*/  PRMT R14, R28, 0x7632, R14 ;  /* 0x000076321c0e7816 */ /* 0x000fe4000000000e */
[----:B------:R-:W4:Y:S01]  /*30a00*/  LDL.LU R28, [R1+0x2c] ;  /* 0x00002c00011c7983 */ /* 0x000f220000300800 */
[----:B------:R-:W-:Y:S01]  /*30a10*/  IMAD.WIDE R16, R0, 0x2, R2 ;  /* 0x0000000200107825 */ /* 0x000fe200078e0202 */
[----:B--2---:R-:W-:-:S02]  /*30a20*/  ISETP.LT.AND P6, PT, R25, c[0x0][0x178], !P5 ;  /* 0x00005e0019007a0c */ /* 0x004fc40006fc1270 */
[----:B---3--:R0:W-:Y:S01]  /*30a30*/  @P4 STG.E.U16 [R8.64], R23 ;  /* 0x0000001708004986 */ /* 0x0081e2000c101506 */
[----:B------:R-:W-:Y:S01]  /*30a40*/  ISETP.LT.AND P4, PT, R15, c[0x0][0x178], !P5 ;  /* 0x00005e000f007a0c */ /* 0x000fe20006f81270 */
[----:B0-----:R-:W-:Y:S01]  /*30a50*/  IMAD.WIDE R8, R10, 0x2, R6 ;  /* 0x000000020a087825 */ /* 0x001fe200078e0206 */
[----:B------:R-:W-:-:S03]  /*30a60*/  PRMT R10, R23, 0x7632, R10 ;  /* 0x00007632170a7816 */ /* 0x000fc6000000000a */
[----:B------:R-:W-:Y:S01]  /*30a70*/  IMAD.WIDE R22, R0, 0x2, R4 ;  /* 0x0000000200167825 */ /* 0x000fe200078e0204 */
[----:B----4-:R-:W-:Y:S04]  /*30a80*/  @P1 STG.E.U16 [R8.64], R19 ;  /* 0x0000001308001986 */ /* 0x010fe8000c101506 */
[----:B------:R-:W-:Y:S04]  /*30a90*/  @P2 STG.E.U16 [R12.64], R18 ;  /* 0x000000120c002986 */ /* 0x000fe8000c101506 */
[----:B------:R-:W-:Y:S04]  /*30aa0*/  @P6 STG.E.U16 [R16.64], R14 ;  /* 0x0000000e10006986 */ /* 0x000fe8000c101506 */
[----:B------:R0:W-:Y:S04]  /*30ab0*/  @P4 STG.E.U16 [R22.64], R10 ;  /* 0x0000000a16004986 */ /* 0x0001e8000c101506 */
[----:B0-----:R-:W2:Y:S01]  /*30ac0*/  LDL.LU R23, [R1+0x6c] ;  /* 0x00006c0001177983 */ /* 0x001ea20000300800 */
[----:B------:R-:W-:-:S03]  /*30ad0*/  PRMT R14, R19, 0x7632, R14 ;  /* 0x00007632130e7816 */ /* 0x000fc6000000000e */
[----:B------:R-:W3:Y:S01]  /*30ae0*/  LDL.LU R19, [R1+0x117c] ;  /* 0x00117c0001137983 */ /* 0x000ee20000300800 */
[----:B------:R-:W-:Y:S02]  /*30af0*/  ISETP.LT.AND P1, PT, R27, c[0x0][0x178], !P5 ;  /* 0x00005e001b007a0c */ /* 0x000fe40006f21270 */
[----:B------:R-:W-:Y:S02]  /*30b00*/  ISETP.LT.AND P5, PT, R11, c[0x0][0x178], !P5 ;  /* 0x00005e000b007a0c */ /* 0x000fe40006fa1270 */
[----:B------:R-:W-:Y:S01]  /*30b10*/  ISETP.LT.AND P2, PT, R25, c[0x0][0x178], !P3 ;  /* 0x00005e0019007a0c */ /* 0x000fe20005f41270 */
[----:B------:R-:W-:Y:S01]  /*30b20*/  IMAD.WIDE R8, R0, 0x2, R6 ;  /* 0x0000000200087825 */ /* 0x000fe200078e0206 */
[----:B------:R-:W-:Y:S02]  /*30b30*/  ISETP.LT.AND P6, PT, R15, c[0x0][0x178], !P3 ;  /* 0x00005e000f007a0c */ /* 0x000fe40005fc1270 */
[----:B------:R-:W-:Y:S01]  /*30b40*/  PRMT R16, R18, 0x7632, R16 ;  /* 0x0000763212107816 */ /* 0x000fe20000000010 */
[C---:B------:R-:W-:Y:S01]  /*30b50*/  IMAD.WIDE R12, R0.reuse, 0x2, R20 ;  /* 0x00000002000c7825 */ /* 0x040fe200078e0214 */
[----:B------:R-:W-:-:S02]  /*30b60*/  IADD3 R10, R0, c[0x0][0x198], RZ ;  /* 0x00006600000a7a10 */ /* 0x000fc40007ffe0ff */
[----:B------:R-:W-:Y:S01]  /*30b70*/  ISETP.LT.AND P4, PT, R27, c[0x0][0x178], !P3 ;  /* 0x00005e001b007a0c */ /* 0x000fe20005f81270 */
[----:B------:R0:W-:Y:S01]  /*30b80*/  @P1 STG.E.U16 [R8.64], R14 ;  /* 0x0000000e08001986 */ /* 0x0001e2000c101506 */
[----:B------:R-:W-:Y:S02]  /*30b90*/  ISETP.LT.AND P3, PT, R11, c[0x0][0x178], !P3 ;  /* 0x00005e000b007a0c */ /* 0x000fe40005f61270 */
[----:B------:R-:W-:Y:S01]  /*30ba0*/  IADD3 R17, R29, 0x1a, RZ ;  /* 0x0000001a1d117810 */ /* 0x000fe20007ffe0ff */
[----:B------:R1:W-:Y:S03]  /*30bb0*/  @P5 STG.E.U16 [R12.64], R16 ;  /* 0x000000100c005986 */ /* 0x0003e6000c101506 */
[----:B------:R-:W-:Y:S01]  /*30bc0*/  ISETP.GE.AND P1, PT, R17, c[0x0][0x17c], PT ;  /* 0x00005f0011007a0c */ /* 0x000fe20003f26270 */
[----:B0-----:R-:W-:-:S04]  /*30bd0*/  IMAD.WIDE R8, R10, 0x2, R2 ;  /* 0x000000020a087825 */ /* 0x001fc800078e0202 */
[----:B-1----:R-:W-:Y:S01]  /*30be0*/  IMAD.WIDE R12, R10, 0x2, R4 ;  /* 0x000000020a0c7825 */ /* 0x002fe200078e0204 */
[----:B------:R-:W-:-:S03]  /*30bf0*/  IADD3 R14, R29, 0x1c, RZ ;  /* 0x0000001c1d0e7810 */ /* 0x000fc60007ffe0ff */
[----:B------:R-:W-:Y:S01]  /*30c00*/  IMAD.WIDE R16, R10, 0x2, R6 ;  /* 0x000000020a107825 */ /* 0x000fe200078e0206 */
[----:B--2---:R0:W-:Y:S04]  /*30c10*/  @P2 STG.E.U16 [R8.64], R23 ;  /* 0x0000001708002986 */ /* 0x0041e8000c101506 */
[----:B------:R1:W-:Y:S01]  /*30c20*/  @P6 STG.E.U16 [R12.64], R24 ;  /* 0x000000180c006986 */ /* 0x0003e2000c101506 */
[----:B------:R-:W-:Y:S02]  /*30c30*/  ISETP.LT.AND P2, PT, R25, c[0x0][0x178], !P0 ;  /* 0x00005e0019007a0c */ /* 0x000fe40004741270 */
[----:B------:R-:W-:Y:S01]  /*30c40*/  ISETP.LT.AND P6, PT, R15, c[0x0][0x178], !P0 ;  /* 0x00005e000f007a0c */ /* 0x000fe200047c1270 */
[----:B------:R2:W-:Y:S01]  /*30c50*/  @P4 STG.E.U16 [R16.64], R28 ;  /* 0x0000001c10004986 */ /* 0x0005e2000c101506 */
[----:B------:R-:W-:-:S02]  /*30c60*/  ISETP.LT.AND P4, PT, R27, c[0x0][0x178], !P0 ;  /* 0x00005e001b007a0c */ /* 0x000fc40004781270 */
[----:B0-----:R-:W-:Y:S01]  /*30c70*/  PRMT R8, R24, 0x7632, R8 ;  /* 0x0000763218087816 */ /* 0x001fe20000000008 */
[----:B-1----:R-:W-:Y:S01]  /*30c80*/  IMAD.WIDE R12, R10, 0x2, R20 ;  /* 0x000000020a0c7825 */ /* 0x002fe200078e0214 */
[----:B------:R-:W4:Y:S01]  /*30c90*/  LDL.LU R24, [R1+0x9c] ;  /* 0x00009c0001187983 */ /* 0x000f220000300800 */
[----:B------:R-:W-:Y:S02]  /*30ca0*/  PRMT R9, R28, 0x7632, R9 ;  /* 0x000076321c097816 */ /* 0x000fe40000000009 */
[----:B------:R-:W-:Y:S01]  /*30cb0*/  ISETP.LT.AND P0, PT, R11, c[0x0][0x178], !P0 ;  /* 0x00005e000b007a0c */ /* 0x000fe20004701270 */
[----:B---3--:R0:W-:Y:S01]  /*30cc0*/  @P3 STG.E.U16 [R12.64], R19 ;  /* 0x000000130c003986 */ /* 0x0081e2000c101506 */
[----:B------:R-:W-:Y:S02]  /*30cd0*/  ISETP.GE.AND P3, PT, R14, c[0x0][0x17c], PT ;  /* 0x00005f000e007a0c */ /* 0x000fe40003f66270 */
[----:B------:R-:W-:Y:S01]  /*30ce0*/  PRMT R14, R19, 0x7632, R14 ;  /* 0x00007632130e7816 */ /* 0x000fe2000000000e */
[----:B--2---:R-:W2:Y:S01]  /*30cf0*/  LDL.LU R28, [R1+0x8c] ;  /* 0x00008c00011c7983 */ /* 0x004ea20000300800 */
[----:B------:R-:W-:-:S03]  /*30d00*/  IADD3 R10, R10, c[0x0][0x198], RZ ;  /* 0x000066000a0a7a10 */ /* 0x000fc60007ffe0ff */
[----:B------:R-:W3:Y:S04]  /*30d10*/  LDL.LU R11, [R1+0x1178] ;  /* 0x00117800010b7983 */ /* 0x000ee80000300800 */
[----:B0-----:R-:W2:Y:S01]  /*30d20*/  LDL R19, [R1+0x7d4] ;  /* 0x0007d40001137983 */ /* 0x001ea20000100800 */
[----:B------:R-:W-:Y:S01]  /*30d30*/  PRMT R0, R23, 0x7632, R0 ;  /* 0x0000763217007816 */ /* 0x000fe20000000000 */
[----:B------:R-:W-:-:S04]  /*30d40*/  IMAD.WIDE R12, R10, 0x2, R2 ;  /* 0x000000020a0c7825 */ /* 0x000fc800078e0202 */
[C---:B------:R-:W-:Y:S01]  /*30d50*/  IMAD.WIDE R16, R10.reuse, 0x2, R4 ;  /* 0x000000020a107825 */ /* 0x040fe200078e0204 */
[----:B------:R-:W-:Y:S03]  /*30d60*/  @P2 STG.E.U16 [R12.64], R0 ;  /* 0x000000000c002986 */ /* 0x000fe6000c101506 */
[----:B------:R-:W-:Y:S01]  /*30d70*/  IMAD.WIDE R22, R10, 0x2, R6 ;  /* 0x000000020a167825 */ /* 0x000fe200078e0206 */
[----:B------:R-:W-:Y:S04]  /*30d80*/  @P6 STG.E.U16 [R16.64], R8 ;  /* 0x0000000810006986 */ /* 0x000fe8000c101506 */
[----:B------:R0:W-:Y:S04]  /*30d90*/  @P4 STG.E.U16 [R22.64], R9 ;  /* 0x0000000916004986 */ /* 0x0001e8000c101506 */
[----:B0-----:R-:W3:Y:S04]  /*30da0*/  LDL.LU R22, [R1+0x4c] ;  /* 0x00004c0001167983 */ /* 0x001ee80000300800 */
[----:B------:R-:W3:Y:S01]  /*30db0*/  LDL R23, [R1+0x10c0] ;  /* 0x0010c00001177983 */ /* 0x000ee20000100800 */
[----:B------:R-:W-:-:S02]  /*30dc0*/  ISETP.LT.AND P2, PT, R15, c[0x0][0x178], !P1 ;  /* 0x00005e000f007a0c */ /* 0x000fc40004f41270 */
[----:B------:R-:W-:Y:S01]  /*30dd0*/  ISETP.LT.AND P4, PT, R27, c[0x0][0x178], !P1 ;  /* 0x00005e001b007a0c */ /* 0x000fe20004f81270 */
[C---:B------:R-:W-:Y:S01]  /*30de0*/  IMAD.WIDE R8, R10.reuse, 0x2, R20 ;  /* 0x000000020a087825 */ /* 0x040fe200078e0214 */
[----:B------:R-:W-:Y:S02]  /*30df0*/  IADD3 R0, R10, c[0x0][0x198], RZ ;  /* 0x000066000a007a10 */ /* 0x000fe40007ffe0ff */
[----:B------:R-:W-:Y:S02]  /*30e00*/  IADD3 R18, R29, 0x1b, RZ ;  /* 0x0000001b1d127810 */ /* 0x000fe40007ffe0ff */
[----:B------:R0:W-:Y:S01]  /*30e10*/  @P0 STG.E.U16 [R8.64], R14 ;  /* 0x0000000e08000986 */ /* 0x0001e2000c101506 */
[----:B------:R-:W-:Y:S01]  /*30e20*/  IMAD.WIDE R16, R0, 0x2, R2 ;  /* 0x0000000200107825 */ /* 0x000fe200078e0202 */
[----:B------:R-:W-:-:S03]  /*30e30*/  ISETP.GE.AND P5, PT, R18, c[0x0][0x17c], PT ;  /* 0x00005f0012007a0c */ /* 0x000fc60003fa6270 */
[----:B------:R-:W-:-:S04]  /*30e40*/  IMAD.WIDE R12, R0, 0x2, R4 ;  /* 0x00000002000c7825 */ /* 0x000fc800078e0204 */
[----:B0-----:R-:W-:-:S04]  /*30e50*/  IMAD.WIDE R8, R0, 0x2, R6 ;  /* 0x0000000200087825 */ /* 0x001fc800078e0206 */
[----:B------:R-:W-:Y:S01]  /*30e60*/  IMAD.MOV.U32 R25, RZ, RZ, R26 ;  /* 0x000000ffff197224 */ /* 0x000fe200078e001a */
[----:B--2---:R-:W-:-:S13]  /*30e70*/  ISETP.LT.AND P6, PT, R19, c[0x0][0x178], !P1 ;  /* 0x00005e0013007a0c */ /* 0x004fda0004fc1270 */
[----:B----4-:R0:W-:Y:S04]  /*30e80*/  @P6 STG.E.U16 [R16.64], R24 ;  /* 0x0000001810006986 */ /* 0x0101e8000c101506 */
[----:B------:R-:W-:Y:S01]  /*30e90*/  @P2 STG.E.U16 [R12.64], R28 ;  /* 0x0000001c0c002986 */ /* 0x000fe2000c101506 */
[----:B------:R-:W-:-:S03]  /*30ea0*/  ISETP.LT.AND P2, PT, R19, c[0x0][0x178], !P5 ;  /* 0x00005e0013007a0c */ /* 0x000fc60006f41270 */
[----:B---3--:R1:W-:Y:S01]  /*30eb0*/  @P4 STG.E.U16 [R8.64], R22 ;  /* 0x0000001608004986 */ /* 0x0083e2000c101506 */
[----:B------:R-:W-:Y:S02]  /*30ec0*/  ISETP.LT.AND P4, PT, R15, c[0x0][0x178], !P5 ;  /* 0x00005e000f007a0c */ /* 0x000fe40006f81270 */
[----:B------:R-:W-:Y:S01]  /*30ed0*/  ISETP.LT.AND P1, PT, R23, c[0x0][0x178], !P1 ;  /* 0x00005e0017007a0c */ /* 0x000fe20004f21270 */
[----:B------:R-:W2:Y:S04]  /*30ee0*/  LDL.LU R15, [R1+0x1174] ;  /* 0x00117400010f7983 */ /* 0x000ea80000300800 */
[----:B------:R-:W3:Y:S01]  /*30ef0*/  LDL.LU R26, [R1+0x1cc] ;  /* 0x0001cc00011a7983 */ /* 0x000ee20000300800 */
[C---:B0-----:R-:W-:Y:S01]  /*30f00*/  IMAD.WIDE R16, R0.reuse, 0x2, R20 ;  /* 0x0000000200107825 */ /* 0x041fe200078e0214 */
[----:B------:R-:W-:-:S05]  /*30f10*/  IADD3 R0, R0, c[0x0][0x198], RZ ;  /* 0x0000660000007a10 */ /* 0x000fca0007ffe0ff */
[----:B-1----:R-:W-:Y:S01]  /*30f20*/  IMAD.WIDE R8, R0, 0x2, R2 ;  /* 0x0000000200087825 */ /* 0x002fe200078e0202 */
[----:B------:R0:W-:Y:S01]  /*30f30*/  @P1 STG.E.U16 [R16.64], R11 ;  /* 0x0000000b10001986 */ /* 0x0001e2000c101506 */
[----:B------:R-:W-:Y:S02]  /*30f40*/  PRMT R18, R28, 0x7632, R18 ;  /* 0x000076321c127816 */ /* 0x000fe40000000012 */
[----:B0-----:R-:W-:Y:S02]  /*30f50*/  PRMT R17, R24, 0x7632, R17 ;  /* 0x0000763218117816 */ /* 0x001fe40000000011 */
[----:B------:R-:W4:Y:S04]  /*30f60*/  LDL.LU R24, [R1+0x7c] ;  /* 0x00007c0001187983 */ /* 0x000f280000300800 */
[----:B------:R-:W2:Y:S04]  /*30f70*/  LDL.LU R28, [R1+0x3c] ;  /* 0x00003c00011c7983 */ /* 0x000ea80000300800 */
[----:B------:R0:W-:Y:S04]  /*30f80*/  @P2 STG.E.U16 [R8.64], R17 ;  /* 0x0000001108002986 */ /* 0x0001e8000c101506 */
[----:B0-----:R-:W2:Y:S01]  /*30f90*/  LDL R17, [R1+0x1058] ;  /* 0x0010580001117983 */ /* 0x001ea20000100800 */
[----:B------:R-:W-:-:S02]  /*30fa0*/  IADD3 R10, R29, 0x1d, RZ ;  /* 0x0000001d1d0a7810 */ /* 0x000fc40007ffe0ff */
[----:B------:R-:W-:Y:S02]  /*30fb0*/  ISETP.LT.AND P1, PT, R27, c[0x0][0x178], !P5 ;  /* 0x00005e001b007a0c */ /* 0x000fe40006f21270 */
[----:B------:R-:W-:Y:S02]  /*30fc0*/  ISETP.GE.AND P0, PT, R10, c[0x0][0x17c], PT ;  /* 0x00005f000a007a0c */ /* 0x000fe40003f06270 */
[----:B------:R-:W-:Y:S01]  /*30fd0*/  IADD3 R10, R29, 0x1e, RZ ;  /* 0x0000001e1d0a7810 */ /* 0x000fe20007ffe0ff */
[C---:B------:R-:W-:Y:S01]  /*30fe0*/  IMAD.WIDE R12, R0.reuse, 0x2, R4 ;  /* 0x00000002000c7825 */ /* 0x040fe200078e0204 */
[----:B------:R-:W-:Y:S02]  /*30ff0*/  ISETP.LT.AND P5, PT, R23, c[0x0][0x178], !P5 ;  /* 0x00005e0017007a0c */ /* 0x000fe40006fa1270 */
[----:B------:R-:W-:Y:S01]  /*31000*/  ISETP.LT.AND P2, PT, R19, c[0x0][0x178], !P3 ;  /* 0x00005e0013007a0c */ /* 0x000fe20005f41270 */
[----:B------:R-:W-:Y:S01]  /*31010*/  IMAD.WIDE R8, R0, 0x2, R20 ;  /* 0x0000000200087825 */ /* 0x000fe200078e0214 */
[----:B------:R-:W-:-:S02]  /*31020*/  ISETP.GE.AND P6, PT, R10, c[0x0][0x17c], PT ;  /* 0x00005f000a007a0c */ /* 0x000fc40003fc6270 */
[----:B------:R-:W-:Y:S01]  /*31030*/  PRMT R14, R11, 0x7632, R14 ;  /* 0x000076320b0e7816 */ /* 0x000fe2000000000e */
[----:B------:R-:W-:Y:S01]  /*31040*/  IMAD.WIDE R10, R0, 0x2, R6 ;  /* 0x00000002000a7825 */ /* 0x000fe200078e0206 */
[----:B------:R-:W-:Y:S01]  /*31050*/  PRMT R16, R22, 0x7632, R16 ;  /* 0x0000763216107816 */ /* 0x000fe20000000010 */
[----:B------:R0:W-:Y:S01]  /*31060*/  @P4 STG.E.U16 [R12.64], R18 ;  /* 0x000000120c004986 */ /* 0x0001e2000c101506 */
[----:B------:R-:W-:-:S03]  /*31070*/  IADD3 R0, R0, c[0x0][0x198], RZ ;  /* 0x0000660000007a10 */ /* 0x000fc60007ffe0ff */
[----:B------:R1:W-:Y:S01]  /*31080*/  @P1 STG.E.U16 [R10.64], R16 ;  /* 0x000000100a001986 */ /* 0x0003e2000c101506 */
[----:B0-----:R-:W-:Y:S01]  /*31090*/  IADD3 R12, R29, 0x1f, RZ ;  /* 0x0000001f1d0c7810 */ /* 0x001fe20007ffe0ff */
[----:B-1----:R-:W-:-:S03]  /*310a0*/  IMAD.WIDE R10, R0, 0x2, R2 ;  /* 0x00000002000a7825 */ /* 0x002fc600078e0202 */
[----:B------:R-:W-:Y:S02]  /*310b0*/  ISETP.GE.AND P1, PT, R12, c[0x0][0x17c], PT ;  /* 0x00005f000c007a0c */ /* 0x000fe40003f26270 */
[----:B------:R-:W-:Y:S01]  /*310c0*/  IADD3 R12, R29, 0x20, RZ ;  /* 0x000000201d0c7810 */ /* 0x000fe20007ffe0ff */
[----:B------:R0:W-:Y:S01]  /*310d0*/  @P5 STG.E.U16 [R8.64], R14 ;  /* 0x0000000e08005986 */ /* 0x0001e2000c101506 */
[----:B------:R-:W-:Y:S01]  /*310e0*/  ISETP.LT.AND P5, PT, R27, c[0x0][0x178], !P3 ;  /* 0x00005e001b007a0c */ /* 0x000fe20005fa1270 */
[----:B0-----:R-:W-:Y:S02]  /*310f0*/  IMAD.WIDE R8, R0, 0x2, R4 ;  /* 0x0000000200087825 */ /* 0x001fe400078e0204 */
[----:B---3--:R0:W-:Y:S01]  /*31100*/  @P2 STG.E.U16 [R10.64], R26 ;  /* 0x0000001a0a002986 */ /* 0x0081e2000c101506 */
[----:B------:R-:W-:Y:S02]  /*31110*/  ISETP.GE.AND P2, PT, R12, c[0x0][0x17c], PT ;  /* 0x00005f000c007a0c */ /* 0x000fe40003f46270 */
[----:B------:R-:W-:-:S02]  /*31120*/  PRMT R12, R26, 0x7632, R12 ;  /* 0x000076321a0c7816 */ /* 0x000fc4000000000c */
[----:B0-----:R-:W3:Y:S01]  /*31130*/  LDL.LU R26, [R1+0x1dc] ;  /* 0x0001dc00011a7983 */ /* 0x001ee20000300800 */
[----:B------:R-:W-:Y:S01]  /*31140*/  IMAD.WIDE R10, R0, 0x2, R6 ;  /* 0x00000002000a7825 */ /* 0x000fe200078e0206 */
[----:B--2---:R-:W-:Y:S02]  /*31150*/  ISETP.LT.AND P4, PT, R17, c[0x0][0x178], !P3 ;  /* 0x00005e0011007a0c */ /* 0x004fe40005f81270 */
[----:B------:R-:W-:-:S11]  /*31160*/  ISETP.LT.AND P3, PT, R23, c[0x0][0x178], !P3 ;  /* 0x00005e0017007a0c */ /* 0x000fd60005f61270 */
[----:B----4-:R0:W-:Y:S01]  /*31170*/  @P4 STG.E.U16 [R8.64], R24 ;  /* 0x0000001808004986 */ /* 0x0101e2000c101506 */
[----:B------:R-:W-:-:S03]  /*31180*/  ISETP.LT.AND P4, PT, R19, c[0x0][0x178], !P0 ;  /* 0x00005e0013007a0c */ /* 0x000fc60004781270 */
[----:B------:R1:W-:Y:S01]  /*31190*/  @P5 STG.E.U16 [R10.64], R28 ;  /* 0x0000001c0a005986 */ /* 0x0003e2000c101506 */
[----:B------:R-:W-:Y:S01]  /*311a0*/  ISETP.LT.AND P5, PT, R17, c[0x0][0x178], !P0 ;  /* 0x00005e0011007a0c */ /* 0x000fe200047a1270 */
[C---:B0-----:R-:W-:Y:S01]  /*311b0*/  IMAD.WIDE R8, R0.reuse, 0x2, R20 ;  /* 0x0000000200087825 */ /* 0x041fe200078e0214 */
[----:B------:R-:W-:-:S04]  /*311c0*/  IADD3 R0, R0, c[0x0][0x198], RZ ;  /* 0x0000660000007a10 */ /* 0x000fc80007ffe0ff */
[----:B------:R0:W-:Y:S01]  /*311d0*/  @P3 STG.E.U16 [R8.64], R15 ;  /* 0x0000000f08003986 */ /* 0x0001e2000c101506 */
[----:B------:R-:W-:Y:S01]  /*311e0*/  ISETP.LT.AND P3, PT, R27, c[0x0][0x178], !P0 ;  /* 0x00005e001b007a0c */ /* 0x000fe20004761270 */
[----:B-1----:R-:W-:Y:S01]  /*311f0*/  IMAD.WIDE R10, R0, 0x2, R4 ;  /* 0x00000002000a7825 */ /* 0x002fe200078e0204 */
[----:B------:R-:W-:Y:S02]  /*31200*/  PRMT R13, R24, 0x7632, R13 ;  /* 0x00007632180d7816 */ /* 0x000fe4000000000d */
[----:B------:R-:W-:Y:S02]  /*31210*/  PRMT R16, R28, 0x7632, R16 ;  /* 0x000076321c107816 */ /* 0x000fe40000000010 */
[----:B------:R-:W2:Y:S01]  /*31220*/  LDL.LU R28, [R1+0x1c] ;  /* 0x00001c00011c7983 */ /* 0x000ea20000300800 */
[----:B0-----:R-:W-:-:S05]  /*31230*/  IMAD.WIDE R8, R0, 0x2, R2 ;  /* 0x0000000200087825 */ /* 0x001fca00078e0202 */
[----:B------:R0:W-:Y:S04]  /*31240*/  @P4 STG.E.U16 [R8.64], R12 ;  /* 0x0000000c08004986 */ /* 0x0001e8000c101506 */
[----:B------:R-:W-:Y:S01]  /*31250*/  @P5 STG.E.U16 [R10.64], R13 ;  /* 0x0000000d0a005986 */ /* 0x000fe2000c101506 */
[----:B0-----:R-:W-:-:S05]  /*31260*/  IMAD.WIDE R8, R0, 0x2, R6 ;  /* 0x0000000200087825 */ /* 0x001fca00078e0206 */
[----:B------:R0:W-:Y:S04]  /*31270*/  @P3 STG.E.U16 [R8.64], R16 ;  /* 0x0000001008003986 */ /* 0x0001e8000c101506 */
[----:B0-----:R-:W4:Y:S01]  /*31280*/  LDL.LU R16, [R1+0x14c] ;  /* 0x00014c0001107983 */ /* 0x001f220000300800 */
[----:B------:R-:W-:Y:S01]  /*31290*/  ISETP.LT.AND P0, PT, R23, c[0x0][0x178], !P0 ;  /* 0x00005e0017007a0c */ /* 0x000fe20004701270 */
[----:B------:R-:W-:Y:S01]  /*312a0*/  IMAD.WIDE R10, R0, 0x2, R20 ;  /* 0x00000002000a7825 */ /* 0x000fe200078e0214 */
[----:B------:R-:W-:-:S11]  /*312b0*/  PRMT R15, R15, 0x7632, R15 ;  /* 0x000076320f0f7816 */ /* 0x000fd6000000000f */
[----:B------:R0:W-:Y:S01]  /*312c0*/  @P0 STG.E.U16 [R10.64], R15 ;  /* 0x0000000f0a000986 */ /* 0x0001e2000c101506 */
[----:B------:R-:W-:-:S03]  /*312d0*/  ISETP.LT.AND P0, PT, R27, c[0x0][0x178], !P6 ;  /* 0x00005e001b007a0c */ /* 0x000fc60007701270 */
[----:B------:R-:W1:Y:S01]  /*312e0*/  S2R R27, SR_TID.X ;  /* 0x00000000001b7919 */ /* 0x000e620000002100 */
[----:B------:R-:W-:Y:S02]  /*312f0*/  ISETP.LT.AND P4, PT, R19, c[0x0][0x178], !P6 ;  /* 0x00005e0013007a0c */ /* 0x000fe40007781270 */
[----:B------:R-:W-:-:S05]  /*31300*/  IADD3 R14, R0, c[0x0][0x198], RZ ;  /* 0x00006600000e7a10 */ /* 0x000fca0007ffe0ff */
[----:B------:R-:W-:Y:S01]  /*31310*/  IMAD.WIDE R8, R14, 0x2, R2 ;  /* 0x000000020e087825 */ /* 0x000fe200078e0202 */
[----:B-1----:R-:W-:-:S03]  /*31320*/  LOP3.LUT R22, R27, 0x7f, RZ, 0xc0, !PT ;  /* 0x0000007f1b167812 */ /* 0x002fc600078ec0ff */
[----:B------:R-:W-:-:S05]  /*31330*/  IMAD.SHL.U32 R27, R27, 0x400, RZ ;  /* 0x000004001b1b7824 */ /* 0x000fca00078e00ff */
[----:B------:R-:W-:-:S05]  /*31340*/  LOP3.LUT R27, R27, 0x1800, RZ, 0xc0, !PT ;  /* 0x000018001b1b7812 */ /* 0x000fca00078ec0ff */
[----:B------:R-:W-:Y:S02]  /*31350*/  IMAD R27, R22, 0x10, R27 ;  /* 0x00000010161b7824 */ /* 0x000fe400078e021b */
[----:B------:R-:W-:Y:S01]  /*31360*/  IMAD.MOV.U32 R13, RZ, RZ, R25 ;  /* 0x000000ffff0d7224 */ /* 0x000fe200078e0019 */
[----:B------:R-:W-:Y:S01]  /*31370*/  ISETP.LT.AND P3, PT, R17, c[0x0][0x178], !P6 ;  /* 0x00005e0011007a0c */ /* 0x000fe20007761270 */
[----:B------:R-:W4:Y:S01]  /*31380*/  LDL.LU R22, [R1+0xc0] ;  /* 0x0000c00001167983 */ /* 0x000f220000300800 */
[----:B------:R-:W-:Y:S01]  /*31390*/  IADD3 R12, R29, 0x21, RZ ;  /* 0x000000211d0c7810 */ /* 0x000fe20007ffe0ff */
[----:B0-----:R-:W-:Y:S01]  /*313a0*/  IMAD.WIDE R10, R14, 0x2, R6 ;  /* 0x000000020e0a7825 */ /* 0x001fe200078e0206 */
[----:B------:R-:W-:Y:S02]  /*313b0*/  ISETP.LT.AND P6, PT, R23, c[0x0][0x178], !P6 ;  /* 0x00005e0017007a0c */ /* 0x000fe400077c1270 */
[----:B------:R-:W-:Y:S02]  /*313c0*/  ISETP.GE.AND P5, PT, R12, c[0x0][0x17c], PT ;  /* 0x00005f000c007a0c */ /* 0x000fe40003fa6270 */
[----:B------:R-:W-:-:S02]  /*313d0*/  PRMT R0, R13, 0x7632, R0 ;  /* 0x000076320d007816 */ /* 0x000fc40000000000 */
[----:B---3--:R-:W-:Y:S01]  /*313e0*/  PRMT R15, R26, 0x7632, R15 ;  /* 0x000076321a0f7816 */ /* 0x008fe2000000000f */
[----:B------:R0:W-:Y:S04]  /*313f0*/  @P4 STG.E.U16 [R8.64], R26 ;  /* 0x0000001a08004986 */ /* 0x0001e8000c101506 */
[----:B------:R-:W1:Y:S01]  /*31400*/  LDS.128 R24, [R27] ;  /* 0x000000001b187984 */ /* 0x000e620000000c00 */
[----:B------:R-:W-:Y:S01]  /*31410*/  ISETP.LT.AND P4, PT, R19, c[0x0][0x178], !P1 ;  /* 0x00005e0013007a0c */ /* 0x000fe20004f81270 */
[----:B0-----:R-:W-:Y:S02]  /*31420*/  IMAD.WIDE R8, R14, 0x2, R4 ;  /* 0x000000020e087825 */ /* 0x001fe400078e0204 */
[----:B-1----:R0:W-:Y:S04]  /*31430*/  STL [R1+0x1170], R24 ;  /* 0x0011701801007387 */ /* 0x0021e80000100800 */
[----:B------:R-:W-:Y:S01]  /*31440*/  STL [R1+0x1150], R25 ;  /* 0x0011501901007387 */ /* 0x000fe20000100800 */
[----:B0-----:R-:W-:-:S03]  /*31450*/  IMAD.MOV.U32 R24, RZ, RZ, R13 ;  /* 0x000000ffff187224 */ /* 0x001fc600078e000d */
[----:B------:R-:W-:Y:S01]  /*31460*/  STL [R1+0x1168], R25 ;  /* 0x0011681901007387 */ /* 0x000fe20000100800 */
[C---:B------:R-:W-:Y:S01]  /*31470*/  IMAD.WIDE R12, R14.reuse, 0x2, R20 ;  /* 0x000000020e0c7825 */ /* 0x040fe200078e0214 */
[----:B------:R-:W-:Y:S02]  /*31480*/  IADD3 R14, R14, c[0x0][0x198], RZ ;  /* 0x000066000e0e7a10 */ /* 0x000fe40007ffe0ff */
[----:B------:R-:W-:Y:S04]  /*31490*/  STL [R1+0x1110], R26 ;  /* 0x0011101a01007387 */ /* 0x000fe80000100800 */
[----:B------:R0:W-:Y:S04]  /*314a0*/  STL [R1+0x1100], R27 ;  /* 0x0011001b01007387 */ /* 0x0001e80000100800 */
[----:B------:R1:W-:Y:S04]  /*314b0*/  @P3 STG.E.U16 [R8.64], R24 ;  /* 0x0000001808003986 */ /* 0x0003e8000c101506 */
[----:B0-----:R-:W3:Y:S01]  /*314c0*/  LDL R27, [R1+0x10c4] ;  /* 0x0010c400011b7983 */ /* 0x001ee20000100800 */
[----:B--2---:R-:W-:-:S03]  /*314d0*/  PRMT R18, R28, 0x7632, R18 ;  /* 0x000076321c127816 */ /* 0x004fc60000000012 */
[----:B-1----:R-:W2:Y:S04]  /*314e0*/  LDL R24, [R1+0xb0] ;  /* 0x0000b00001187983 */ /* 0x002ea80000100800 */
[----:B----4-:R0:W-:Y:S01]  /*314f0*/  @P0 STG.E.U16 [R10.64], R16 ;  /* 0x000000100a000986 */ /* 0x0101e2000c101506 */
[----:B------:R-:W-:-:S03]  /*31500*/  ISETP.LT.AND P0, PT, R17, c[0x0][0x178], !P1 ;  /* 0x00005e0011007a0c */ /* 0x000fc60004f01270 */
[----:B------:R1:W-:Y:S01]  /*31510*/  @P6 STG.E.U16 [R12.64], R28 ;  /* 0x0000001c0c006986 */ /* 0x0003e2000c101506 */
[----:B0-----:R-:W-:-:S03]  /*31520*/  IMAD.WIDE R10, R14, 0x2, R2 ;  /* 0x000000020e0a7825 */ /* 0x001fc600078e0202 */
[----:B-1----:R-:W4:Y:S04]  /*31530*/  LDL.LU R28, [R1+0xa0] ;  /* 0x0000a000011c7983 */ /* 0x002f280000300800 */
[----:B------:R0:W-:Y:S02]  /*31540*/  @P4 STG.E.U16 [R10.64], R15 ;  /* 0x0000000f0a004986 */ /* 0x0001e4000c101506 */
[----:B0-----:R-:W-:-:S05]  /*31550*/  IMAD.WIDE R10, R14, 0x2, R4 ;  /* 0x000000020e0a7825 */ /* 0x001fca00078e0204 */
[----:B------:R0:W-:Y:S04]  /*31560*/  @P0 STG.E.U16 [R10.64], R0 ;  /* 0x000000000a000986 */ /* 0x0001e8000c101506 */
[----:B0-----:R-:W2:Y:S01]  /*31570*/  LDL R11, [R1+0x1058] ;  /* 0x00105800010b7983 */ /* 0x001ea20000100800 */
[----:B------:R-:W-:Y:S02]  /*31580*/  ISETP.LT.AND P6, PT, R19, c[0x0][0x178], !P2 ;  /* 0x00005e0013007a0c */ /* 0x000fe400057c1270 */
[----:B------:R-:W-:-:S04]  /*31590*/  IADD3 R19, R29, 0x22, RZ ;  /* 0x000000221d137810 */ /* 0x000fc80007ffe0ff */
[----:B------:R-:W-:Y:S02]  /*315a0*/  ISETP.GE.AND P4, PT, R19, c[0x0][0x17c], PT ;  /* 0x00005f0013007a0c */ /* 0x000fe40003f86270 */
[----:B------:R-:W4:Y:S01]  /*315b0*/  LDL R19, [R1+0x7d4] ;  /* 0x0007d40001137983 */ /* 0x000f220000100800 */
[----:B------:R-:W-:Y:S01]  /*315c0*/  PRMT R9, R16, 0x7632, R9 ;  /* 0x0000763210097816 */ /* 0x000fe20000000009 */
[C---:B------:R-:W-:Y:S01]  /*315d0*/  IMAD.WIDE R12, R14.reuse, 0x2, R6 ;  /* 0x000000020e0c7825 */ /* 0x040fe200078e0206 */
[----:B------:R-:W-:-:S03]  /*315e0*/  IADD3 R8, R14, c[0x0][0x198], RZ ;  /* 0x000066000e087a10 */ /* 0x000fc60007ffe0ff */
[----:B------:R-:W-:-:S04]  /*315f0*/  IMAD.WIDE R14, R14, 0x2, R20 ;  /* 0x000000020e0e7825 */ /* 0x000fc800078e0214 */
[----:B------:R-:W-:Y:S01]  /*31600*/  IMAD.WIDE R16, R8, 0x2, R2 ;  /* 0x0000000208107825 */ /* 0x000fe200078e0202 */
[----:B------:R-:W-:Y:S02]  /*31610*/  PRMT R0, R22, 0x7632, R0 ;  /* 0x0000763216007816 */ /* 0x000fe40000000000 */
[----:B---3--:R-:W-:Y:S02]  /*31620*/  ISETP.LT.AND P3, PT, R27, c[0x0][0x178], !P1 ;  /* 0x00005e001b007a0c */ /* 0x008fe40004f61270 */
[----:B------:R-:W-:-:S11]  /*31630*/  ISETP.LT.AND P1, PT, R23, c[0x0][0x178], !P1 ;  /* 0x00005e0017007a0c */ /* 0x000fd60004f21270 */
[----:B------:R0:W-:Y:S01]  /*31640*/  @P3 STG.E.U16 [R12.64], R9 ;  /* 0x000000090c003986 */ /* 0x0001e2000c101506 */
[----:B------:R-:W-:-:S03]  /*31650*/  ISETP.LT.AND P3, PT, R27, c[0x0][0x178], !P2 ;  /* 0x00005e001b007a0c */ /* 0x000fc60005761270 */
[----:B------:R1:W-:Y:S04]  /*31660*/  @P1 STG.E.U16 [R14.64], R18 ;  /* 0x000000120e001986 */ /* 0x0003e8000c101506 */
[----:B------:R3:W-:Y:S01]  /*31670*/  @P6 STG.E.U16 [R16.64], R22 ;  /* 0x0000001610006986 */ /* 0x0007e2000c101506 */
[----:B0-----:R-:W-:-:S04]  /*31680*/  IMAD.WIDE R12, R8, 0x2, R4 ;  /* 0x00000002080c7825 */ /* 0x001fc800078e0204 */
[C---:B-1----:R-:W-:Y:S01]  /*31690*/  IMAD.WIDE R14, R8.reuse, 0x2, R6 ;  /* 0x00000002080e7825 */ /* 0x042fe200078e0206 */
[----:B---3--:R-:W-:Y:S02]  /*316a0*/  IADD3 R16, R8, c[0x0][0x198], RZ ;  /* 0x0000660008107a10 */ /* 0x008fe40007ffe0ff */
[----:B--2---:R-:W-:Y:S02]  /*316b0*/  ISETP.LT.AND P1, PT, R11, c[0x0][0x178], !P2 ;  /* 0x00005e000b007a0c */ /* 0x004fe40005721270 */
[----:B------:R-:W-:Y:S02]  /*316c0*/  ISETP.LT.AND P2, PT, R23, c[0x0][0x178], !P2 ;  /* 0x00005e0017007a0c */ /* 0x000fe40005741270 */
[----:B------:R-:W0:Y:S01]  /*316d0*/  S2R R23, SR_TID.X ;  /* 0x0000000000177919 */ /* 0x000e220000002100 */
[----:B----4-:R-:W-:Y:S02]  /*316e0*/  ISETP.LT.AND P6, PT, R19, c[0x0][0x178], !P5 ;  /* 0x00005e0013007a0c */ /* 0x010fe40006fc1270 */
[C---:B0-----:R-:W-:Y:S01]  /*316f0*/  LOP3.LUT R22, R23.reuse, 0x7f, RZ, 0xc0, !PT ;  /* 0x0000007f17167812 */ /* 0x041fe200078ec0ff */
[----:B------:R-:W-:-:S05]  /*31700*/  IMAD.SHL.U32 R23, R23, 0x400, RZ ;  /* 0x0000040017177824 */ /* 0x000fca00078e00ff */
[----:B------:R-:W-:-:S05]  /*31710*/  LOP3.LUT R23, R23, 0x1800, RZ, 0xc0, !PT ;  /* 0x0000180017177812 */ /* 0x000fca00078ec0ff */
[----:B------:R-:W-:-:S05]  /*31720*/  IMAD R23, R22, 0x10, R23 ;  /* 0x0000001016177824 */ /* 0x000fca00078e0217 */
[----:B------:R-:W-:Y:S01]  /*31730*/  LOP3.LUT R23, R23, 0x20, RZ, 0x3c, !PT ;  /* 0x0000002017177812 */ /* 0x000fe200078e3cff */
[----:B------:R-:W-:-:S04]  /*31740*/  IMAD.WIDE R18, R8, 0x2, R20 ;  /* 0x0000000208127825 */ /* 0x000fc800078e0214 */
[----:B------:R-:W0:Y:S01]  /*31750*/  LDS.128 R8, [R23] ;  /* 0x0000000017087984 */ /* 0x000e220000000c00 */
[----:B------:R-:W-:-:S03]  /*31760*/  IADD3 R17, R29, 0x23, RZ ;  /* 0x000000231d117810 */ /* 0x000fc60007ffe0ff */
[----:B------:R-:W-:Y:S01]  /*31770*/  @P1 STG.E.U16 [R12.64], R24 ;  /* 0x000000180c001986 */ /* 0x000fe2000c101506 */
[----:B------:R-:W-:-:S03]  /*31780*/  ISETP.GE.AND P0, PT, R17, c[0x0][0x17c], PT ;  /* 0x00005f0011007a0c */ /* 0x000fc60003f06270 */
[----:B0-----:R0:W-:Y:S04]  /*31790*/  STL [R1+0x116c], R9 ;  /* 0x00116c0901007387 */ /* 0x0011e80000100800 */
[----:B0-----:R-:W2:Y:S04]  /*317a0*/  LDL R9, [R1+0x7d4] ;  /* 0x0007d40001097983 */ /* 0x001ea80000100800 */
[----:B------:R-:W-:Y:S04]  /*317b0*/  STL [R1+0x110c], R10 ;  /* 0x00110c0a01007387 */ /* 0x000fe80000100800 */
[----:B------:R0:W-:Y:S04]  /*317c0*/  STL [R1+0x1104], R11 ;  /* 0x0011040b01007387 */ /* 0x0001e80000100800 */
[----:B------:R-:W3:Y:S04]  /*317d0*/  LDL R17, [R1+0x10c0] ;  /* 0x0010c00001117983 */ /* 0x000ee80000100800 */
[----:B0-----:R-:W4:Y:S04]  /*317e0*/  LDL R11, [R1+0x1058] ;  /* 0x00105800010b7983 */ /* 0x001f280000100800 */
[----:B------:R-:W2:Y:S04]  /*317f0*/  LDL.LU R24, [R1+0x1170] ;  /* 0x0011700001187983 */ /* 0x000ea80000300800 */
[----:B------:R-:W3:Y:S01]  /*31800*/  LDL.LU R13, [R1+0xb0] ;  /* 0x0000b000010d7983 */ /* 0x000ee20000300800 */
[----:B------:R-:W-:-:S03]  /*31810*/  IMAD.WIDE R22, R16, 0x2, R2 ;  /* 0x0000000210167825 */ /* 0x000fc600078e0202 */
[----:B------:R0:W-:Y:S01]  /*31820*/  @P3 STG.E.U16 [R14.64], R28 ;  /* 0x0000001c0e003986 */ /* 0x0001e2000c101506 */
[----:B------:R-:W-:Y:S01]  /*31830*/  ISETP.LT.AND P3, PT, R27, c[0x0][0x178], !P5 ;  /* 0x00005e001b007a0c */ /* 0x000fe20006f61270 */
[----:B0-----:R-:W-:Y:S02]  /*31840*/  IMAD.WIDE R14, R16, 0x2, R6 ;  /* 0x00000002100e7825 */ /* 0x001fe400078e0206 */
[----:B--2---:R-:W-:Y:S01]  /*31850*/  @P2 STG.E.U16 [R18.64], R24 ;  /* 0x0000001812002986 */ /* 0x004fe2000c101506 */
[----:B----4-:R-:W-:-:S03]  /*31860*/  ISETP.LT.AND P2, PT, R11, c[0x0][0x178], !P5 ;  /* 0x00005e000b007a0c */ /* 0x010fc60006f41270 */
[----:B------:R3:W-:Y:S01]  /*31870*/  @P6 STG.E.U16 [R22.64], R0 ;  /* 0x0000000016006986 */ /* 0x0007e2000c101506 */
[----:B------:R-:W-:-:S03]  /*31880*/  ISETP.LT.AND P6, PT, R9, c[0x0][0x178], !P4 ;  /* 0x00005e0009007a0c */ /* 0x000fc600067c1270 */
[----:B------:R-:W2:Y:S01]  /*31890*/  LDL.LU R9, [R1+0xe0] ;  /* 0x0000e00001097983 */ /* 0x000ea20000300800 */
[----:B---3--:R-:W-:Y:S01]  /*318a0*/  PRMT R0, R13, 0x7632, R0 ;  /* 0x000076320d007816 */ /* 0x008fe20000000000 */
[----:B------:R-:W-:-:S05]  /*318b0*/  IMAD.WIDE R12, R16, 0x2, R4 ;  /* 0x00000002100c7825 */ /* 0x000fca00078e0204 */
[----:B------:R0:W-:Y:S01]  /*318c0*/  @P2 STG.E.U16 [R12.64], R0 ;  /* 0x000000000c002986 */ /* 0x0001e2000c101506 */
[----:B------:R-:W-:Y:S02]  /*318d0*/  PRMT R23, R28, 0x7632, R23 ;  /* 0x000076321c177816 */ /* 0x000fe40000000017 */
[----:B------:R-:W-:Y:S01]  /*318e0*/  IADD3 R28, R29, 0x24, RZ ;  /* 0x000000241d1c7810 */ /* 0x000fe20007ffe0ff */
[----:B0-----:R-:W3:Y:S03]  /*318f0*/  LDL R0, [R1+0x10c0] ;  /* 0x0010c00001007983 */ /* 0x001ee60000100800 */
[----:B------:R-:W-:Y:S02]  /*31900*/  ISETP.GE.AND P1, PT, R28, c[0x0][0x17c], PT ;  /* 0x00005f001c007a0c */ /* 0x000fe40003f26270 */
[----:B------:R-:W4:Y:S04]  /*31910*/  LDL R28, [R1+0x7d8] ;  /* 0x0007d800011c7983 */ /* 0x000f280000100800 */
[----:B------:R-:W2:Y:S04]  /*31920*/  LDL.LU R13, [R1+0x1f0] ;  /* 0x0001f000010d7983 */ /* 0x000ea80000300800 */
[----:B------:R0:W-:Y:S04]  /*31930*/  @P3 STG.E.U16 [R14.64], R23 ;  /* 0x000000170e003986 */ /* 0x0001e8000c101506 */
[----:B0-----:R-:W4:Y:S04]  /*31940*/  LDL R15, [R1+0x7d4] ;  /* 0x0007d400010f7983 */ /* 0x001f280000100800 */
[----:B------:R-:W0:Y:S01]  /*31950*/  S2R R29, SR_TID.X ;  /* 0x00000000001d7919 */ /* 0x000e220000002100 */
[----:B------:R-:W-:-:S02]  /*31960*/  ISETP.LT.AND P5, PT, R17, c[0x0][0x178], !P5 ;  /* 0x00005e0011007a0c */ /* 0x000fc40006fa1270 */
[C---:B------:R-:W-:Y:S01]  /*31970*/  IADD3 R22, R16.reuse, c[0x0][0x198], RZ ;  /* 0x0000660010167a10 */ /* 0x040fe20007ffe0ff */
[----:B------:R-:W-:Y:S01]  /*31980*/  IMAD.WIDE R16, R16, 0x2, R20 ;  /* 0x0000000210107825 */ /* 0x000fe200078e0214 */
[----:B------:R-:W-:Y:S02]  /*31990*/  PRMT R24, R24, 0x7632, R24 ;  /* 0x0000763218187816 */ /* 0x000fe40000000018 */
[----:B------:R-:W-:-:S07]  /*319a0*/  ISETP.LT.AND P2, PT, R11, c[0x0][0x178], !P4 ;  /* 0x00005e000b007a0c */ /* 0x000fce0006741270 */
[----:B------:R1:W-:Y:S01]  /*319b0*/  @P5 STG.E.U16 [R16.64], R24 ;  /* 0x0000001810005986 */ /* 0x0003e2000c101506 */
[----:B------:R-:W-:Y:S01]  /*319c0*/  ISETP.LT.AND P5, PT, R27, c[0x0][0x178], !P4 ;  /* 0x00005e001b007a0c */ /* 0x000fe200067a1270 */
[----:B------:R-:W-:-:S04]  /*319d0*/  IMAD.WIDE R18, R22, 0x2, R2 ;  /* 0x0000000216127825 */ /* 0x000fc800078e0202 */
[----:B-1----:R-:W-:Y:S01]  /*319e0*/  IMAD.WIDE R16, R22, 0x2, R4 ;  /* 0x0000000216107825 */ /* 0x002fe200078e0204 */
[----:B---3--:R-:W-:Y:S02]  /*319f0*/  ISETP.LT.AND P4, PT, R0, c[0x0][0x178], !P4 ;  /* 0x00005e0000007a0c */ /* 0x008fe40006781270 */
[C---:B0-----:R-:W-:Y:S01]  /*31a00*/  LOP3.LUT R0, R29.reuse, 0x7f, RZ, 0xc0, !PT ;  /* 0x0000007f1d007812 */ /* 0x041fe200078ec0ff */
[----:B------:R-:W-:-:S05]  /*31a10*/  IMAD.SHL.U32 R29, R29, 0x400, RZ ;  /* 0x000004001d1d7824 */ /* 0x000fca00078e00ff */
[----:B------:R-:W-:-:S05]  /*31a20*/  LOP3.LUT R29, R29, 0x1800, RZ, 0xc0, !PT ;  /* 0x000018001d1d7812 */ /* 0x000fca00078ec0ff */
[----:B------:R-:W-:Y:S01]  /*31a30*/  IMAD R29, R0, 0x10, R29 ;  /* 0x00000010001d7824 */ /* 0x000fe200078e021d */
[----:B--2---:R-:W-:Y:S01]  /*31a40*/  PRMT R12, R13, 0x7632, R12 ;  /* 0x000076320d0c7816 */ /* 0x004fe2000000000c */
[----:B------:R-:W-:Y:S03]  /*31a50*/  @P6 STG.E.U16 [R18.64], R13 ;  /* 0x0000000d12006986 */ /* 0x000fe6000c101506 */
[----:B------:R-:W-:Y:S01]  /*31a60*/  LOP3.LUT R29, R29, 0x40, RZ, 0x3c, !PT ;  /* 0x000000401d1d7812 */ /* 0x000fe200078e3cff */
[----:B------:R-:W-:Y:S01]  /*31a70*/  STL.S16 [R1], R12 ;  /* 0x0000000c01007387 */ /* 0x000fe20000100600 */
[----:B----4-:R-:W-:-:S03]  /*31a80*/  ISETP.LT.AND P6, PT, R15, c[0x0][0x178], !P0 ;  /* 0x00005e000f007a0c */ /* 0x010fc600047c1270 */
[----:B------:R-:W0:Y:S01]  /*31a90*/  LDS.128 R12, [R29] ;  /* 0x000000001d0c7984 */ /* 0x000e220000000c00 */
[----:B------:R-:W-:-:S04]  /*31aa0*/  IADD3 R24, R28, 0x25, RZ ;  /* 0x000000251c187810 */ /* 0x000fc80007ffe0ff */
[----:B------:R-:W-:Y:S01]  /*31ab0*/  ISETP.GE.AND P3, PT, R24, c[0x0][0x17c], PT ;  /* 0x00005f0018007a0c */ /* 0x000fe20003f66270 */
[----:B------:R-:W-:Y:S04]  /*31ac0*/  @P2 STG.E.U16 [R16.64], R9 ;  /* 0x0000000910002986 */ /* 0x000fe8000c101506 */
[----:B0-----:R0:W-:Y:S04]  /*31ad0*/  STL.64 [R1+0x1158], R12 ;  /* 0x0011580c01007387 */ /* 0x0011e80000100a00 */
[----:B0-----:R-:W2:Y:S04]  /*31ae0*/  LDL R12, [R1+0x10c0] ;  /* 0x0010c000010c7983 */ /* 0x001ea80000100800 */
[----:B------:R-:W3:Y:S04]  /*31af0*/  LDL.LU R13, [R1+0x210] ;  /* 0x00021000010d7983 */ /* 0x000ee80000300800 */
[----:B------:R0:W-:Y:S04]  /*31b00*/  STL [R1+0x1108], R14 ;  /* 0x0011080e01007387 */ /* 0x0001e80000100800 */
[----:B0-----:R-:W4:Y:S04]  /*31b10*/  LDL R14, [R1+0x7d4] ;  /* 0x0007d400010e7983 */ /* 0x001f280000100800 */
[----:B------:R0:W-:Y:S04]  /*31b20*/  STL [R1+0x10fc], R15 ;  /* 0x0010fc0f01007387 */ /* 0x0001e80000100800 */
[----:B0-----:R-:W2:Y:S04]  /*31b30*/  LDL.LU R15, [R1+0x7d8] ;  /* 0x0007d800010f7983 */ /* 0x001ea80000300800 */
[----:B------:R-:W2:Y:S04]  /*31b40*/  LDL.LU R24, [R1+0xd0] ;  /* 0x0000d00001187983 */ /* 0x000ea80000300800 */
[----:B------:R-:W3:Y:S01]  /*31b50*/  LDL.LU.S16 R17, [R1] ;  /* 0x0000000001117983 */ /* 0x000ee20000300600 */
[C---:B------:R-:W-:Y:S01]  /*31b60*/  IADD3 R0, R22.reuse, c[0x0][0x198], RZ ;  /* 0x0000660016007a10 */ /* 0x040fe20007ffe0ff */
[----:B------:R-:W-:-:S04]  /*31b70*/  IMAD.WIDE R18, R22, 0x2, R6 ;  /* 0x0000000216127825 */ /* 0x000fc800078e0206 */
[----:B------:R-:W-:-:S04]  /*31b80*/  IMAD.WIDE R22, R22, 0x2, R20 ;  /* 0x0000000216167825 */ /* 0x000fc800078e0214 */
[----:B------:R-:W-:Y:S01]  /*31b90*/  IMAD.WIDE R28, R0, 0x2, R2 ;  /* 0x00000002001c7825 */ /* 0x000fe200078e0202 */
[----:B------:R-:W-:Y:S01]  /*31ba0*/  PRMT R26, R8, 0x7632, R26 ;  /* 0x00007632081a7816 */ /* 0x000fe2000000001a */
[----:B--2---:R0:W-:Y:S01]  /*31bb0*/  @P5 STG.E.U16 [R18.64], R24 ;  /* 0x0000001812005986 */ /* 0x0041e2000c101506 */
[----:B------:R-:W-:-:S03]  /*31bc0*/  ISETP.LT.AND P5, PT, R27, c[0x0][0x178], !P0 ;  /* 0x00005e001b007a0c */ /* 0x000fc600047a1270 */
[----:B------:R1:W-:Y:S01]  /*31bd0*/  @P4 STG.E.U16 [R22.64], R8 ;  /* 0x0000000816004986 */ /* 0x0003e2000c101506 */
[----:B------:R-:W-:-:S03]  /*31be0*/  ISETP.LT.AND P4, PT, R11, c[0x0][0x178], !P0 ;  /* 0x00005e000b007a0c */ /* 0x000fc60004781270 */
[----:B---3--:R2:W-:Y:S01]  /*31bf0*/  @P6 STG.E.U16 [R28.64], R17 ;  /* 0x000000111c006986 */ /* 0x0085e2000c101506 */
[----:B------:R-:W-:Y:S01]  /*31c00*/  PRMT R25, R24, 0x7632, R25 ;  /* 0x0000763218197816 */ /* 0x000fe20000000019 */
[C---:B0-----:R-:W-:Y:S01]  /*31c10*/  IMAD.WIDE R18, R0.reuse, 0x2, R20 ;  /* 0x0000000200127825 */ /* 0x041fe200078e0214 */
[----:B-1----:R-:W-:Y:S02]  /*31c20*/  PRMT R22, R9, 0x7632, R22 ;  /* 0x0000763209167816 */ /* 0x002fe40000000016 */
[C---:B------:R-:W-:Y:S01]  /*31c30*/  IADD3 R8, R0.reuse, c[0x0][0x198], RZ ;  /* 0x0000660000087a10 */ /* 0x040fe20007ffe0ff */
[----:B------:R-:W3:Y:S01]  /*31c40*/  LDL.LU R9, [R1+0x116c] ;  /* 0x00116c0001097983 */ /* 0x000ee20000300800 */
[----:B--2---:R-:W-:-:S04]  /*31c50*/  IMAD.WIDE R28, R0, 0x2, R4 ;  /* 0x00000002001c7825 */ /* 0x004fc800078e0204 */
[----:B------:R-:W-:Y:S01]  /*31c60*/  IMAD.WIDE R16, R0, 0x2, R6 ;  /* 0x0000000200107825 */ /* 0x000fe200078e0206 */
[----:B------:R-:W-:-:S05]  /*31c70*/  PRMT R0, R22, 0x7610, R0 ;  /* 0x0000761016007816 */ /* 0x000fca0000000000 */
[----:B------:R-:W-:Y:S04]  /*31c80*/  @P4 STG.E.U16 [R28.64], R0 ;  /* 0x000000001c004986 */ /* 0x000fe8000c101506 */
[----:B------:R0:W-:Y:S04]  /*31c90*/  @P5 STG.E.U16 [R16.64], R25 ;  /* 0x0000001910005986 */ /* 0x0001e8000c101506 */
[----:B0-----:R-:W2:Y:S01]  /*31ca0*/  LDL.LU R25, [R1+0x1168] ;  /* 0x0011680001197983 */ /* 0x001ea20000300800 */
[----:B------:R-:W-:-:S13]  /*31cb0*/  ISETP.LT.AND P0, PT, R12, c[0x0][0x178], !P0 ;  /* 0x00005e000c007a0c */ /* 0x000fda0004701270 */
[----:B------:R0:W-:Y:S04]  /*31cc0*/  @P0 STG.E.U16 [R18.64], R26 ;  /* 0x0000001a12000986 */ /* 0x0001e8000c101506 */
[----:B0-----:R-:W0:Y:S01]  /*31cd0*/  S2R R26, SR_TID.X ;  /* 0x00000000001a7919 */ /* 0x001e220000002100 */
[----:B----4-:R-:W-:Y:S02]  /*31ce0*/  ISETP.LT.AND P6, PT, R14, c[0x0][0x178], !P1 ;  /* 0x00005e000e007a0c */ /* 0x010fe40004fc1270 */
[----:B------:R-:W-:Y:S02]  /*31cf0*/  ISETP.LT.AND P4, PT, R11, c[0x0][0x178], !P1 ;  /* 0x00005e000b007a0c */ /* 0x000fe40004f81270 */
[----:B------:R-:W-:Y:S02]  /*31d00*/  ISETP.LT.AND P5, PT, R27, c[0x0][0x178], !P1 ;  /* 0x00005e001b007a0c */ /* 0x000fe40004fa1270 */
[----:B------:R-:W-:-:S02]  /*31d10*/  ISETP.LT.AND P1, PT, R12, c[0x0][0x178], !P1 ;  /* 0x00005e000c007a0c */ /* 0x000fc40004f21270 */
[C---:B0-----:R-:W-:Y:S01]  /*31d20*/  LOP3.LUT R12, R26.reuse, 0x7f, RZ, 0xc0, !PT ;  /* 0x0000007f1a0c7812 */ /* 0x041fe200078ec0ff */
[----:B------:R-:W-:-:S05]  /*31d30*/  IMAD.SHL.U32 R26, R26, 0x400, RZ ;  /* 0x000004001a1a7824 */ /* 0x000fca00078e00ff */
[----:B------:R-:W-:-:S05]  /*31d40*/  LOP3.LUT R26, R26, 0x1800, RZ, 0xc0, !PT ;  /* 0x000018001a1a7812 */ /* 0x000fca00078ec0ff */
[----:B------:R-:W-:-:S05]  /*31d50*/  IMAD R26, R12, 0x10, R26 ;  /* 0x000000100c1a7824 */ /* 0x000fca00078e021a */
[----:B------:R-:W-:-:S05]  /*31d60*/  LOP3.LUT R26, R26, 0x60, RZ, 0x3c, !PT ;  /* 0x000000601a1a7812 */ /* 0x000fca00078e3cff */
[----:B------:R0:W1:Y:S01]  /*31d70*/  LDS.128 R16, [R26] ;  /* 0x000000001a107984 */ /* 0x0000620000000c00 */
[C---:B------:R-:W-:Y:S01]  /*31d80*/  IMAD.WIDE R22, R8.reuse, 0x2, R2 ;  /* 0x0000000208167825 */ /* 0x040fe200078e0202 */
[C---:B------:R-:W-:Y:S02]  /*31d90*/  IADD3 R0, R8.reuse, c[0x0][0x198], RZ ;  /* 0x0000660008007a10 */ /* 0x040fe40007ffe0ff */
[----:B------:R4:W-:Y:S04]  /*31da0*/  STL.64 [R1+0x1160], R10 ;  /* 0x0011600a01007387 */ /* 0x0009e80000100a00 */
[----:B0-----:R-:W3:Y:S01]  /*31db0*/  LDL.LU R26, [R1+0x220] ;  /* 0x00022000011a7983 */ /* 0x001ee20000300800 */
[----:B------:R-:W-:-:S03]  /*31dc0*/  IMAD.WIDE R28, R8, 0x2, R20 ;  /* 0x00000002081c7825 */ /* 0x000fc600078e0214 */
[----:B------:R0:W-:Y:S01]  /*31dd0*/  @P6 STG.E.U16 [R22.64], R13 ;  /* 0x0000000d16006986 */ /* 0x0001e2000c101506 */
[----:B----4-:R-:W-:-:S04]  /*31de0*/  IMAD.WIDE R10, R8, 0x2, R4 ;  /* 0x00000002080a7825 */ /* 0x010fc800078e0204 */
[----:B0-----:R-:W-:Y:S01]  /*31df0*/  IMAD.WIDE R22, R0, 0x2, R2 ;  /* 0x0000000200167825 */ /* 0x001fe200078e0202 */
[----:B-1----:R-:W-:Y:S04]  /*31e00*/  STL.64 [R1+0x1138], R16 ;  /* 0x0011381001007387 */ /* 0x002fe80000100a00 */
[----:B------:R-:W-:Y:S04]  /*31e10*/  STL [R1+0x1114], R18 ;  /* 0x0011141201007387 */ /* 0x000fe80000100800 */
[----:B------:R0:W-:Y:S04]  /*31e20*/  STL [R1+0x10f8], R19 ;  /* 0x0010f81301007387 */ /* 0x0001e80000100800 */
[----:B0-----:R-:W4:Y:S01]  /*31e30*/  LDL.LU R19, [R1+0x10c0] ;  /* 0x0010c00001137983 */ /* 0x001f220000300800 */
[----:B--2---:R-:W-:Y:S01]  /*31e40*/  PRMT R25, R13, 0x7632, R25 ;  /* 0x000076320d197816 */ /* 0x004fe20000000019 */
[----:B------:R-:W-:-:S02]  /*31e50*/  IMAD.WIDE R12, R8, 0x2, R6 ;  /* 0x00000002080c7825 */ /* 0x000fc400078e0206 */
[----:B------:R-:W2:Y:S04]  /*31e60*/  LDL.LU R8, [R1+0x100] ;  /* 0x0001000001087983 */ /* 0x000ea80000300800 */
[----:B------:R0:W-:Y:S04]  /*31e70*/  STL.64 [R1+0x1148], R2 ;  /* 0x0011480201007387 */ /* 0x0001e80000100a00 */
[----:B0-----:R-:W2:Y:S04]  /*31e80*/  LDL.LU R3, [R1+0x200] ;  /* 0x0002000001037983 */ /* 0x001ea80000300800 */
[----:B--2---:R0:W-:Y:S04]  /*31e90*/  @P4 STG.E.U16 [R10.64], R3 ;  /* 0x000000030a004986 */ /* 0x0041e8000c101506 */
[----:B0-----:R-:W2:Y:S04]  /*31ea0*/  LDL.LU.64 R10, [R1+0x1160] ;  /* 0x00116000010a7983 */ /* 0x001ea80000300a00 */
[----:B------:R0:W-:Y:S04]  /*31eb0*/  @P5 STG.E.U16 [R12.64], R8 ;  /* 0x000000080c005986 */ /* 0x0001e8000c101506 */
[----:B0-----:R-:W3:Y:S01]  /*31ec0*/  LDL.LU.64 R12, [R1+0x1158] ;  /* 0x00115800010c7983 */ /* 0x001ee20000300a00 */
[----:B------:R-:W-:-:S02]  /*31ed0*/  ISETP.LT.AND P6, PT, R14, c[0x0][0x178], !P3 ;  /* 0x00005e000e007a0c */ /* 0x000fc40005fc1270 */
[----:B------:R-:W-:Y:S01]  /*31ee0*/  PRMT R17, R3, 0x7632, R17 ;  /* 0x0000763203117816 */ /* 0x000fe20000000011 */
[----:B------:R-:W-:Y:S01]  /*31ef0*/  IMAD.WIDE R2, R0, 0x2, R4 ;  /* 0x0000000200027825 */ /* 0x000fe200078e0204 */
[----:B--2---:R-:W-:Y:S01]  /*31f00*/  ISETP.LT.AND P4, PT, R11, c[0x0][0x178], !P3 ;  /* 0x00005e000b007a0c */ /* 0x004fe20005f81270 */
[----:B---3--:R-:W-:Y:S08]  /*31f10*/  @P1 STG.E.U16 [R28.64], R12 ;  /* 0x0000000c1c001986 */ /* 0x008ff0000c101506 */
[----:B------:R0:W-:Y:S04]  /*31f20*/  @P6 STG.E.U16 [R22.64], R25 ;  /* 0x0000001916006986 */ /* 0x0001e8000c101506 */
[----:B------:R1:W-:Y:S04]  /*31f30*/  @P4 STG.E.U16 [R2.64], R17 ;  /* 0x0000001102004986 */ /* 0x0003e8000c101506 */
[----:B0-----:R-:W2:Y:S04]  /*31f40*/  LDL.LU R25, [R1+0x1150] ;  /* 0x0011500001197983 */ /* 0x001ea80000300800 */
[----:B-1----:R-:W3:Y:S01]  /*31f50*/  LDL.LU.64 R2, [R1+0x1148] ;  /* 0x0011480001027983 */ /* 0x002ee20000300a00 */
[----:B------:R-:W-:-:S02]  /*31f60*/  IADD3 R24, R15, 0x26, RZ ;  /* 0x000000260f187810 */ /* 0x000fc40007ffe0ff */
[----:B------:R-:W-:Y:S02]  /*31f70*/  ISETP.LT.AND P5, PT, R27, c[0x0][0x178], !P3 ;  /* 0x00005e001b007a0c */ /* 0x000fe40005fa1270 */
[----:B------:R-:W-:Y:S02]  /*31f80*/  ISETP.GE.AND P2, PT, R24, c[0x0][0x17c], PT ;  /* 0x00005f0018007a0c */ /* 0x000fe40003f46270 */
[----:B----4-:R-:W-:Y:S02]  /*31f90*/  ISETP.LT.AND P6, PT, R19, c[0x0][0x178], !P3 ;  /* 0x00005e0013007a0c */ /* 0x010fe40005fc1270 */
[----:B------:R-:W-:Y:S01]  /*31fa0*/  ISETP.LT.AND P1, PT, R14, c[0x0][0x178], !P2 ;  /* 0x00005e000e007a0c */ /* 0x000fe20005721270 */
[----:B------:R-:W-:Y:S01]  /*31fb0*/  IMAD.WIDE R22, R0, 0x2, R6 ;  /* 0x0000000200167825 */ /* 0x000fe200078e0206 */
[----:B------:R-:W-:Y:S02]  /*31fc0*/  IADD3 R24, R15, 0x27, RZ ;  /* 0x000000270f187810 */ /* 0x000fe40007ffe0ff */
[----:B------:R-:W-:-:S02]  /*31fd0*/  PRMT R16, R8, 0x7632, R16 ;  /* 0x0000763208107816 */ /* 0x000fc40000000010 */
[C---:B------:R-:W-:Y:S01]  /*31fe0*/  IADD3 R8, R0.reuse, c[0x0][0x198], RZ ;  /* 0x0000660000087a10 */ /* 0x040fe20007ffe0ff */
[----:B------:R-:W-:Y:S01]  /*31ff0*/  IMAD.WIDE R28, R0, 0x2, R20 ;  /* 0x00000002001c7825 */ /* 0x000fe200078e0214 */
[----:B------:R-:W-:Y:S01]  /*32000*/  ISETP.GE.AND P0, PT, R24, c[0x0][0x17c], PT ;  /* 0x00005f0018007a0c */ /* 0x000fe20003f06270 */
[----:B------:R0:W-:Y:S01]  /*32010*/  @P5 STG.E.U16 [R22.64], R16 ;  /* 0x0000001016005986 */ /* 0x0001e2000c101506 */
[----:B------:R-:W-:Y:S02]  /*32020*/  PRMT R24, R12, 0x7632, R24 ;  /* 0x000076320c187816 */ /* 0x000fe40000000018 */
[----:B------:R-:W-:Y:S01]  /*32030*/  IADD3 R0, R8, c[0x0][0x198], RZ ;  /* 0x0000660008007a10 */ /* 0x000fe20007ffe0ff */
[----:B------:R1:W-:Y:S01]  /*32040*/  STL.64 [R1+0x1140], R10 ;  /* 0x0011400a01007387 */ /* 0x0003e20000100a00 */
[----:B------:R-:W-:-:S03]  /*32050*/  ISETP.LT.AND P4, PT, R11, c[0x0][0x178], !P2 ;  /* 0x00005e000b007a0c */ /* 0x000fc60005781270 */
[----:B------:R4:W-:Y:S01]  /*32060*/  @P6 STG.E.U16 [R28.64], R24 ;  /* 0x000000181c006986 */ /* 0x0009e2000c101506 */
[----:B0-----:R-:W-:-:S04]  /*32070*/  IMAD.WIDE R16, R8, 0x2, R6 ;  /* 0x0000000208107825 */ /* 0x001fc800078e0206 */
[----:B-1----:R-:W-:Y:S01]  /*32080*/  IMAD.WIDE R10, R8, 0x2, R4 ;  /* 0x00000002080a7825 */ /* 0x002fe200078e0204 */
[----:B----4-:R-:W-:-:S03]  /*32090*/  PRMT R24, R26, 0x7632, R24 ;  /* 0x000076321a187816 */ /* 0x010fc60000000018 */
[----:B------:R-:W-:-:S04]  /*320a0*/  IMAD.WIDE R28, R8, 0x2, R20 ;  /* 0x00000002081c7825 */ /* 0x000fc800078e0214 */
[----:B---3--:R-:W-:-:S05]  /*320b0*/  IMAD.WIDE R22, R8, 0x2, R2 ;  /* 0x0000000208167825 */ /* 0x008fca00078e0202 */
[----:B------:R0:W-:Y:S04]  /*320c0*/  @P1 STG.E.U16 [R22.64], R26 ;  /* 0x0000001a16001986 */ /* 0x0001e8000c101506 */
[----:B0-----:R-:W3:Y:S01]  /*320d0*/  LDL.LU R26, [R1+0xc4] ;  /* 0x0000c400011a7983 */ /* 0x001ee20000300800 */
[----:B------:R-:W-:-:S03]  /*320e0*/  IMAD.WIDE R22, R0, 0x2, R2 ;  /* 0x0000000200167825 */ /* 0x000fc600078e0202 */
[----:B------:R-:W4:Y:S04]  /*320f0*/  LDL.LU R8, [R1+0xf0] ;  /* 0x0000f00001087983 */ /* 0x000f280000300800 */
[----:B------:R0:W-:Y:S04]  /*32100*/  STL.64 [R1+0x1130], R2 ;  /* 0x0011300201007387 */ /* 0x0001e80000100a00 */
[----:B0-----:R-:W2:Y:S01]  /*32110*/  LDL.LU R3, [R1+0x110] ;  /* 0x0001100001037983 */ /* 0x001ea20000300800 */
[----:B------:R-:W-:-:S03]  /*32120*/  ISETP.LT.AND P5, PT, R27, c[0x0][0x178], !P2 ;  /* 0x00005e001b007a0c */ /* 0x000fc600057a1270 */
[----:B--2---:R0:W-:Y:S04]  /*32130*/  @P4 STG.E.U16 [R10.64], R3 ;  /* 0x000000030a004986 */ /* 0x0041e8000c101506 */
[----:B0-----:R-:W2:Y:S06]  /*32140*/  LDL.LU.64 R10, [R1+0x1140] ;  /* 0x00114000010a7983 */ /* 0x001eac0000300a00 */
[----:B----4-:R0:W-:Y:S04]  /*32150*/  @P5 STG.E.U16 [R16.64], R8 ;  /* 0x0000000810005986 */ /* 0x0101e8000c101506 */
[----:B0-----:R-:W4:Y:S01]  /*32160*/  LDL.LU.64 R16, [R1+0x1138] ;  /* 0x0011380001107983 */ /* 0x001f220000300a00 */
[----:B------:R-:W-:-:S02]  /*32170*/  ISETP.LT.AND P2, PT, R19, c[0x0][0x178], !P2 ;  /* 0x00005e0013007a0c */ /* 0x000fc40005741270 */
[----:B------:R-:W-:Y:S02]  /*32180*/  ISETP.LT.AND P6, PT, R14, c[0x0][0x178], !P0 ;  /* 0x00005e000e007a0c */ /* 0x000fe400047c1270 */
[----:B------:R-:W-:Y:S02]  /*32190*/  ISETP.LT.AND P5, PT, R27, c[0x0][0x178], !P0 ;  /* 0x00005e001b007a0c */ /* 0x000fe400047a1270 */
[----:B--2---:R-:W-:Y:S02]  /*321a0*/  ISETP.LT.AND P4, PT, R11, c[0x0][0x178], !P0 ;  /* 0x00005e000b007a0c */ /* 0x004fe40004781270 */
[----:B------:R-:W-:Y:S01]  /*321b0*/  PRMT R10, R3, 0x7632, R10 ;  /* 0x00007632030a7816 */ /* 0x000fe2000000000a */
[----:B------:R-:W-:-:S04]  /*321c0*/  IMAD.WIDE R2, R0, 0x2, R4 ;  /* 0x0000000200027825 */ /* 0x000fc800078e0204 */
[----:B----4-:R-:W-:Y:S04]  /*321d0*/  @P2 STG.E.U16 [R28.64], R16 ;  /* 0x000000101c002986 */ /* 0x010fe8000c101506 */
[----:B------:R0:W-:Y:S04]  /*321e0*/  @P6 STG.E.U16 [R22.64], R24 ;  /* 0x0000001816006986 */ /* 0x0001e8000c101506 */
[----:B------:R1:W-:Y:S01]  /*321f0*/  @P4 STG.E.U16 [R2.64], R10 ;  /* 0x0000000a02004986 */ /* 0x0003e2000c101506 */
[----:B0-----:R-:W-:Y:S01]  /*32200*/  PRMT R24, R8, 0x7632, R24 ;  /* 0x0000763208187816 */ /* 0x001fe20000000018 */
[----:B------:R-:W-:-:S02]  /*32210*/  IMAD.WIDE R22, R0, 0x2, R6 ;  /* 0x0000000200167825 */ /* 0x000fc400078e0206 */
[----:B-1----:R-:W2:Y:S04]  /*32220*/  LDL.LU.64 R2, [R1+0x1130] ;  /* 0x0011300001027983 */ /* 0x002ea80000300a00 */
[----:B------:R0:W-:Y:S04]  /*32230*/  @P5 STG.E.U16 [R22.64], R24 ;  /* 0x0000001816005986 */ /* 0x0001e8000c101506 */
[----:B0-----:R-:W4:Y:S01]  /*32240*/  LDL.LU R24, [R1+0xa4] ;  /* 0x0000a40001187983 */ /* 0x001f220000300800 */
[----:B------:R-:W-:-:S04]  /*32250*/  IADD3 R12, R15, 0x28, RZ ;  /* 0x000000280f0c7810 */ /* 0x000fc80007ffe0ff */
[----:B------:R-:W-:Y:S02]  /*32260*/  ISETP.GE.AND P3, PT, R12, c[0x0][0x17c], PT ;  /* 0x00005f000c007a0c */ /* 0x000fe40003f66270 */
[----:B------:R-:W-:Y:S02]  /*32270*/  IADD3 R12, R15, 0x29, RZ ;  /* 0x000000290f0c7810 */ /* 0x000fe40007ffe0ff */
[----:B------:R-:W-:Y:S02]  /*32280*/  ISETP.LT.AND P6, PT, R19, c[0x0][0x178], !P0 ;  /* 0x00005e0013007a0c */ /* 0x000fe400047c1270 */
[----:B------:R-:W-:Y:S02]  /*32290*/  ISETP.LT.AND P0, PT, R14, c[0x0][0x178], !P3 ;  /* 0x00005e000e007a0c */ /* 0x000fe40005f01270 */
[----:B------:R-:W-:Y:S02]  /*322a0*/  ISETP.GE.AND P1, PT, R12, c[0x0][0x17c], PT ;  /* 0x00005f000c007a0c */ /* 0x000fe40003f26270 */
[----:B------:R-:W-:-:S02]  /*322b0*/  IADD3 R8, R0, c[0x0][0x198], RZ ;  /* 0x0000660000087a10 */ /* 0x000fc40007ffe0ff */
[C---:B------:R-:W-:Y:S01]  /*322c0*/  IADD3 R12, R15.reuse, 0x2a, RZ ;  /* 0x0000002a0f0c7810 */ /* 0x040fe20007ffe0ff */
[----:B------:R-:W-:Y:S01]  /*322d0*/  IMAD.WIDE R28, R0, 0x2, R20 ;  /* 0x00000002001c7825 */ /* 0x000fe200078e0214 */
[----:B------:R-:W-:Y:S02]  /*322e0*/  PRMT R16, R16, 0x7632, R16 ;  /* 0x0000763210107816 */ /* 0x000fe40000000010 */
[----:B------:R-:W-:Y:S02]  /*322f0*/  ISETP.GE.AND P2, PT, R12, c[0x0][0x17c], PT ;  /* 0x00005f000c007a0c */ /* 0x000fe40003f46270 */
[----:B------:R-:W-:Y:S01]  /*32300*/  IADD3 R12, R15, 0x2b, RZ ;  /* 0x0000002b0f0c7810 */ /* 0x000fe20007ffe0ff */
[----:B------:R3:W-:Y:S02]  /*32310*/  @P6 STG.E.U16 [R28.64], R16 ;  /* 0x000000101c006986 */ /* 0x0007e4000c101506 */
[----:B---3--:R-:W-:Y:S01]  /*32320*/  PRMT R16, R26, 0x7632, R16 ;  /* 0x000076321a107816 */ /* 0x008fe20000000010 */
[----:B--2---:R-:W-:-:S05]  /*32330*/  IMAD.WIDE R22, R8, 0x2, R2 ;  /* 0x0000000208167825 */ /* 0x004fca00078e0202 */
[----:B------:R0:W-:Y:S01]  /*32340*/  @P0 STG.E.U16 [R22.64], R26 ;  /* 0x0000001a16000986 */ /* 0x0001e2000c101506 */
[----:B------:R-:W-:-:S03]  /*32350*/  ISETP.GE.AND P0, PT, R12, c[0x0][0x17c], PT ;  /* 0x00005f000c007a0c */ /* 0x000fc60003f06270 */
[----:B----4-:R1:W-:Y:S04]  /*32360*/  STL.64 [R1+0x1128], R24 ;  /* 0x0011281801007387 */ /* 0x0103e80000100a00 */
[----:B------:R-:W-:Y:S04]  /*32370*/  STL [R1+0x1120], R11 ;  /* 0x0011200b01007387 */ /* 0x000fe80000100800 */
[----:B0-----:R-:W2:Y:S04]  /*32380*/  LDL.LU R26, [R1+0x1f4] ;  /* 0x0001f400011a7983 */ /* 0x001ea80000300800 */
[----:B------:R-:W3:Y:S01]  /*32390*/  LDL.LU R12, [R1+0xb4] ;  /* 0x0000b400010c7983 */ /* 0x000ee20000300800 */
[----:B------:R-:W-:Y:S01]  /*323a0*/  ISETP.LT.AND P4, PT, R11, c[0x0][0x178], !P3 ;  /* 0x00005e000b007a0c */ /* 0x000fe20005f81270 */
[----:B-1----:R-:W-:Y:S01]  /*323b0*/  IMAD.WIDE R24, R8, 0x2, R4 ;  /* 0x0000000208187825 */ /* 0x002fe200078e0204 */
[----:B------:R-:W-:-:S11]  /*323c0*/  ISETP.LT.AND P5, PT, R27, c[0x0][0x178], !P3 ;  /* 0x00005e001b007a0c */ /* 0x000fd60005fa1270 */
[----:B---3--:R0:W-:Y:S04]  /*323d0*/  @P4 STG.E.U16 [R24.64], R12 ;  /* 0x0000000c18004986 */ /* 0x0081e8000c101506 */
[----:B0-----:R-:W3:Y:S01]  /*323e0*/  LDL.LU.64 R24, [R1+0x1128] ;  /* 0x0011280001187983 */ /* 0x001ee20000300a00 */
[----:B------:R-:W-:Y:S01]  /*323f0*/  IMAD.WIDE R10, R8, 0x2, R6 ;  /* 0x00000002080a7825 */ /* 0x000fe200078e0206 */
[----:B------:R-:W-:Y:S02]  /*32400*/  ISETP.LT.AND P3, PT, R19, c[0x0][0x178], !P3 ;  /* 0x00005e0013007a0c */ /* 0x000fe40005f61270 */
[----:B------:R-:W-:Y:S02]  /*32410*/  ISETP.LT.AND P6, PT, R14, c[0x0][0x178], !P1 ;  /* 0x00005e000e007a0c */ /* 0x000fe40004fc1270 */
[C---:B------:R-:W-:Y:S01]  /*32420*/  IADD3 R0, R8.reuse, c[0x0][0x198], RZ ;  /* 0x0000660008007a10 */ /* 0x040fe20007ffe0ff */
[----:B---3--:R0:W-:Y:S04]  /*32430*/  @P5 STG.E.U16 [R10.64], R24 ;  /* 0x000000180a005986 */ /* 0x0081e8000c101506 */
[----:B0-----:R-:W3:Y:S04]  /*32440*/  LDL.LU R11, [R1+0x1120] ;  /* 0x00112000010b7983 */ /* 0x001ee80000300800 */
[----:B------:R-:W4:Y:S01]  /*32450*/  LDL.LU R10, [R1+0xd4] ;  /* 0x0000d400010a7983 */ /* 0x000f220000300800 */
[----:B------:R-:W-:-:S04]  /*32460*/  IMAD.WIDE R22, R8, 0x2, R20 ;  /* 0x0000000208167825 */ /* 0x000fc800078e0214 */
[----:B------:R-:W-:Y:S01]  /*32470*/  IMAD.WIDE R28, R0, 0x2, R2 ;  /* 0x00000002001c7825 */ /* 0x000fe200078e0202 */
[----:B------:R0:W-:Y:S01]  /*32480*/  @P3 STG.E.U16 [R22.64], R25 ;  /* 0x0000001916003986 */ /* 0x0001e2000c101506 */
[----:B------:R-:W-:-:S03]  /*32490*/  ISETP.LT.AND P5, PT, R27, c[0x0][0x178], !P1 ;  /* 0x00005e001b007a0c */ /* 0x000fc60004fa1270 */
[----:B------:R1:W-:Y:S01]  /*324a0*/  @P6 STG.E.U16 [R28.64], R16 ;  /* 0x000000101c006986 */ /* 0x0003e2000c101506 */
[----:B------:R-:W-:Y:S02]  /*324b0*/  ISETP.LT.AND P6, PT, R19, c[0x0][0x178], !P1 ;  /* 0x00005e0013007a0c */ /* 0x000fe40004fc1270 */
[----:B------:R-:W-:Y:S02]  /*324c0*/  PRMT R18, R12, 0x7632, R18 ;  /* 0x000076320c127816 */ /* 0x000fe40000000012 */
[----:B------:R-:W-:Y:S01]  /*324d0*/  PRMT R8, R25, 0x7632, R8 ;  /* 0x0000763219087816 */ /* 0x000fe20000000008 */
[----:B0-----:R-:W-:Y:S01]  /*324e0*/  IMAD.WIDE R22, R0, 0x2, R20 ;  /* 0x0000000200167825 */ /* 0x001fe200078e0214 */
[----:B-1----:R-:W-:-:S03]  /*324f0*/  PRMT R16, R24, 0x7632, R16 ;  /* 0x0000763218107816 */ /* 0x002fc60000000010 */
[----:B------:R-:W-:Y:S01]  /*32500*/  IMAD.WIDE R28, R0, 0x2, R4 ;  /* 0x00000002001c7825 */ /* 0x000fe200078e0204 */
[----:B------:R-:W-:-:S03]  /*32510*/  IADD3 R12, R15, 0x2c, RZ ;  /* 0x0000002c0f0c7810 */ /* 0x000fc60007ffe0ff */
[C---:B------:R-:W-:Y:S01]  /*32520*/  IMAD.WIDE R24, R0.reuse, 0x2, R6 ;  /* 0x0000000200187825 */ /* 0x040fe200078e0206 */
[----:B------:R-:W-:Y:S02]  /*32530*/  IADD3 R0, R0, c[0x0][0x198], RZ ;  /* 0x0000660000007a10 */ /* 0x000fe40007ffe0ff */
[----:B------:R-:W-:Y:S02]  /*32540*/  ISETP.GE.AND P3, PT, R12, c[0x0][0x17c], PT ;  /* 0x00005f000c007a0c */ /* 0x000fe40003f66270 */
[----:B------:R-:W-:Y:S02]  /*32550*/  IADD3 R12, R15, 0x2d, RZ ;  /* 0x0000002d0f0c7810 */ /* 0x000fe40007ffe0ff */
[----:B---3--:R-:W-:Y:S02]  /*32560*/  ISETP.LT.AND P4, PT, R11, c[0x0][0x178], !P1 ;  /* 0x00005e000b007a0c */ /* 0x008fe40004f81270 */
[----:B------:R-:W-:Y:S01]  /*32570*/  ISETP.LT.AND P1, PT, R14, c[0x0][0x178], !P2 ;  /* 0x00005e000e007a0c */ /* 0x000fe20005721270 */
[----:B----4-:R-:W-:Y:S10]  /*32580*/  STL.64 [R1+0x1118], R10 ;  /* 0x0011180a01007387 */ /* 0x010ff40000100a00 */
[----:B------:R-:W-:Y:S04]  /*32590*/  @P4 STG.E.U16 [R28.64], R18 ;  /* 0x000000121c004986 */ /* 0x000fe8000c101506 */
[----:B------:R-:W-:Y:S04]  /*325a0*/  @P5 STG.E.U16 [R24.64], R16 ;  /* 0x0000001018005986 */ /* 0x000fe8000c101506 */
[----:B------:R0:W-:Y:S02]  /*325b0*/  @P6 STG.E.U16 [R22.64], R8 ;  /* 0x0000000816006986 */ /* 0x0001e4000c101506 */
[----:B0-----:R-:W-:Y:S01]  /*325c0*/  IMAD.WIDE R22, R0, 0x2, R2 ;  /* 0x0000000200167825 */ /* 0x001fe200078e0202 */
[----:B--2---:R-:W-:-:S04]  /*325d0*/  PRMT R16, R26, 0x7632, R16 ;  /* 0x000076321a107816 */ /* 0x004fc80000000010 */
[----:B------:R0:W-:Y:S01]  /*325e0*/  @P1 STG.E.U16 [R22.64], R26 ;  /* 0x0000001a16001986 */ /* 0x0001e2000c101506 */
[----:B------:R-:W-:-:S03]  /*325f0*/  ISETP.GE.AND P1, PT, R12, c[0x0][0x17c], PT ;  /* 0x00005f000c007a0c */ /* 0x000fc60003f26270 */
[----:B0-----:R-:W2:Y:S04]  /*32600*/  LDL.LU R26, [R1+0x214] ;  /* 0x00021400011a7983 */ /* 0x001ea80000300800 */
[----:B------:R-:W3:Y:S01]  /*32610*/  LDL.LU R12, [R1+0xe4] ;  /* 0x0000e400010c7983 */ /* 0x000ee20000300800 */
[----:B------:R-:W-:Y:S01]  /*32620*/  ISETP.LT.AND P4, PT, R11, c[0x0][0x178], !P2 ;  /* 0x00005e000b007a0c */ /* 0x000fe20005781270 */
[----:B------:R-:W-:Y:S01]  /*32630*/  IMAD.WIDE R10, R0, 0x2, R4 ;  /* 0x00000002000a7825 */ /* 0x000fe200078e0204 */
[----:B------:R-:W-:Y:S02]  /*32640*/  ISETP.LT.AND P5, PT, R27, c[0x0][0x178], !P2 ;  /* 0x00005e001b007a0c */ /* 0x000fe400057a1270 */
[----:B------:R-:W-:Y:S02]  /*32650*/  ISETP.LT.AND P2, PT, R19, c[0x0][0x178], !P2 ;  /* 0x00005e0013007a0c */ /* 0x000fe40005741270 */
[----:B------:R-:W-:-:S07]  /*32660*/  ISETP.LT.AND P6, PT, R14, c[0x0][0x178], !P0 ;  /* 0x00005e000e007a0c */ /* 0x000fce00047c1270 */
[----:B---3--:R0:W-:Y:S04]  /*32670*/  @P4 STG.E.U16 [R10.64], R12 ;  /* 0x0000000c0a004986 */ /* 0x0081e8000c101506 */
[----:B0-----:R-:W3:Y:S01]  /*32680*/  LDL.LU.64 R10, [R1+0x1118] ;  /* 0x00111800010a7983 */ /* 0x001ee20000300a00 */
[C---:B------:R-:W-:Y:S01]  /*32690*/  IADD3 R8, R0.reuse, c[0x0][0x198], RZ ;  /* 0x0000660000087a10 */ /* 0x040fe20007ffe0ff */
[C---:B------:R-:W-:Y:S02]  /*326a0*/  IMAD.WIDE R22, R0.reuse, 0x2, R6 ;  /* 0x0000000200167825 */ /* 0x040fe400078e0206 */
[----:B------:R-:W2:Y:S02]  /*326b0*/  LDL.LU R18, [R1+0x204] ;  /* 0x0002040001127983 */ /* 0x000ea40000300800 */
[----:B------:R-:W-:-:S04]  /*326c0*/  IMAD.WIDE R24, R0, 0x2, R20 ;  /* 0x0000000200187825 */ /* 0x000fc800078e0214 */
[----:B------:R-:W-:Y:S01]  /*326d0*/  IMAD.WIDE R28, R8, 0x2, R2 ;  /* 0x00000002081c7825 */ /* 0x000fe200078e0202 */
[----:B---3--:R0:W-:Y:S01]  /*326e0*/  @P5 STG.E.U16 [R22.64], R10 ;  /* 0x0000000a16005986 */ /* 0x0081e2000c101506 */
[----:B------:R-:W-:Y:S02]  /*326f0*/  ISETP.LT.AND P4, PT, R11, c[0x0][0x178], !P0 ;  /* 0x00005e000b007a0c */ /* 0x000fe40004781270 */
[----:B------:R-:W-:Y:S01]  /*32700*/  ISETP.LT.AND P5, PT, R27, c[0x0][0x178], !P0 ;  /* 0x00005e001b007a0c */ /* 0x000fe200047a1270 */
[----:B------:R1:W-:Y:S04]  /*32710*/  @P2 STG.E.U16 [R24.64], R9 ;  /* 0x0000000918002986 */ /* 0x0003e8000c101506 */
[----:B------:R3:W-:Y:S01]  /*32720*/  @P6 STG.E.U16 [R28.64], R16 ;  /* 0x000000101c006986 */ /* 0x0007e2000c101506 */
[----:B------:R-:W-:-:S02]  /*32730*/  ISETP.LT.AND P6, PT, R19, c[0x0][0x178], !P0 ;  /* 0x00005e0013007a0c */ /* 0x000fc400047c1270 */
[----:B------:R-:W-:Y:S01]  /*32740*/  ISETP.LT.AND P0, PT, R14, c[0x0][0x178], !P3 ;  /* 0x00005e000e007a0c */ /* 0x000fe20005f01270 */
[----:B0-----:R-:W-:Y:S01]  /*32750*/  IMAD.WIDE R22, R8, 0x2, R20 ;  /* 0x0000000208167825 */ /* 0x001fe200078e0214 */
[----:B------:R-:W-:Y:S02]  /*32760*/  PRMT R0, R10, 0x7632, R0 ;  /* 0x000076320a007816 */ /* 0x000fe40000000000 */
[----:B------:R-:W4:Y:S01]  /*32770*/  LDL.LU R10, [R1+0x224] ;  /* 0x00022400010a7983 */ /* 0x000f220000300800 */
[----:B-1----:R-:W-:Y:S01]  /*32780*/  IMAD.WIDE R24, R8, 0x2, R6 ;  /* 0x0000000208187825 */ /* 0x002fe200078e0206 */
[----:B------:R-:W-:Y:S02]  /*32790*/  PRMT R9, R9, 0x7632, R9 ;  /* 0x0000763209097816 */ /* 0x000fe40000000009 */
[----:B---3--:R-:W-:Y:S01]  /*327a0*/  PRMT R16, R12, 0x7632, R16 ;  /* 0x000076320c107816 */ /* 0x008fe20000000010 */
[C---:B------:R-:W-:Y:S01]  /*327b0*/  IMAD.WIDE R28, R8.reuse, 0x2, R4 ;  /* 0x00000002081c7825 */ /* 0x040fe200078e0204 */
[----:B------:R-:W-:-:S02]  /*327c0*/  IADD3 R8, R8, c[0x0][0x198], RZ ;  /* 0x0000660008087a10 */ /* 0x000fc40007ffe0ff */
[C---:B------:R-:W-:Y:S02]  /*327d0*/  IADD3 R12, R15.reuse, 0x2e, RZ ;  /* 0x0000002e0f0c7810 */ /* 0x040fe40007ffe0ff */
[----:B------:R2:W-:Y:S02]  /*327e0*/  @P4 STG.E.U16 [R28.64], R16 ;  /* 0x000000101c004986 */ /* 0x0005e4000c101506 */
[----:B------:R-:W-:Y:S02]  /*327f0*/  ISETP.GE.AND P2, PT, R12, c[0x0][0x17c], PT ;  /* 0x00005f000c007a0c */ /* 0x000fe40003f46270 */
[----:B------:R-:W-:Y:S01]  /*32800*/  @P5 STG.E.U16 [R24.64], R0 ;  /* 0x0000000018005986 */ /* 0x000fe2000c101506 */
[----:B------:R-:W-:-:S03]  /*32810*/  IADD3 R12, R15, 0x2f, RZ ;  /* 0x0000002f0f0c7810 */ /* 0x000fc60007ffe0ff */
[----:B------:R0:W-:Y:S01]  /*32820*/  @P6 STG.E.U16 [R22.64], R9 ;  /* 0x0000000916006986 */ /* 0x0001e2000c101506 */
[----:B--2---:R-:W-:Y:S01]  /*32830*/  PRMT R16, R26, 0x7632, R16 ;  /* 0x000076321a107816 */ /* 0x004fe20000000010 */
[----:B0-----:R-:W-:-:S05]  /*32840*/  IMAD.WIDE R22, R8, 0x2, R2 ;  /* 0x0000000208167825 */ /* 0x001fca00078e0202 */
[----:B------:R0:W-:Y:S01]  /*32850*/  @P0 STG.E.U16 [R22.64], R26 ;  /* 0x0000001a16000986 */ /* 0x0001e2000c101506 */
[----:B------:R-:W-:-:S03]  /*32860*/  ISETP.GE.AND P0, PT, R12, c[0x0][0x17c], PT ;  /* 0x00005f000c007a0c */ /* 0x000fc60003f06270 */
[----:B0-----:R-:W2:Y:S04]  /*32870*/  LDL.LU R26, [R1+0x114] ;  /* 0x00011400011a7983 */ /* 0x001ea80000300800 */
[----:B------:R-:W3:Y:S01]  /*32880*/  LDL.LU R12, [R1+0x104] ;  /* 0x00010400010c7983 */ /* 0x000ee20000300800 */
[----:B------:R-:W-:Y:S02]  /*32890*/  ISETP.LT.AND P4, PT, R11, c[0x0][0x178], !P3 ;  /* 0x00005e000b007a0c */ /* 0x000fe40005f81270 */
[----:B------:R-:W-:Y:S02]  /*328a0*/  ISETP.LT.AND P5, PT, R27, c[0x0][0x178], !P3 ;  /* 0x00005e001b007a0c */ /* 0x000fe40005fa1270 */
[----:B------:R-:W-:Y:S02]  /*328b0*/  ISETP.LT.AND P3, PT, R19, c[0x0][0x178], !P3 ;  /* 0x00005e0013007a0c */ /* 0x000fe40005f61270 */
[----:B------:R-:W-:-:S02]  /*328c0*/  ISETP.LT.AND P6, PT, R14, c[0x0][0x178], !P1 ;  /* 0x00005e000e007a0c */ /* 0x000fc40004fc1270 */
[C---:B------:R-:W-:Y:S01]  /*328d0*/  IADD3 R0, R8.reuse, c[0x0][0x198], RZ ;  /* 0x0000660008007a10 */ /* 0x040fe20007ffe0ff */
[----:B------:R-:W-:-:S04]  /*328e0*/  IMAD.WIDE R24, R8, 0x2, R4 ;  /* 0x0000000208187825 */ /* 0x000fc800078e0204 */
[C---:B------:R-:W-:Y:S01]  /*328f0*/  IMAD.WIDE R22, R8.reuse, 0x2, R6 ;  /* 0x0000000208167825 */ /* 0x040fe200078e0206 */
[----:B------:R0:W-:Y:S03]  /*32900*/  @P4 STG.E.U16 [R24.64], R18 ;  /* 0x0000001218004986 */ /* 0x0001e6000c101506 */
[----:B------:R-:W-:Y:S01]  /*32910*/  IMAD.WIDE R8, R8, 0x2, R20 ;  /* 0x0000000208087825 */ /* 0x000fe200078e0214 */
[----:B------:R-:W-:-:S03]  /*32920*/  ISETP.LT.AND P4, PT, R11, c[0x0][0x178], !P1 ;  /* 0x00005e000b007a0c */ /* 0x000fc60004f81270 */
[----:B------:R-:W-:-:S04]  /*32930*/  IMAD.WIDE R28, R0, 0x2, R2 ;  /* 0x00000002001c7825 */ /* 0x000fc800078e0202 */
[----:B0-----:R-:W-:Y:S01]  /*32940*/  IMAD.WIDE R24, R0, 0x2, R20 ;  /* 0x0000000200187825 */ /* 0x001fe200078e0214 */
[----:B---3--:R0:W-:Y:S01]  /*32950*/  @P5 STG.E.U16 [R22.64], R12 ;  /* 0x0000000c16005986 */ /* 0x0081e2000c101506 */
[----:B------:R-:W-:-:S03]  /*32960*/  ISETP.LT.AND P5, PT, R27, c[0x0][0x178], !P1 ;  /* 0x00005e001b007a0c */ /* 0x000fc60004fa1270 */
[----:B------:R1:W-:Y:S04]  /*32970*/  @P3 STG.E.U16 [R8.64], R13 ;  /* 0x0000000d08003986 */ /* 0x0003e8000c101506 */
[----:B------:R3:W-:Y:S01]  /*32980*/  @P6 STG.E.U16 [R28.64], R16 ;  /* 0x000000101c006986 */ /* 0x0007e2000c101506 */
[----:B------:R-:W-:Y:S02]  /*32990*/  ISETP.LT.AND P6, PT, R19, c[0x0][0x178], !P1 ;  /* 0x00005e0013007a0c */ /* 0x000fe40004fc1270 */
[----:B------:R-:W-:Y:S01]  /*329a0*/  ISETP.LT.AND P1, PT, R14, c[0x0][0x178], !P2 ;  /* 0x00005e000e007a0c */ /* 0x000fe20005721270 */
[----:B0-----:R-:W-:Y:S01]  /*329b0*/  IMAD.WIDE R22, R0, 0x2, R6 ;  /* 0x0000000200167825 */ /* 0x001fe200078e0206 */
[----:B-1----:R-:W-:Y:S02]  /*329c0*/  PRMT R9, R12, 0x7632, R9 ;  /* 0x000076320c097816 */ /* 0x002fe40000000009 */
[----:B------:R-:W-:-:S02]  /*329d0*/  PRMT R8, R18, 0x7632, R8 ;  /* 0x0000763212087816 */ /* 0x000fc40000000008 */
[----:B---3--:R-:W-:Y:S01]  /*329e0*/  PRMT R16, R13, 0x7632, R16 ;  /* 0x000076320d107816 */ /* 0x008fe20000000010 */
[C---:B------:R-:W-:Y:S01]  /*329f0*/  IMAD.WIDE R12, R0.reuse, 0x2, R4 ;  /* 0x00000002000c7825 */ /* 0x040fe200078e0204 */
[----:B------:R-:W-:Y:S01]  /*32a00*/  IADD3 R0, R0, c[0x0][0x198], RZ ;  /* 0x0000660000007a10 */ /* 0x000fe20007ffe0ff */
[----:B------:R-:W3:Y:S04]  /*32a10*/  LDL.LU R18, [R1+0x1114] ;  /* 0x0011140001127983 */ /* 0x000ee80000300800 */
[----:B------:R-:W-:Y:S04]  /*32a20*/  @P4 STG.E.U16 [R12.64], R8 ;  /* 0x000000080c004986 */ /* 0x000fe8000c101506 */
[----:B------:R0:W-:Y:S04]  /*32a30*/  @P5 STG.E.U16 [R22.64], R9 ;  /* 0x0000000916005986 */ /* 0x0001e8000c101506 */
[----:B------:R1:W-:Y:S01]  /*32a40*/  @P6 STG.E.U16 [R24.64], R16 ;  /* 0x0000001018006986 */ /* 0x0003e2000c101506 */
[----:B------:R-:W-:-:S03]  /*32a50*/  ISETP.LT.AND P6, PT, R14, c[0x0][0x178], !P0 ;  /* 0x00005e000e007a0c */ /* 0x000fc600047c1270 */
[----:B------:R-:W3:Y:S01]  /*32a60*/  LDL.LU R14, [R1+0xc8] ;  /* 0x0000c800010e7983 */ /* 0x000ee20000300800 */
[----:B0-----:R-:W-:Y:S01]  /*32a70*/  IMAD.WIDE R8, R0, 0x2, R2 ;  /* 0x0000000200087825 */ /* 0x001fe200078e0202 */
[----:B-1----:R-:W-:-:S04]  /*32a80*/  IADD3 R16, R15, 0x31, RZ ;  /* 0x000000310f107810 */ /* 0x002fc80007ffe0ff */
[----:B----4-:R0:W-:Y:S01]  /*32a90*/  @P1 STG.E.U16 [R8.64], R10 ;  /* 0x0000000a08001986 */ /* 0x0101e2000c101506 */
[----:B------:R-:W-:Y:S02]  /*32aa0*/  ISETP.GE.AND P1, PT, R16, c[0x0][0x17c], PT ;  /* 0x00005f0010007a0c */ /* 0x000fe40003f26270 */
[----:B0-----:R-:W-:Y:S02]  /*32ab0*/  PRMT R8, R10, 0x7632, R8 ;  /* 0x000076320a087816 */ /* 0x001fe40000000008 */
[----:B------:R-:W4:Y:S04]  /*32ac0*/  LDL.LU R10, [R1+0xb8] ;  /* 0x0000b800010a7983 */ /* 0x000f280000300800 */
[----:B------:R-:W3:Y:S01]  /*32ad0*/  LDL.LU R16, [R1+0xf4] ;  /* 0x0000f40001107983 */ /* 0x000ee20000300800 */
[----:B------:R-:W-:-:S02]  /*32ae0*/  ISETP.LT.AND P4, PT, R11, c[0x0][0x178], !P2 ;  /* 0x00005e000b007a0c */ /* 0x000fc40005781270 */
[----:B------:R-:W-:Y:S02]  /*32af0*/  ISETP.LT.AND P5, PT, R27, c[0x0][0x178], !P2 ;  /* 0x00005e001b007a0c */ /* 0x000fe400057a1270 */
[----:B------:R-:W-:Y:S02]  /*32b00*/  ISETP.LT.AND P2, PT, R19, c[0x0][0x178], !P2 ;  /* 0x00005e0013007a0c */ /* 0x000fe40005741270 */
[----:B------:R-:W-:Y:S02]  /*32b10*/  IADD3 R28, R15, 0x30, RZ ;  /* 0x000000300f1c7810 */ /* 0x000fe40007ffe0ff */
[C---:B------:R-:W-:Y:S01]  /*32b20*/  IADD3 R9, R0.reuse, c[0x0][0x198], RZ ;  /* 0x0000660000097a10 */ /* 0x040fe20007ffe0ff */
[----:B------:R-:W-:Y:S01]  /*32b30*/  IMAD.WIDE R22, R0, 0x2, R4 ;  /* 0x0000000200167825 */ /* 0x000fe200078e0204 */
[----:B------:R-:W-:-:S03]  /*32b40*/  ISETP.GE.AND P3, PT, R28, c[0x0][0x17c], PT ;  /* 0x00005f001c007a0c */ /* 0x000fc60003f66270 */
[C---:B------:R-:W-:Y:S01]  /*32b50*/  IMAD.WIDE R12, R0.reuse, 0x2, R6 ;  /* 0x00000002000c7825 */ /* 0x040fe200078e0206 */
[----:B--2---:R-:W-:Y:S03]  /*32b60*/  @P4 STG.E.U16 [R22.64], R26 ;  /* 0x0000001a16004986 */ /* 0x004fe6000c101506 */
[----:B------:R-:W-:-:S04]  /*32b70*/  IMAD.WIDE R24, R0, 0x2, R20 ;  /* 0x0000000200187825 */ /* 0x000fc800078e0214 */
[----:B------:R-:W-:Y:S01]  /*32b80*/  IMAD.WIDE R28, R9, 0x2, R2 ;  /* 0x00000002091c7825 */ /* 0x000fe200078e0202 */
[----:B---3--:R-:W-:Y:S04]  /*32b90*/  @P5 STG.E.U16 [R12.64], R16 ;  /* 0x000000100c005986 */ /* 0x008fe8000c101506 */
[----:B------:R-:W-:Y:S04]  /*32ba0*/  @P2 STG.E.U16 [R24.64], R17 ;  /* 0x0000001118002986 */ /* 0x000fe8000c101506 */
[----:B------:R0:W-:Y:S04]  /*32bb0*/  @P6 STG.E.U16 [R28.64], R8 ;  /* 0x000000081c006986 */ /* 0x0001e8000c101506 */
[----:B0-----:R-:W2:Y:S01]  /*32bc0*/  LDL.LU R29, [R1+0x7d4] ;  /* 0x0007d400011d7983 */ /* 0x001ea20000300800 */
[----:B------:R-:W-:-:S02]  /*32bd0*/  ISETP.LT.AND P4, PT, R11, c[0x0][0x178], !P0 ;  /* 0x00005e000b007a0c */ /* 0x000fc40004781270 */
[----:B------:R-:W-:Y:S02]  /*32be0*/  ISETP.LT.AND P5, PT, R27, c[0x0][0x178], !P0 ;  /* 0x00005e001b007a0c */ /* 0x000fe400047a1270 */
[----:B------:R-:W-:Y:S01]  /*32bf0*/  ISETP.LT.AND P6, PT, R19, c[0x0][0x178], !P0 ;  /* 0x00005e0013007a0c */ /* 0x000fe200047c1270 */
[----:B------:R-:W-:Y:S01]  /*32c00*/  IMAD.WIDE R12, R9, 0x2, R4 ;  /* 0x00000002090c7825 */ /* 0x000fe200078e0204 */
[----:B------:R-:W-:Y:S02]  /*32c10*/  PRMT R8, R16, 0x7632, R8 ;  /* 0x0000763210087816 */ /* 0x000fe40000000008 */
[----:B------:R-:W-:Y:S01]  /*32c20*/  PRMT R24, R17, 0x7632, R24 ;  /* 0x0000763211187816 */ /* 0x000fe20000000018 */
[----:B------:R-:W-:Y:S01]  /*32c30*/  IMAD.WIDE R16, R9, 0x2, R6 ;  /* 0x0000000209107825 */ /* 0x000fe200078e0206 */
[----:B------:R-:W-:-:S03]  /*32c40*/  PRMT R0, R26, 0x7632, R0 ;  /* 0x000076321a007816 */ /* 0x000fc60000000000 */
[C---:B------:R-:W-:Y:S01]  /*32c50*/  IMAD.WIDE R22, R9.reuse, 0x2, R20 ;  /* 0x0000000209167825 */ /* 0x040fe200078e0214 */
[----:B------:R-:W-:Y:S02]  /*32c60*/  IADD3 R9, R9, c[0x0][0x198], RZ ;  /* 0x0000660009097a10 */ /* 0x000fe40007ffe0ff */
[----:B------:R-:W-:Y:S01]  /*32c70*/  IADD3 R25, R15, 0x32, RZ ;  /* 0x000000320f197810 */ /* 0x000fe20007ffe0ff */
[----:B------:R0:W-:Y:S03]  /*32c80*/  @P4 STG.E.U16 [R12.64], R0 ;  /* 0x000000000c004986 */ /* 0x0001e6000c101506 */
[----:B------:R-:W-:Y:S01]  /*32c90*/  ISETP.GE.AND P0, PT, R25, c[0x0][0x17c], PT ;  /* 0x00005f0019007a0c */ /* 0x000fe20003f06270 */
[----:B------:R-:W3:Y:S01]  /*32ca0*/  LDL.LU R26, [R1+0x1110] ;  /* 0x00111000011a7983 */ /* 0x000ee20000300800 */
[----:B------:R-:W-:-:S03]  /*32cb0*/  IADD3 R25, R15, 0x33, RZ ;  /* 0x000000330f197810 */ /* 0x000fc60007ffe0ff */
[----:B------:R-:W-:Y:S01]  /*32cc0*/  @P5 STG.E.U16 [R16.64], R8 ;  /* 0x0000000810005986 */ /* 0x000fe2000c101506 */
[----:B0-----:R-:W-:-:S03]  /*32cd0*/  IMAD.WIDE R12, R9, 0x2, R2 ;  /* 0x00000002090c7825 */ /* 0x001fc600078e0202 */
[----:B------:R-:W-:Y:S01]  /*32ce0*/  @P6 STG.E.U16 [R22.64], R24 ;  /* 0x0000001816006986 */ /* 0x000fe2000c101506 */
[----:B------:R-:W-:-:S03]  /*32cf0*/  PRMT R0, R14, 0x7632, R0 ;  /* 0x000076320e007816 */ /* 0x000fc60000000000 */
[----:B------:R-:W3:Y:S01]  /*32d00*/  LDL.LU R28, [R1+0x1f8] ;  /* 0x0001f800011c7983 */ /* 0x000ee20000300800 */
[----:B--2---:R-:W-:-:S13]  /*32d10*/  ISETP.LT.AND P2, PT, R29, c[0x0][0x178], !P3 ;  /* 0x00005e001d007a0c */ /* 0x004fda0005f41270 */
[----:B------:R0:W-:Y:S01]  /*32d20*/  @P2 STG.E.U16 [R12.64], R14 ;  /* 0x0000000e0c002986 */ /* 0x0001e2000c101506 */
[----:B------:R-:W-:-:S03]  /*32d30*/  ISETP.GE.AND P2, PT, R25, c[0x0][0x17c], PT ;  /* 0x00005f0019007a0c */ /* 0x000fc60003f46270 */
[----:B0-----:R-:W2:Y:S04]  /*32d40*/  LDL.LU R14, [R1+0xe8] ;  /* 0x0000e800010e7983 */ /* 0x001ea80000300800 */
        /* <DEDUP_REMOVED lines=8> */
[----:B----4-:R0:W-:Y:S02]  /*32dd0*/  @P4 STG.E.U16 [R16.64], R10 ;  /* 0x0000000a10004986 */ /* 0x0101e4000c101506 */
[----:B------:R-:W-:Y:S01]  /*32de0*/  IMAD.WIDE R8, R9, 0x2, R20 ;  /* 0x0000000209087825 */ /* 0x000fe200078e0214 */
[----:B------:R-:W-:-:S03]  /*32df0*/  ISETP.LT.AND P4, PT, R11, c[0x0][0x178], !P1 ;  /* 0x00005e000b007a0c */ /* 0x000fc60004f81270 */
[----:B------:R-:W-:-:S04]  /*32e00*/  IMAD.WIDE R22, R24, 0x2, R2 ;  /* 0x0000000218167825 */ /* 0x000fc800078e0202 */
[----:B0-----:R-:W-:Y:S01]  /*32e10*/  IMAD.WIDE R16, R24, 0x2, R20 ;  /* 0x0000000218107825 */ /* 0x001fe200078e0214 */
[----:B--2---:R0:W-:Y:S01]  /*32e20*/  @P5 STG.E.U16 [R12.64], R25 ;  /* 0x000000190c005986 */ /* 0x0041e2000c101506 */
[----:B------:R-:W-:-:S03]  /*32e30*/  ISETP.LT.AND P5, PT, R27, c[0x0][0x178], !P1 ;  /* 0x00005e001b007a0c */ /* 0x000fc60004fa1270 */
[----:B---3--:R1:W-:Y:S04]  /*32e40*/  @P3 STG.E.U16 [R8.64], R26 ;  /* 0x0000001a08003986 */ /* 0x0083e8000c101506 */
[----:B------:R2:W-:Y:S01]  /*32e50*/  @P6 STG.E.U16 [R22.64], R0 ;  /* 0x0000000016006986 */ /* 0x0005e2000c101506 */
[----:B------:R-:W-:Y:S02]  /*32e60*/  ISETP.LT.AND P6, PT, R19, c[0x0][0x178], !P1 ;  /* 0x00005e0013007a0c */ /* 0x000fe40004fc1270 */
[----:B------:R-:W-:Y:S01]  /*32e70*/  ISETP.LT.AND P1, PT, R29, c[0x0][0x178], !P0 ;  /* 0x00005e001d007a0c */ /* 0x000fe20004721270 */
[----:B0-----:R-:W-:-:S04]  /*32e80*/  IMAD.WIDE R12, R24, 0x2, R6 ;  /* 0x00000002180c7825 */ /* 0x001fc800078e0206 */
[C---:B-1----:R-:W-:Y:S01]  /*32e90*/  IMAD.WIDE R8, R24.reuse, 0x2, R4 ;  /* 0x0000000218087825 */ /* 0x042fe200078e0204 */
[----:B------:R-:W-:Y:S02]  /*32ea0*/  IADD3 R24, R24, c[0x0][0x198], RZ ;  /* 0x0000660018187a10 */ /* 0x000fe40007ffe0ff */
[----:B--2---:R-:W-:Y:S02]  /*32eb0*/  PRMT R0, R10, 0x7632, R0 ;  /* 0x000076320a007816 */ /* 0x004fe40000000000 */
[----:B------:R-:W-:Y:S01]  /*32ec0*/  IADD3 R23, R15, 0x34, RZ ;  /* 0x000000340f177810 */ /* 0x000fe20007ffe0ff */
[----:B------:R-:W2:Y:S01]  /*32ed0*/  LDL.LU R10, [R1+0x110c] ;  /* 0x00110c00010a7983 */ /* 0x000ea20000300800 */
[----:B------:R-:W-:Y:S02]  /*32ee0*/  PRMT R22, R25, 0x7632, R22 ;  /* 0x0000763219167816 */ /* 0x000fe40000000016 */
[----:B------:R-:W-:Y:S01]  /*32ef0*/  PRMT R26, R26, 0x7632, R26 ;  /* 0x000076321a1a7816 */ /* 0x000fe2000000001a */
[----:B------:R0:W-:Y:S01]  /*32f00*/  @P4 STG.E.U16 [R8.64], R0 ;  /* 0x0000000008004986 */ /* 0x0001e2000c101506 */
[----:B------:R-:W-:-:S02]  /*32f10*/  ISETP.GE.AND P3, PT, R23, c[0x0][0x17c], PT ;  /* 0x00005f0017007a0c */ /* 0x000fc40003f66270 */
[----:B------:R-:W-:Y:S01]  /*32f20*/  IADD3 R23, R15, 0x35, RZ ;  /* 0x000000350f177810 */ /* 0x000fe20007ffe0ff */
[----:B------:R1:W-:Y:S04]  /*32f30*/  @P5 STG.E.U16 [R12.64], R22 ;  /* 0x000000160c005986 */ /* 0x0003e8000c101506 */
[----:B------:R3:W-:Y:S01]  /*32f40*/  @P6 STG.E.U16 [R16.64], R26 ;  /* 0x0000001a10006986 */ /* 0x0007e2000c101506 */
[----:B0-----:R-:W-:Y:S01]  /*32f50*/  IMAD.WIDE R8, R24, 0x2, R2 ;  /* 0x0000000218087825 */ /* 0x001fe200078e0202 */
[----:B-1----:R-:W-:-:S04]  /*32f60*/  PRMT R22, R28, 0x7632, R22 ;  /* 0x000076321c167816 */ /* 0x002fc80000000016 */
[----:B------:R0:W-:Y:S01]  /*32f70*/  @P1 STG.E.U16 [R8.64], R28 ;  /* 0x0000001c08001986 */ /* 0x0001e2000c101506 */
[----:B------:R-:W-:-:S03]  /*32f80*/  ISETP.GE.AND P1, PT, R23, c[0x0][0x17c], PT ;  /* 0x00005f0017007a0c */ /* 0x000fc60003f26270 */
[----:B---3--:R-:W3:Y:S04]  /*32f90*/  LDL.LU R26, [R1+0x218] ;  /* 0x00021800011a7983 */ /* 0x008ee80000300800 */
[----:B0-----:R-:W4:Y:S04]  /*32fa0*/  LDL.LU R28, [R1+0x208] ;  /* 0x00020800011c7983 */ /* 0x001f280000300800 */
[----:B------:R-:W2:Y:S01]  /*32fb0*/  LDL.LU R23, [R1+0xd8] ;  /* 0x0000d80001177983 */ /* 0x000ea20000300800 */
[----:B------:R-:W-:Y:S02]  /*32fc0*/  ISETP.LT.AND P4, PT, R11, c[0x0][0x178], !P0 ;  /* 0x00005e000b007a0c */ /* 0x000fe40004781270 */
[----:B------:R-:W-:-:S02]  /*32fd0*/  ISETP.LT.AND P5, PT, R27, c[0x0][0x178], !P0 ;  /* 0x00005e001b007a0c */ /* 0x000fc400047a1270 */
[----:B------:R-:W-:Y:S01]  /*32fe0*/  ISETP.LT.AND P0, PT, R19, c[0x0][0x178], !P0 ;  /* 0x00005e0013007a0c */ /* 0x000fe20004701270 */
[C---:B------:R-:W-:Y:S01]  /*32ff0*/  IMAD.WIDE R12, R24.reuse, 0x2, R4 ;  /* 0x00000002180c7825 */ /* 0x040fe200078e0204 */
[C---:B------:R-:W-:Y:S02]  /*33000*/  IADD3 R0, R24.reuse, c[0x0][0x198], RZ ;  /* 0x0000660018007a10 */ /* 0x040fe40007ffe0ff */
[----:B------:R-:W-:Y:S01]  /*33010*/  ISETP.LT.AND P6, PT, R29, c[0x0][0x178], !P2 ;  /* 0x00005e001d007a0c */ /* 0x000fe200057c1270 */
[----:B------:R-:W-:-:S04]  /*33020*/  IMAD.WIDE R8, R24, 0x2, R6 ;  /* 0x0000000218087825 */ /* 0x000fc800078e0206 */
[----:B------:R-:W-:Y:S01]  /*33030*/  IMAD.WIDE R24, R24, 0x2, R20 ;  /* 0x0000000218187825 */ /* 0x000fe200078e0214 */
[----:B------:R-:W-:Y:S03]  /*33040*/  @P4 STG.E.U16 [R12.64], R14 ;  /* 0x0000000e0c004986 */ /* 0x000fe6000c101506 */
[----:B------:R-:W-:Y:S01]  /*33050*/  IMAD.WIDE R16, R0, 0x2, R2 ;  /* 0x0000000200107825 */ /* 0x000fe200078e0202 */
[----:B------:R-:W-:Y:S01]  /*33060*/  ISETP.LT.AND P4, PT, R27, c[0x0][0x178], !P2 ;  /* 0x00005e001b007a0c */ /* 0x000fe20005781270 */
[----:B--2---:R-:W-:Y:S04]  /*33070*/  @P5 STG.E.U16 [R8.64], R23 ;  /* 0x0000001708005986 */ /* 0x004fe8000c101506 */
[----:B------:R0:W-:Y:S01]  /*33080*/  @P0 STG.E.U16 [R24.64], R10 ;  /* 0x0000000a18000986 */ /* 0x0001e2000c101506 */
[----:B------:R-:W-:-:S03]  /*33090*/  ISETP.LT.AND P0, PT, R11, c[0x0][0x178], !P2 ;  /* 0x00005e000b007a0c */ /* 0x000fc60005701270 */
[----:B------:R1:W-:Y:S01]  /*330a0*/  @P6 STG.E.U16 [R16.64], R22 ;  /* 0x0000001610006986 */ /* 0x0003e2000c101506 */
[----:B0-----:R-:W-:-:S03]  /*330b0*/  PRMT R25, R14, 0x7632, R25 ;  /* 0x000076320e197816 */ /* 0x001fc60000000019 */
[----:B------:R-:W2:Y:S01]  /*330c0*/  LDL.LU R14, [R1+0x1108] ;  /* 0x00110800010e7983 */ /* 0x000ea20000300800 */
[----:B-1----:R-:W-:-:S03]  /*330d0*/  IMAD.WIDE R16, R0, 0x2, R4 ;  /* 0x0000000200107825 */ /* 0x002fc600078e0204 */
[----:B------:R-:W2:Y:S04]  /*330e0*/  LDL.LU R27, [R1+0x108] ;  /* 0x00010800011b7983 */ /* 0x000ea80000300800 */
[----:B------:R0:W-:Y:S04]  /*330f0*/  @P0 STG.E.U16 [R16.64], R25 ;  /* 0x0000001910000986 */ /* 0x0001e8000c101506 */
[----:B0-----:R-:W2:Y:S01]  /*33100*/  LDL.LU R25, [R1+0x10c4] ;  /* 0x0010c40001197983 */ /* 0x001ea20000300800 */
[----:B------:R-:W-:Y:S02]  /*33110*/  ISETP.LT.AND P2, PT, R19, c[0x0][0x178], !P2 ;  /* 0x00005e0013007a0c */ /* 0x000fe40005741270 */
[----:B------:R-:W-:-:S02]  /*33120*/  ISETP.LT.AND P6, PT, R29, c[0x0][0x178], !P3 ;  /* 0x00005e001d007a0c */ /* 0x000fc40005fc1270 */
[----:B------:R-:W-:Y:S01]  /*33130*/  ISETP.LT.AND P5, PT, R11, c[0x0][0x178], !P3 ;  /* 0x00005e000b007a0c */ /* 0x000fe20005fa1270 */
[C---:B------:R-:W-:Y:S01]  /*33140*/  IMAD.WIDE R12, R0.reuse, 0x2, R6 ;  /* 0x00000002000c7825 */ /* 0x040fe200078e0206 */
[----:B------:R-:W-:Y:S02]  /*33150*/  PRMT R9, R23, 0x7632, R9 ;  /* 0x0000763217097816 */ /* 0x000fe40000000009 */
[C---:B------:R-:W-:Y:S01]  /*33160*/  IADD3 R8, R0.reuse, c[0x0][0x198], RZ ;  /* 0x0000660000087a10 */ /* 0x040fe20007ffe0ff */
[----:B------:R-:W-:Y:S01]  /*33170*/  IMAD.WIDE R22, R0, 0x2, R20 ;  /* 0x0000000200167825 */ /* 0x000fe200078e0214 */
[----:B------:R-:W-:Y:S01]  /*33180*/  PRMT R10, R10, 0x7632, R10 ;  /* 0x000076320a0a7816 */ /* 0x000fe2000000000a */
[----:B------:R0:W-:Y:S02]  /*33190*/  @P4 STG.E.U16 [R12.64], R9 ;  /* 0x000000090c004986 */ /* 0x0001e4000c101506 */
[C---:B------:R-:W-:Y:S01]  /*331a0*/  IMAD.WIDE R16, R8.reuse, 0x2, R2 ;  /* 0x0000000208107825 */ /* 0x040fe200078e0202 */
[----:B------:R-:W-:Y:S01]  /*331b0*/  IADD3 R0, R15, 0x37, RZ ;  /* 0x000000370f007810 */ /* 0x000fe20007ffe0ff */
[----:B------:R1:W-:Y:S04]  /*331c0*/  @P2 STG.E.U16 [R22.64], R10 ;  /* 0x0000000a16002986 */ /* 0x0003e8000c101506 */
[----:B---3--:R3:W-:Y:S01]  /*331d0*/  @P6 STG.E.U16 [R16.64], R26 ;  /* 0x0000001a10006986 */ /* 0x0087e2000c101506 */
[----:B0-----:R-:W-:Y:S01]  /*331e0*/  IMAD.WIDE R12, R8, 0x2, R4 ;  /* 0x00000002080c7825 */ /* 0x001fe200078e0204 */
[----:B------:R-:W-:-:S02]  /*331f0*/  ISETP.LT.AND P6, PT, R29, c[0x0][0x178], !P1 ;  /* 0x00005e001d007a0c */ /* 0x000fc40004fc1270 */
[----:B------:R-:W-:Y:S02]  /*33200*/  ISETP.GE.AND P2, PT, R0, c[0x0][0x17c], PT ;  /* 0x00005f0000007a0c */ /* 0x000fe40003f46270 */
[----:B----4-:R0:W-:Y:S01]  /*33210*/  @P5 STG.E.U16 [R12.64], R28 ;  /* 0x0000001c0c005986 */ /* 0x0101e2000c101506 */
[----:B------:R-:W-:Y:S02]  /*33220*/  ISETP.LT.AND P5, PT, R11, c[0x0][0x178], !P1 ;  /* 0x00005e000b007a0c */ /* 0x000fe40004fa1270 */
[----:B------:R-:W-:Y:S01]  /*33230*/  IADD3 R0, R8, c[0x0][0x198], RZ ;  /* 0x0000660008007a10 */ /* 0x000fe20007ffe0ff */
[----:B------:R-:W4:Y:S01]  /*33240*/  LDL.LU R11, [R1+0x1104] ;  /* 0x00110400010b7983 */ /* 0x000f220000300800 */
[----:B------:R-:W-:Y:S02]  /*33250*/  IADD3 R24, R15, 0x36, RZ ;  /* 0x000000360f187810 */ /* 0x000fe40007ffe0ff */
[----:B-1----:R-:W-:Y:S01]  /*33260*/  PRMT R10, R26, 0x7632, R10 ;  /* 0x000076321a0a7816 */ /* 0x002fe2000000000a */
[----:B---3--:R-:W-:Y:S01]  /*33270*/  IMAD.WIDE R16, R0, 0x2, R2 ;  /* 0x0000000200107825 */ /* 0x008fe200078e0202 */
[----:B------:R-:W-:Y:S01]  /*33280*/  ISETP.GE.AND P0, PT, R24, c[0x0][0x17c], PT ;  /* 0x00005f0018007a0c */ /* 0x000fe20003f06270 */
[----:B------:R-:W3:Y:S02]  /*33290*/  LDL.LU R26, [R1+0x118] ;  /* 0x00011800011a7983 */ /* 0x000ee40000300800 */
[----:B0-----:R-:W-:Y:S01]  /*332a0*/  IMAD.WIDE R12, R8, 0x2, R6 ;  /* 0x00000002080c7825 */ /* 0x001fe200078e0206 */
[----:B------:R-:W-:-:S02]  /*332b0*/  PRMT R24, R28, 0x7632, R24 ;  /* 0x000076321c187816 */ /* 0x000fc40000000018 */
[----:B------:R-:W3:Y:S01]  /*332c0*/  LDL.LU R28, [R1+0xf8] ;  /* 0x0000f800011c7983 */ /* 0x000ee20000300800 */
[----:B------:R-:W-:-:S04]  /*332d0*/  IMAD.WIDE R8, R8, 0x2, R20 ;  /* 0x0000000208087825 */ /* 0x000fc800078e0214 */
[----:B------:R-:W-:Y:S01]  /*332e0*/  IMAD.WIDE R22, R0, 0x2, R4 ;  /* 0x0000000200167825 */ /* 0x000fe200078e0204 */
[----:B--2---:R-:W-:Y:S02]  /*332f0*/  ISETP.LT.AND P4, PT, R25, c[0x0][0x178], !P3 ;  /* 0x00005e0019007a0c */ /* 0x004fe40005f81270 */
[----:B------:R-:W-:-:S11]  /*33300*/  ISETP.LT.AND P3, PT, R19, c[0x0][0x178], !P3 ;  /* 0x00005e0013007a0c */ /* 0x000fd60005f61270 */
[----:B------:R-:W-:Y:S04]  /*33310*/  @P4 STG.E.U16 [R12.64], R27 ;  /* 0x0000001b0c004986 */ /* 0x000fe8000c101506 */
[----:B------:R-:W-:Y:S04]  /*33320*/  @P3 STG.E.U16 [R8.64], R14 ;  /* 0x0000000e08003986 */ /* 0x000fe8000c101506 */
[----:B------:R-:W-:Y:S04]  /*33330*/  @P6 STG.E.U16 [R16.64], R10 ;  /* 0x0000000a10006986 */ /* 0x000fe8000c101506 */
[----:B------:R0:W-:Y:S04]  /*33340*/  @P5 STG.E.U16 [R22.64], R24 ;  /* 0x0000001816005986 */ /* 0x0001e8000c101506 */
[----:B0-----:R-:W2:Y:S04]  /*33350*/  LDL.LU R23, [R1+0x228] ;  /* 0x0002280001177983 */ /* 0x001ea80000300800 */
[----:B------:R-:W2:Y:S01]  /*33360*/  LDL.LU R24, [R1+0x1058] ;  /* 0x0010580001187983 */ /* 0x000ea20000300800 */
[----:B------:R-:W-:-:S02]  /*33370*/  ISETP.LT.AND P3, PT, R25, c[0x0][0x178], !P1 ;  /* 0x00005e0019007a0c */ /* 0x000fc40004f61270 */
[----:B------:R-:W-:Y:S02]  /*33380*/  ISETP.LT.AND P1, PT, R19, c[0x0][0x178], !P1 ;  /* 0x00005e0013007a0c */ /* 0x000fe40004f21270 */
[----:B------:R-:W-:Y:S01]  /*33390*/  ISETP.LT.AND P6, PT, R29, c[0x0][0x178], !P0 ;  /* 0x00005e001d007a0c */ /* 0x000fe200047c1270 */
[----:B------:R-:W-:Y:S01]  /*333a0*/  IMAD.WIDE R8, R0, 0x2, R6 ;  /* 0x0000000200087825 */ /* 0x000fe200078e0206 */
[----:B------:R-:W-:Y:S02]  /*333b0*/  PRMT R16, R27, 0x7632, R16 ;  /* 0x000076321b107816 */ /* 0x000fe40000000010 */
[----:B------:R-:W-:Y:S01]  /*333c0*/  PRMT R14, R14, 0x7632, R14 ;  /* 0x000076320e0e7816 */ /* 0x000fe2000000000e */
[C---:B------:R-:W-:Y:S01]  /*333d0*/  IMAD.WIDE R12, R0.reuse, 0x2, R20 ;  /* 0x00000002000c7825 */ /* 0x040fe200078e0214 */
[----:B------:R-:W-:Y:S01]  /*333e0*/  ISETP.LT.AND P4, PT, R25, c[0x0][0x178], !P0 ;  /* 0x00005e0019007a0c */ /* 0x000fe20004781270 */
[----:B------:R-:W4:Y:S01]  /*333f0*/  LDL.LU R27, [R1+0x1100] ;  /* 0x00110000011b7983 */ /* 0x000f220000300800 */
[----:B------:R-:W-:-:S02]  /*33400*/  IADD3 R10, R0, c[0x0][0x198], RZ ;  /* 0x00006600000a7a10 */ /* 0x000fc40007ffe0ff */
[----:B------:R-:W-:Y:S01]  /*33410*/  IADD3 R17, R15, 0x38, RZ ;  /* 0x000000380f117810 */ /* 0x000fe20007ffe0ff */
[----:B------:R0:W-:Y:S04]  /*33420*/  @P3 STG.E.U16 [R8.64], R16 ;  /* 0x0000001008003986 */ /* 0x0001e8000c101506 */
[----:B------:R1:W-:Y:S01]  /*33430*/  @P1 STG.E.U16 [R12.64], R14 ;  /* 0x0000000e0c001986 */ /* 0x0003e2000c101506 */
[----:B------:R-:W-:Y:S01]  /*33440*/  ISETP.GE.AND P3, PT, R17, c[0x0][0x17c], PT ;  /* 0x00005f0011007a0c */ /* 0x000fe20003f66270 */
[----:B0-----:R-:W-:-:S04]  /*33450*/  IMAD.WIDE R8, R10, 0x2, R2 ;  /* 0x000000020a087825 */ /* 0x001fc800078e0202 */
[----:B-1----:R-:W-:-:S04]  /*33460*/  IMAD.WIDE R12, R10, 0x2, R4 ;  /* 0x000000020a0c7825 */ /* 0x002fc800078e0204 */
[C---:B------:R-:W-:Y:S01]  /*33470*/  IMAD.WIDE R16, R10.reuse, 0x2, R6 ;  /* 0x000000020a107825 */ /* 0x040fe200078e0206 */
[----:B------:R-:W-:Y:S02]  /*33480*/  IADD3 R14, R10, c[0x0][0x198], RZ ;  /* 0x000066000a0e7a10 */ /* 0x000fe40007ffe0ff */
[----:B------:R-:W-:-:S04]  /*33490*/  IADD3 R0, R15, 0x39, RZ ;  /* 0x000000390f007810 */ /* 0x000fc80007ffe0ff */
[----:B------:R-:W-:Y:S02]  /*334a0*/  ISETP.GE.AND P1, PT, R0, c[0x0][0x17c], PT ;  /* 0x00005f0000007a0c */ /* 0x000fe40003f26270 */
[----:B---3--:R-:W-:Y:S02]  /*334b0*/  PRMT R0, R26, 0x7632, R0 ;  /* 0x000076321a007816 */ /* 0x008fe40000000000 */
[----:B--2---:R-:W-:Y:S01]  /*334c0*/  ISETP.LT.AND P5, PT, R24, c[0x0][0x178], !P0 ;  /* 0x00005e0018007a0c */ /* 0x004fe200047a1270 */
[----:B------:R0:W-:Y:S01]  /*334d0*/  @P6 STG.E.U16 [R8.64], R23 ;  /* 0x0000001708006986 */ /* 0x0001e2000c101506 */
[----:B------:R-:W-:Y:S02]  /*334e0*/  ISETP.LT.AND P0, PT, R19, c[0x0][0x178], !P0 ;  /* 0x00005e0013007a0c */ /* 0x000fe40004701270 */
[----:B------:R-:W-:-:S09]  /*334f0*/  ISETP.LT.AND P6, PT, R25, c[0x0][0x178], !P2 ;  /* 0x00005e0019007a0c */ /* 0x000fd200057c1270 */
[----:B------:R1:W-:Y:S01]  /*33500*/  @P5 STG.E.U16 [R12.64], R26 ;  /* 0x0000001a0c005986 */ /* 0x0003e2000c101506 */
[----:B------:R-:W-:-:S03]  /*33510*/  ISETP.LT.AND P5, PT, R29, c[0x0][0x178], !P2 ;  /* 0x00005e001d007a0c */ /* 0x000fc600057a1270 */
[----:B------:R2:W-:Y:S01]  /*33520*/  @P4 STG.E.U16 [R16.64], R28 ;  /* 0x0000001c10004986 */ /* 0x0005e2000c101506 */
[----:B------:R-:W-:Y:S01]  /*33530*/  ISETP.LT.AND P4, PT, R24, c[0x0][0x178], !P2 ;  /* 0x00005e0018007a0c */ /* 0x000fe20005781270 */
[----:B0-----:R-:W-:Y:S01]  /*33540*/  IMAD.WIDE R8, R10, 0x2, R20 ;  /* 0x000000020a087825 */ /* 0x001fe200078e0214 */
[----:B------:R-:W-:Y:S02]  /*33550*/  ISETP.LT.AND P2, PT, R19, c[0x0][0x178], !P2 ;  /* 0x00005e0013007a0c */ /* 0x000fe40005741270 */
[----:B------:R-:W-:Y:S02]  /*33560*/  PRMT R22, R23, 0x7632, R22 ;  /* 0x0000763217167816 */ /* 0x000fe40000000016 */
[----:B------:R-:W-:Y:S01]  /*33570*/  IADD3 R10, R15, 0x3a, RZ ;  /* 0x0000003a0f0a7810 */ /* 0x000fe20007ffe0ff */
[C---:B-1----:R-:W-:Y:S01]  /*33580*/  IMAD.WIDE R12, R14.reuse, 0x2, R2 ;  /* 0x000000020e0c7825 */ /* 0x042fe200078e0202 */
[----:B------:R0:W-:Y:S03]  /*33590*/  @P0 STG.E.U16 [R8.64], R18 ;  /* 0x0000001208000986 */ /* 0x0001e6000c101506 */
[----:B--2---:R-:W-:Y:S01]  /*335a0*/  IMAD.WIDE R16, R14, 0x2, R4 ;  /* 0x000000020e107825 */ /* 0x004fe200078e0204 */
[----:B------:R-:W-:Y:S01]  /*335b0*/  ISETP.GE.AND P0, PT, R10, c[0x0][0x17c], PT ;  /* 0x00005f000a007a0c */ /* 0x000fe20003f06270 */
[----:B------:R1:W-:Y:S01]  /*335c0*/  @P5 STG.E.U16 [R12.64], R22 ;  /* 0x000000160c005986 */ /* 0x0003e2000c101506 */
[----:B------:R-:W-:-:S03]  /*335d0*/  PRMT R10, R28, 0x7632, R10 ;  /* 0x000076321c0a7816 */ /* 0x000fc6000000000a */
[----:B------:R2:W-:Y:S01]  /*335e0*/  @P4 STG.E.U16 [R16.64], R0 ;  /* 0x0000000010004986 */ /* 0x0005e2000c101506 */
[----:B0-----:R-:W-:Y:S01]  /*335f0*/  IMAD.WIDE R8, R14, 0x2, R6 ;  /* 0x000000020e087825 */ /* 0x001fe200078e0206 */
[----:B------:R-:W-:-:S03]  /*33600*/  PRMT R18, R18, 0x7632, R18 ;  /* 0x0000763212127816 */ /* 0x000fc60000000012 */
[----:B-1----:R-:W-:Y:S01]  /*33610*/  IMAD.WIDE R12, R14, 0x2, R20 ;  /* 0x000000020e0c7825 */ /* 0x002fe200078e0214 */
[----:B------:R-:W3:Y:S04]  /*33620*/  LDL.LU R22, [R1+0xac] ;  /* 0x0000ac0001167983 */ /* 0x000ee80000300800 */
[----:B--2---:R-:W2:Y:S04]  /*33630*/  LDL.LU R17, [R1+0xbc] ;  /* 0x0000bc0001117983 */ /* 0x004ea80000300800 */
[----:B------:R-:W3:Y:S04]  /*33640*/  LDL.LU R23, [R1+0x1fc] ;  /* 0x0001fc0001177983 */ /* 0x000ee80000300800 */
[----:B------:R-:W3:Y:S04]  /*33650*/  LDL.LU R28, [R1+0xec] ;  /* 0x0000ec00011c7983 */ /* 0x000ee80000300800 */
[----:B------:R-:W-:Y:S04]  /*33660*/  @P6 STG.E.U16 [R8.64], R10 ;  /* 0x0000000a08006986 */ /* 0x000fe8000c101506 */
[----:B------:R-:W3:Y:S04]  /*33670*/  LDL.LU R26, [R1+0xdc] ;  /* 0x0000dc00011a7983 */ /* 0x000ee80000300800 */
[----:B------:R0:W-:Y:S04]  /*33680*/  @P2 STG.E.U16 [R12.64], R18 ;  /* 0x000000120c002986 */ /* 0x0001e8000c101506 */
[----:B0-----:R-:W3:Y:S01]  /*33690*/  LDL.LU R18, [R1+0xcc] ;  /* 0x0000cc0001127983 */ /* 0x001ee20000300800 */
[----:B------:R-:W-:-:S02]  /*336a0*/  ISETP.LT.AND P4, PT, R29, c[0x0][0x178], !P3 ;  /* 0x00005e001d007a0c */ /* 0x000fc40005f81270 */
[----:B------:R-:W-:Y:S02]  /*336b0*/  ISETP.LT.AND P5, PT, R24, c[0x0][0x178], !P3 ;  /* 0x00005e0018007a0c */ /* 0x000fe40005fa1270 */
[----:B------:R-:W-:Y:S02]  /*336c0*/  IADD3 R0, R14, c[0x0][0x198], RZ ;  /* 0x000066000e007a10 */ /* 0x000fe40007ffe0ff */
[----:B------:R-:W-:Y:S02]  /*336d0*/  ISETP.LT.AND P6, PT, R25, c[0x0][0x178], !P3 ;  /* 0x00005e0019007a0c */ /* 0x000fe40005fc1270 */
[----:B------:R-:W-:Y:S01]  /*336e0*/  ISETP.LT.AND P3, PT, R19, c[0x0][0x178], !P3 ;  /* 0x00005e0013007a0c */ /* 0x000fe20005f61270 */
[----:B------:R-:W-:-:S04]  /*336f0*/  IMAD.WIDE R8, R0, 0x2, R2 ;  /* 0x0000000200087825 */ /* 0x000fc800078e0202 */
[----:B------:R-:W-:Y:S01]  /*33700*/  IMAD.WIDE R12, R0, 0x2, R4 ;  /* 0x00000002000c7825 */ /* 0x000fe200078e0204 */
[----:B------:R-:W-:-:S04]  /*33710*/  IADD3 R10, R15, 0x3b, RZ ;  /* 0x0000003b0f0a7810 */ /* 0x000fc80007ffe0ff */
[----:B------:R-:W-:Y:S02]  /*33720*/  ISETP.GE.AND P2, PT, R10, c[0x0][0x17c], PT ;  /* 0x00005f000a007a0c */ /* 0x000fe40003f46270 */
[----:B------:R-:W-:Y:S02]  /*33730*/  IADD3 R10, R15, 0x3c, RZ ;  /* 0x0000003c0f0a7810 */ /* 0x000fe40007ffe0ff */
[----:B--2---:R-:W-:Y:S01]  /*33740*/  PRMT R14, R17, 0x7632, R14 ;  /* 0x00007632110e7816 */ /* 0x004fe2000000000e */
[----:B---3--:R0:W-:Y:S04]  /*33750*/  @P4 STG.E.U16 [R8.64], R18 ;  /* 0x0000001208004986 */ /* 0x0081e8000c101506 */
[----:B------:R1:W-:Y:S01]  /*33760*/  @P5 STG.E.U16 [R12.64], R17 ;  /* 0x000000110c005986 */ /* 0x0003e2000c101506 */
[----:B------:R-:W-:Y:S01]  /*33770*/  ISETP.LT.AND P5, PT, R29, c[0x0][0x178], !P1 ;  /* 0x00005e001d007a0c */ /* 0x000fe20004fa1270 */
[----:B0-----:R-:W-:-:S04]  /*33780*/  IMAD.WIDE R8, R0, 0x2, R6 ;  /* 0x0000000200087825 */ /* 0x001fc800078e0206 */
[C---:B-1----:R-:W-:Y:S01]  /*33790*/  IMAD.WIDE R12, R0.reuse, 0x2, R20 ;  /* 0x00000002000c7825 */ /* 0x042fe200078e0214 */
[----:B------:R0:W-:Y:S01]  /*337a0*/  @P6 STG.E.U16 [R8.64], R22 ;  /* 0x0000001608006986 */ /* 0x0001e2000c101506 */
[----:B------:R-:W-:Y:S02]  /*337b0*/  IADD3 R0, R0, c[0x0][0x198], RZ ;  /* 0x0000660000007a10 */ /* 0x000fe40007ffe0ff */
[----:B------:R-:W-:Y:S01]  /*337c0*/  ISETP.LT.AND P6, PT, R24, c[0x0][0x178], !P1 ;  /* 0x00005e0018007a0c */ /* 0x000fe20004fc1270 */
[----:B----4-:R1:W-:Y:S01]  /*337d0*/  @P3 STG.E.U16 [R12.64], R27 ;  /* 0x0000001b0c003986 */ /* 0x0103e2000c101506 */
[----:B------:R-:W-:Y:S02]  /*337e0*/  ISETP.LT.AND P3, PT, R25, c[0x0][0x178], !P1 ;  /* 0x00005e0019007a0c */ /* 0x000fe40004f61270 */
[----:B------:R-:W-:Y:S01]  /*337f0*/  PRMT R16, R18, 0x7632, R16 ;  /* 0x0000763212107816 */ /* 0x000fe20000000010 */
[----:B0-----:R-:W-:Y:S01]  /*33800*/  IMAD.WIDE R8, R0, 0x2, R2 ;  /* 0x0000000200087825 */ /* 0x001fe200078e0202 */
[----:B------:R-:W-:-:S03]  /*33810*/  ISETP.GE.AND P4, PT, R10, c[0x0][0x17c], PT ;  /* 0x00005f000a007a0c */ /* 0x000fc60003f86270 */
[----:B-1----:R-:W-:Y:S01]  /*33820*/  IMAD.WIDE R12, R0, 0x2, R4 ;  /* 0x00000002000c7825 */ /* 0x002fe200078e0204 */
[----:B------:R-:W-:Y:S01]  /*33830*/  ISETP.LT.AND P1, PT, R19, c[0x0][0x178], !P1 ;  /* 0x00005e0013007a0c */ /* 0x000fe20004f21270 */
[----:B------:R0:W-:Y:S01]  /*33840*/  @P5 STG.E.U16 [R8.64], R16 ;  /* 0x0000001008005986 */ /* 0x0001e2000c101506 */
[----:B------:R-:W-:Y:S02]  /*33850*/  PRMT R10, R22, 0x7632, R10 ;  /* 0x00007632160a7816 */ /* 0x000fe4000000000a */
[----:B------:R-:W-:Y:S01]  /*33860*/  ISETP.LT.AND P5, PT, R29, c[0x0][0x178], !P0 ;  /* 0x00005e001d007a0c */ /* 0x000fe200047a1270 */
[----:B------:R1:W-:Y:S01]  /*33870*/  @P6 STG.E.U16 [R12.64], R14 ;  /* 0x0000000e0c006986 */ /* 0x0003e2000c101506 */
[----:B------:R-:W-:Y:S01]  /*33880*/  PRMT R27, R27, 0x7632, R27 ;  /* 0x000076321b1b7816 */ /* 0x000fe2000000001b */
[C---:B0-----:R-:W-:Y:S01]  /*33890*/  IMAD.WIDE R8, R0.reuse, 0x2, R6 ;  /* 0x0000000200087825 */ /* 0x041fe200078e0206 */
[----:B-1----:R-:W-:-:S04]  /*338a0*/  IADD3 R14, R0, c[0x0][0x198], RZ ;  /* 0x00006600000e7a10 */ /* 0x002fc80007ffe0ff */
[----:B------:R0:W-:Y:S01]  /*338b0*/  @P3 STG.E.U16 [R8.64], R10 ;  /* 0x0000000a08003986 */ /* 0x0001e2000c101506 */
[----:B------:R-:W-:Y:S01]  /*338c0*/  ISETP.LT.AND P3, PT, R24, c[0x0][0x178], !P0 ;  /* 0x00005e0018007a0c */ /* 0x000fe20004761270 */
[----:B------:R-:W-:Y:S01]  /*338d0*/  IMAD.WIDE R12, R0, 0x2, R20 ;  /* 0x00000002000c7825 */ /* 0x000fe200078e0214 */
[----:B------:R-:W-:Y:S02]  /*338e0*/  ISETP.LT.AND P6, PT, R25, c[0x0][0x178], !P0 ;  /* 0x00005e0019007a0c */ /* 0x000fe400047c1270 */
[----:B------:R-:W-:Y:S02]  /*338f0*/  ISETP.LT.AND P0, PT, R19, c[0x0][0x178], !P0 ;  /* 0x00005e0013007a0c */ /* 0x000fe40004701270 */
[----:B------:R1:W-:Y:S01]  /*33900*/  @P1 STG.E.U16 [R12.64], R27 ;  /* 0x0000001b0c001986 */ /* 0x0003e2000c101506 */
[----:B0-----:R-:W-:Y:S01]  /*33910*/  IMAD.WIDE R8, R14, 0x2, R2 ;  /* 0x000000020e087825 */ /* 0x001fe200078e0202 */
[----:B------:R-:W-:-:S04]  /*33920*/  IADD3 R0, R15, 0x3d, RZ ;  /* 0x0000003d0f007810 */ /* 0x000fc80007ffe0ff */
[----:B------:R0:W-:Y:S01]  /*33930*/  @P5 STG.E.U16 [R8.64], R23 ;  /* 0x0000001708005986 */ /* 0x0001e2000c101506 */
[----:B-1----:R-:W-:Y:S01]  /*33940*/  IMAD.WIDE R12, R14, 0x2, R6 ;  /* 0x000000020e0c7825 */ /* 0x002fe200078e0206 */
[----:B------:R-:W-:Y:S02]  /*33950*/  ISETP.GE.AND P1, PT, R0, c[0x0][0x17c], PT ;  /* 0x00005f0000007a0c */ /* 0x000fe40003f26270 */
[----:B------:R-:W-:Y:S01]  /*33960*/  PRMT R0, R28, 0x7632, R0 ;  /* 0x000076321c007816 */ /* 0x000fe20000000000 */
[----:B0-----:R-:W-:Y:S01]  /*33970*/  IMAD.WIDE R8, R14, 0x2, R4 ;  /* 0x000000020e087825 */ /* 0x001fe200078e0204 */
[----:B------:R-:W-:-:S04]  /*33980*/  IADD3 R18, R15, 0x3e, RZ ;  /* 0x0000003e0f127810 */ /* 0x000fc80007ffe0ff */
[----:B------:R0:W-:Y:S04]  /*33990*/  @P3 STG.E.U16 [R8.64], R28 ;  /* 0x0000001c08003986 */ /* 0x0001e8000c101506 */
[----:B------:R1:W-:Y:S01]  /*339a0*/  @P6 STG.E.U16 [R12.64], R26 ;  /* 0x0000001a0c006986 */ /* 0x0003e2000c101506 */
[----:B------:R-:W-:-:S03]  /*339b0*/  PRMT R10, R23, 0x7632, R10 ;  /* 0x00007632170a7816 */ /* 0x000fc6000000000a */
[----:B0-----:R-:W2:Y:S01]  /*339c0*/  LDL.LU R28, [R1+0x21c] ;  /* 0x00021c00011c7983 */ /* 0x001ea20000300800 */
[----:B-1----:R-:W-:-:S03]  /*339d0*/  IMAD.WIDE R12, R14, 0x2, R20 ;  /* 0x000000020e0c7825 */ /* 0x002fc600078e0214 */
[----:B------:R-:W3:Y:S04]  /*339e0*/  LDL.LU R22, [R1+0x20c] ;  /* 0x00020c0001167983 */ /* 0x000ee80000300800 */
[----:B------:R0:W-:Y:S01]  /*339f0*/  @P0 STG.E.U16 [R12.64], R11 ;  /* 0x0000000b0c000986 */ /* 0x0001e2000c101506 */
[----:B------:R-:W-:Y:S02]  /*33a00*/  ISETP.GE.AND P0, PT, R18, c[0x0][0x17c], PT ;  /* 0x00005f0012007a0c */ /* 0x000fe40003f06270 */
[----:B------:R-:W-:Y:S01]  /*33a10*/  IADD3 R18, R15, 0x3f, RZ ;  /* 0x0000003f0f127810 */ /* 0x000fe20007ffe0ff */
[----:B------:R-:W4:Y:S04]  /*33a20*/  LDL.LU R23, [R1+0x10c] ;  /* 0x00010c0001177983 */ /* 0x000f280000300800 */
[----:B------:R-:W4:Y:S01]  /*33a30*/  LDL.LU R15, [R1+0x10fc] ;  /* 0x0010fc00010f7983 */ /* 0x000f220000300800 */
[----:B------:R-:W-:-:S03]  /*33a40*/  PRMT R9, R26, 0x7632, R9 ;  /* 0x000076321a097816 */ /* 0x000fc60000000009 */
[----:B------:R-:W4:Y:S01]  /*33a50*/  LDL.LU R26, [R1+0x22c] ;  /* 0x00022c00011a7983 */ /* 0x000f220000300800 */
[----:B------:R-:W-:Y:S02]  /*33a60*/  ISETP.LT.AND P5, PT, R29, c[0x0][0x178], !P2 ;  /* 0x00005e001d007a0c */ /* 0x000fe400057a1270 */
[----:B------:R-:W-:Y:S02]  /*33a70*/  IADD3 R8, R14, c[0x0][0x198], RZ ;  /* 0x000066000e087a10 */ /* 0x000fe40007ffe0ff */
[----:B------:R-:W-:Y:S02]  /*33a80*/  ISETP.LT.AND P6, PT, R24, c[0x0][0x178], !P2 ;  /* 0x00005e0018007a0c */ /* 0x000fe400057c1270 */
[----:B------:R-:W-:Y:S01]  /*33a90*/  ISETP.LT.AND P3, PT, R25, c[0x0][0x178], !P2 ;  /* 0x00005e0019007a0c */ /* 0x000fe20005761270 */
[C---:B------:R-:W-:Y:S01]  /*33aa0*/  IMAD.WIDE R16, R8.reuse, 0x2, R2 ;  /* 0x0000000208107825 */ /* 0x040fe200078e0202 */
[----:B------:R-:W-:Y:S02]  /*33ab0*/  ISETP.LT.AND P2, PT, R19, c[0x0][0x178], !P2 ;  /* 0x00005e0013007a0c */ /* 0x000fe40005741270 */
[----:B------:R-:W-:Y:S01]  /*33ac0*/  PRMT R14, R11, 0x7632, R14 ;  /* 0x000076320b0e7816 */ /* 0x000fe2000000000e */
[----:B0-----:R-:W-:-:S02]  /*33ad0*/  IMAD.WIDE R12, R8, 0x2, R6 ;  /* 0x00000002080c7825 */ /* 0x001fc400078e0206 */
[----:B------:R0:W-:Y:S01]  /*33ae0*/  @P5 STG.E.U16 [R16.64], R10 ;  /* 0x0000000a10005986 */ /* 0x0001e2000c101506 */
[----:B------:R-:W-:Y:S01]  /*33af0*/  ISETP.LT.AND P5, PT, R29, c[0x0][0x178], !P4 ;  /* 0x00005e001d007a0c */ /* 0x000fe200067a1270 */
[----:B0-----:R-:W-:-:S04]  /*33b00*/  IMAD.WIDE R10, R8, 0x2, R4 ;  /* 0x00000002080a7825 */ /* 0x001fc800078e0204 */
[C---:B------:R-:W-:Y:S01]  /*33b10*/  IMAD.WIDE R16, R8.reuse, 0x2, R20 ;  /* 0x0000000208107825 */ /* 0x040fe200078e0214 */
[----:B------:R0:W-:Y:S01]  /*33b20*/  @P6 STG.E.U16 [R10.64], R0 ;  /* 0x000000000a006986 */ /* 0x0001e2000c101506 */
[----:B------:R-:W-:-:S03]  /*33b30*/  IADD3 R8, R8, c[0x0][0x198], RZ ;  /* 0x0000660008087a10 */ /* 0x000fc60007ffe0ff */
[----:B------:R1:W-:Y:S04]  /*33b40*/  @P3 STG.E.U16 [R12.64], R9 ;  /* 0x000000090c003986 */ /* 0x0003e8000c101506 */
[----:B------:R1:W-:Y:S01]  /*33b50*/  @P2 STG.E.U16 [R16.64], R14 ;  /* 0x0000000e10002986 */ /* 0x0003e2000c101506 */
[----:B------:R-:W-:Y:S02]  /*33b60*/  ISETP.LT.AND P2, PT, R24, c[0x0][0x178], !P4 ;  /* 0x00005e0018007a0c */ /* 0x000fe40006741270 */
[----:B------:R-:W-:Y:S01]  /*33b70*/  ISETP.LT.AND P3, PT, R25, c[0x0][0x178], !P4 ;  /* 0x00005e0019007a0c */ /* 0x000fe20006761270 */
[C---:B0-----:R-:W-:Y:S01]  /*33b80*/  IMAD.WIDE R10, R8.reuse, 0x2, R2 ;  /* 0x00000002080a7825 */ /* 0x041fe200078e0202 */
[----:B------:R-:W-:Y:S02]  /*33b90*/  ISETP.LT.AND P4, PT, R19, c[0x0][0x178], !P4 ;  /* 0x00005e0013007a0c */ /* 0x000fe40006781270 */
[----:B------:R-:W-:Y:S01]  /*33ba0*/  ISETP.LT.AND P6, PT, R29, c[0x0][0x178], !P1 ;  /* 0x00005e001d007a0c */ /* 0x000fe20004fc1270 */
[C---:B-1----:R-:W-:Y:S01]  /*33bb0*/  IMAD.WIDE R12, R8.reuse, 0x2, R4 ;  /* 0x00000002080c7825 */ /* 0x042fe200078e0204 */
[----:B------:R-:W-:-:S05]  /*33bc0*/  IADD3 R0, R8, c[0x0][0x198], RZ ;  /* 0x0000660008007a10 */ /* 0x000fca0007ffe0ff */
[----:B------:R-:W-:Y:S01]  /*33bd0*/  IMAD.WIDE R16, R0, 0x2, R2 ;  /* 0x0000000200107825 */ /* 0x000fe200078e0202 */
[----:B--2---:R0:W-:Y:S01]  /*33be0*/  @P5 STG.E.U16 [R10.64], R28 ;  /* 0x0000001c0a005986 */ /* 0x0041e2000c101506 */
[----:B------:R-:W-:-:S03]  /*33bf0*/  PRMT R14, R28, 0x7632, R14 ;  /* 0x000076321c0e7816 */ /* 0x000fc6000000000e */
[----:B---3--:R1:W-:Y:S01]  /*33c00*/  @P2 STG.E.U16 [R12.64], R22 ;  /* 0x000000160c002986 */ /* 0x0083e2000c101506 */
[----:B------:R-:W-:Y:S01]  /*33c10*/  ISETP.LT.AND P2, PT, R24, c[0x0][0x178], !P1 ;  /* 0x00005e0018007a0c */ /* 0x000fe20004f41270 */
[----:B0-----:R-:W-:Y:S01]  /*33c20*/  IMAD.WIDE R10, R8, 0x2, R6 ;  /* 0x00000002080a7825 */ /* 0x001fe200078e0206 */
[----:B------:R-:W-:Y:S01]  /*33c30*/  ISETP.GE.AND P5, PT, R18, c[0x0][0x17c], PT ;  /* 0x00005f0012007a0c */ /* 0x000fe20003fa6270 */
[----:B------:R-:W2:Y:S02]  /*33c40*/  LDL.LU R28, [R1+0x11c] ;  /* 0x00011c00011c7983 */ /* 0x000ea40000300800 */
[----:B------:R-:W-:Y:S02]  /*33c50*/  IMAD.WIDE R8, R8, 0x2, R20 ;  /* 0x0000000208087825 */ /* 0x000fe400078e0214 */
[----:B----4-:R-:W-:Y:S04]  /*33c60*/  @P3 STG.E.U16 [R10.64], R23 ;  /* 0x000000170a003986 */ /* 0x010fe8000c101506 */
[----:B------:R0:W-:Y:S01]  /*33c70*/  @P4 STG.E.U16 [R8.64], R15 ;  /* 0x0000000f08004986 */ /* 0x0001e2000c101506 */
[----:B------:R-:W-:-:S03]  /*33c80*/  ISETP.LT.AND P3, PT, R29, c[0x0][0x178], !P0 ;  /* 0x00005e001d007a0c */ /* 0x000fc60004761270 */
[----:B------:R3:W-:Y:S01]  /*33c90*/  @P6 STG.E.U16 [R16.64], R14 ;  /* 0x0000000e10006986 */ /* 0x0007e2000c101506 */
[----:B------:R-:W-:Y:S02]  /*33ca0*/  ISETP.LT.AND P6, PT, R25, c[0x0][0x178], !P1 ;  /* 0x00005e0019007a0c */ /* 0x000fe40004fc1270 */
[----:B------:R-:W-:Y:S02]  /*33cb0*/  ISETP.LT.AND P1, PT, R19, c[0x0][0x178], !P1 ;  /* 0x00005e0013007a0c */ /* 0x000fe40004f21270 */
[----:B-1----:R-:W-:Y:S01]  /*33cc0*/  PRMT R13, R22, 0x7632, R13 ;  /* 0x00007632160d7816 */ /* 0x002fe2000000000d */
[C---:B0-----:R-:W-:Y:S01]  /*33cd0*/  IMAD.WIDE R8, R0.reuse, 0x2, R4 ;  /* 0x0000000200087825 */ /* 0x041fe200078e0204 */
[----:B---3--:R-:W-:Y:S02]  /*33ce0*/  PRMT R17, R23, 0x7632, R17 ;  /* 0x0000763217117816 */ /* 0x008fe40000000011 */
[C---:B------:R-:W-:Y:S01]  /*33cf0*/  IADD3 R23, R0.reuse, c[0x0][0x198], RZ ;  /* 0x0000660000177a10 */ /* 0x040fe20007ffe0ff */
[----:B------:R-:W-:Y:S01]  /*33d00*/  IMAD.WIDE R10, R0, 0x2, R6 ;  /* 0x00000002000a7825 */ /* 0x000fe200078e0206 */
[----:B------:R0:W-:Y:S01]  /*33d10*/  @P2 STG.E.U16 [R8.64], R13 ;  /* 0x0000000d08002986 */ /* 0x0001e2000c101506 */
[----:B------:R-:W-:-:S02]  /*33d20*/  PRMT R18, R15, 0x7632, R18 ;  /* 0x000076320f127816 */ /* 0x000fc40000000012 */
[----:B------:R-:W-:Y:S01]  /*33d30*/  IMAD.WIDE R14, R23, 0x2, R2 ;  /* 0x00000002170e7825 */ /* 0x000fe200078e0202 */
[----:B------:R1:W-:Y:S01]  /*33d40*/  @P6 STG.E.U16 [R10.64], R17 ;  /* 0x000000110a006986 */ /* 0x0003e2000c101506 */
[----:B------:R-:W-:Y:S02]  /*33d50*/  ISETP.LT.AND P4, PT, R29, c[0x0][0x178], !P5 ;  /* 0x00005e001d007a0c */ /* 0x000fe40006f81270 */
[----:B0-----:R-:W-:Y:S01]  /*33d60*/  IMAD.WIDE R12, R0, 0x2, R20 ;  /* 0x00000002000c7825 */ /* 0x001fe200078e0214 */
[----:B------:R-:W3:Y:S01]  /*33d70*/  LDL.LU R29, [R1+0xfc] ;  /* 0x0000fc00011d7983 */ /* 0x000ee20000300800 */
[----:B------:R-:W-:-:S03]  /*33d80*/  ISETP.LT.AND P2, PT, R24, c[0x0][0x178], !P0 ;  /* 0x00005e0018007a0c */ /* 0x000fc60004741270 */
[----:B------:R2:W-:Y:S01]  /*33d90*/  @P1 STG.E.U16 [R12.64], R18 ;  /* 0x000000120c001986 */ /* 0x0005e2000c101506 */
[----:B------:R-:W-:Y:S02]  /*33da0*/  ISETP.LT.AND P6, PT, R24, c[0x0][0x178], !P5 ;  /* 0x00005e0018007a0c */ /* 0x000fe40006fc1270 */
[C---:B------:R-:W-:Y:S01]  /*33db0*/  ISETP.LT.AND P1, PT, R25.reuse, c[0x0][0x178], !P5 ;  /* 0x00005e0019007a0c */ /* 0x040fe20006f21270 */
[----:B------:R0:W-:Y:S01]  /*33dc0*/  @P3 STG.E.U16 [R14.64], R26 ;  /* 0x0000001a0e003986 */ /* 0x0001e2000c101506 */
[----:B------:R-:W-:Y:S02]  /*33dd0*/  ISETP.LT.AND P3, PT, R25, c[0x0][0x178], !P0 ;  /* 0x00005e0019007a0c */ /* 0x000fe40004761270 */
[C---:B------:R-:W-:Y:S02]  /*33de0*/  ISETP.LT.AND P0, PT, R19.reuse, c[0x0][0x178], !P0 ;  /* 0x00005e0013007a0c */ /* 0x040fe40004701270 */
[----:B------:R-:W-:Y:S02]  /*33df0*/  ISETP.LT.AND P5, PT, R19, c[0x0][0x178], !P5 ;  /* 0x00005e0013007a0c */ /* 0x000fe40006fa1270 */
[----:B------:R-:W4:Y:S01]  /*33e00*/  LDL.LU R19, [R1+0x10f8] ;  /* 0x0010f80001137983 */ /* 0x000f220000300800 */
[C---:B------:R-:W-:Y:S01]  /*33e10*/  IADD3 R25, R23.reuse, c[0x0][0x198], RZ ;  /* 0x0000660017197a10 */ /* 0x040fe20007ffe0ff */
[----:B-1----:R-:W-:Y:S01]  /*33e20*/  IMAD.WIDE R16, R23, 0x2, R4 ;  /* 0x0000000217107825 */ /* 0x002fe200078e0204 */
[----:B------:R-:W-:-:S03]  /*33e30*/  PRMT R0, R26, 0x7632, R0 ;  /* 0x000076321a007816 */ /* 0x000fc60000000000 */
[----:B------:R-:W-:-:S04]  /*33e40*/  IMAD.WIDE R8, R23, 0x2, R6 ;  /* 0x0000000217087825 */ /* 0x000fc800078e0206 */
[----:B------:R-:W-:-:S04]  /*33e50*/  IMAD.WIDE R10, R23, 0x2, R20 ;  /* 0x00000002170a7825 */ /* 0x000fc800078e0214 */
[----:B------:R-:W-:-:S04]  /*33e60*/  IMAD.WIDE R2, R25, 0x2, R2 ;  /* 0x0000000219027825 */ /* 0x000fc800078e0202 */
[----:B------:R-:W-:-:S04]  /*33e70*/  IMAD.WIDE R4, R25, 0x2, R4 ;  /* 0x0000000219047825 */ /* 0x000fc800078e0204 */
[----:B------:R-:W-:-:S04]  /*33e80*/  IMAD.WIDE R6, R25, 0x2, R6 ;  /* 0x0000000219067825 */ /* 0x000fc800078e0206 */
[----:B------:R-:W-:Y:S01]  /*33e90*/  IMAD.WIDE R20, R25, 0x2, R20 ;  /* 0x0000000219147825 */ /* 0x000fe200078e0214 */
[----:B--2---:R-:W-:Y:S01]  /*33ea0*/  PRMT R12, R28, 0x7632, R12 ;  /* 0x000076321c0c7816 */ /* 0x004fe2000000000c */
[----:B------:R0:W-:Y:S01]  /*33eb0*/  @P2 STG.E.U16 [R16.64], R28 ;  /* 0x0000001c10002986 */ /* 0x0001e2000c101506 */
[----:B---3--:R-:W-:-:S03]  /*33ec0*/  PRMT R13, R29, 0x7632, R13 ;  /* 0x000076321d0d7816 */ /* 0x008fc6000000000d */
[----:B------:R0:W-:Y:S04]  /*33ed0*/  @P3 STG.E.U16 [R8.64], R29 ;  /* 0x0000001d08003986 */ /* 0x0001e8000c101506 */
[----:B----4-:R0:W-:Y:S04]  /*33ee0*/  @P0 STG.E.U16 [R10.64], R19 ;  /* 0x000000130a000986 */ /* 0x0101e8000c101506 */
[----:B------:R0:W-:Y:S04]  /*33ef0*/  @P4 STG.E.U16 [R2.64], R0 ;  /* 0x0000000002004986 */ /* 0x0001e8000c101506 */
[----:B------:R0:W-:Y:S04]  /*33f00*/  @P6 STG.E.U16 [R4.64], R12 ;  /* 0x0000000c04006986 */ /* 0x0001e8000c101506 */
[----:B------:R0:W-:Y:S01]  /*33f10*/  @P1 STG.E.U16 [R6.64], R13 ;  /* 0x0000000d06001986 */ /* 0x0001e2000c101506 */
[----:B------:R-:W-:Y:S05]  /*33f20*/  @!P5 EXIT ;  /* 0x000000000000d94d */ /* 0x000fea0003800000 */
[----:B0-----:R-:W-:-:S05]  /*33f30*/  PRMT R10, R19, 0x7632, R10 ;  /* 0x00007632130a7816 */ /* 0x001fca000000000a */
[----:B------:R-:W-:Y:S01]  /*33f40*/  STG.E.U16 [R20.64], R10 ;  /* 0x0000000a14007986 */ /* 0x000fe2000c101506 */
[----:B------:R-:W-:Y:S05]  /*33f50*/  EXIT ;  /* 0x000000000000794d */ /* 0x000fea0003800000 */
.L_x_3:
[----:B------:R-:W-:-:S00]  /*33f60*/  BRA `(.L_x_3) ;  /* 0xfffffff000007947 */ /* 0x000fc0000383ffff */
[----:B------:R-:W-:-:S00]  /*33f70*/  NOP ;  /* 0x0000000000007918 */ /* 0x000fc00000000000 */
        /* <DEDUP_REMOVED lines=8> */
.L_x_4:


//--------------------- .nv.shared.matmul_kernel  --------------------------
	.section	.nv.shared.matmul_kernel,"aw",@nobits
	.sectionflags	@""
	.align	16
